//
// Generated by NVIDIA NVVM Compiler
//
// Compiler Build ID: CL-36424714
// Cuda compilation tools, release 13.0, V13.0.88
// Based on NVVM 20.0.0
//

.version 9.0
.target sm_100
.address_size 64

	// .globl	_Z23blockAndGlobalHistogramPjS_iS_jjj
// _ZZ17bitonicSortSharedPjjjS_S_jE5s_key has been demoted
// _ZZN3cub18CUB_300001_SM_10006detail10radix_sort31DeviceRadixSortSingleTileKernelINS1_5radix10policy_hubIjNS0_8NullTypeEyE10Policy1000ELNS0_9SortOrderE0EjS6_yNS1_21identity_decomposer_tEEEvPKT1_PSB_PKT2_PSF_T3_iiT4_E12temp_storage has been demoted
// _ZZN3cub18CUB_300001_SM_10006detail10radix_sort30DeviceRadixSortHistogramKernelINS1_5radix10policy_hubIjNS0_8NullTypeEyE10Policy1000ELNS0_9SortOrderE0EjyNS1_21identity_decomposer_tEEEvPT2_PKT1_SB_iiT3_E12temp_storage has been demoted
// _ZZN3cub18CUB_300001_SM_10006detail10radix_sort33DeviceRadixSortExclusiveSumKernelINS1_5radix10policy_hubIjNS0_8NullTypeEyE10Policy1000EyEEvPT0_E12temp_storage has been demoted
// _ZZN3cub18CUB_300001_SM_10006detail10radix_sort29DeviceRadixSortOnesweepKernelINS1_5radix10policy_hubIjNS0_8NullTypeEyE10Policy1000ELNS0_9SortOrderE0EjS6_yiiNS1_21identity_decomposer_tEEEvPT5_SC_PT3_PKSD_PT1_PKSH_PT2_PKSL_T4_iiT6_E1s has been demoted
.global .align 1 .b8 _ZN34_INTERNAL_5b46942a_4_k_cu_b7d8b4e64cuda3std3__45__cpo5beginE[1];
.global .align 1 .b8 _ZN34_INTERNAL_5b46942a_4_k_cu_b7d8b4e64cuda3std3__45__cpo3endE[1];
.global .align 1 .b8 _ZN34_INTERNAL_5b46942a_4_k_cu_b7d8b4e64cuda3std3__45__cpo6cbeginE[1];
.global .align 1 .b8 _ZN34_INTERNAL_5b46942a_4_k_cu_b7d8b4e64cuda3std3__45__cpo4cendE[1];
.global .align 1 .b8 _ZN34_INTERNAL_5b46942a_4_k_cu_b7d8b4e64cuda3std3__45__cpo6rbeginE[1];
.global .align 1 .b8 _ZN34_INTERNAL_5b46942a_4_k_cu_b7d8b4e64cuda3std3__45__cpo4rendE[1];
.global .align 1 .b8 _ZN34_INTERNAL_5b46942a_4_k_cu_b7d8b4e64cuda3std3__45__cpo7crbeginE[1];
.global .align 1 .b8 _ZN34_INTERNAL_5b46942a_4_k_cu_b7d8b4e64cuda3std3__45__cpo5crendE[1];
.global .align 1 .b8 _ZN34_INTERNAL_5b46942a_4_k_cu_b7d8b4e64cuda3std3__436_GLOBAL__N__5b46942a_4_k_cu_b7d8b4e66ignoreE[1];
.global .align 1 .b8 _ZN34_INTERNAL_5b46942a_4_k_cu_b7d8b4e64cuda3std3__419piecewise_constructE[1];
.global .align 1 .b8 _ZN34_INTERNAL_5b46942a_4_k_cu_b7d8b4e64cuda3std3__48in_placeE[1];
.global .align 1 .b8 _ZN34_INTERNAL_5b46942a_4_k_cu_b7d8b4e64cuda3std3__420unreachable_sentinelE[1];
.global .align 1 .b8 _ZN34_INTERNAL_5b46942a_4_k_cu_b7d8b4e64cuda3std3__47nulloptE[1];
.global .align 1 .b8 _ZN34_INTERNAL_5b46942a_4_k_cu_b7d8b4e64cuda3std3__48unexpectE[1];
.global .align 1 .b8 _ZN34_INTERNAL_5b46942a_4_k_cu_b7d8b4e64cuda3std6ranges3__45__cpo4swapE[1];
.global .align 1 .b8 _ZN34_INTERNAL_5b46942a_4_k_cu_b7d8b4e64cuda3std6ranges3__45__cpo9iter_moveE[1];
.global .align 1 .b8 _ZN34_INTERNAL_5b46942a_4_k_cu_b7d8b4e64cuda3std6ranges3__45__cpo5beginE[1];
.global .align 1 .b8 _ZN34_INTERNAL_5b46942a_4_k_cu_b7d8b4e64cuda3std6ranges3__45__cpo3endE[1];
.global .align 1 .b8 _ZN34_INTERNAL_5b46942a_4_k_cu_b7d8b4e64cuda3std6ranges3__45__cpo6cbeginE[1];
.global .align 1 .b8 _ZN34_INTERNAL_5b46942a_4_k_cu_b7d8b4e64cuda3std6ranges3__45__cpo4cendE[1];
.global .align 1 .b8 _ZN34_INTERNAL_5b46942a_4_k_cu_b7d8b4e64cuda3std6ranges3__45__cpo7advanceE[1];
.global .align 1 .b8 _ZN34_INTERNAL_5b46942a_4_k_cu_b7d8b4e64cuda3std6ranges3__45__cpo9iter_swapE[1];
.global .align 1 .b8 _ZN34_INTERNAL_5b46942a_4_k_cu_b7d8b4e64cuda3std6ranges3__45__cpo4nextE[1];
.global .align 1 .b8 _ZN34_INTERNAL_5b46942a_4_k_cu_b7d8b4e64cuda3std6ranges3__45__cpo4prevE[1];
.global .align 1 .b8 _ZN34_INTERNAL_5b46942a_4_k_cu_b7d8b4e64cuda3std6ranges3__45__cpo4dataE[1];
.global .align 1 .b8 _ZN34_INTERNAL_5b46942a_4_k_cu_b7d8b4e64cuda3std6ranges3__45__cpo5cdataE[1];
.global .align 1 .b8 _ZN34_INTERNAL_5b46942a_4_k_cu_b7d8b4e64cuda3std6ranges3__45__cpo4sizeE[1];
.global .align 1 .b8 _ZN34_INTERNAL_5b46942a_4_k_cu_b7d8b4e64cuda3std6ranges3__45__cpo5ssizeE[1];
.global .align 1 .b8 _ZN34_INTERNAL_5b46942a_4_k_cu_b7d8b4e64cuda3std6ranges3__45__cpo8distanceE[1];
.global .align 1 .b8 _ZN34_INTERNAL_5b46942a_4_k_cu_b7d8b4e66thrust24THRUST_300001_SM_1000_NS8cuda_cub3parE[1];
.global .align 1 .b8 _ZN34_INTERNAL_5b46942a_4_k_cu_b7d8b4e66thrust24THRUST_300001_SM_1000_NS8cuda_cub10par_nosyncE[1];
.global .align 1 .b8 _ZN34_INTERNAL_5b46942a_4_k_cu_b7d8b4e66thrust24THRUST_300001_SM_1000_NS6system6detail10sequential3seqE[1];
.global .align 1 .b8 _ZN34_INTERNAL_5b46942a_4_k_cu_b7d8b4e66thrust24THRUST_300001_SM_1000_NS6system3cpp3parE[1];
.global .align 1 .b8 _ZN34_INTERNAL_5b46942a_4_k_cu_b7d8b4e66thrust24THRUST_300001_SM_1000_NS12placeholders2_1E[1];
.global .align 1 .b8 _ZN34_INTERNAL_5b46942a_4_k_cu_b7d8b4e66thrust24THRUST_300001_SM_1000_NS12placeholders2_2E[1];
.global .align 1 .b8 _ZN34_INTERNAL_5b46942a_4_k_cu_b7d8b4e66thrust24THRUST_300001_SM_1000_NS12placeholders2_3E[1];
.global .align 1 .b8 _ZN34_INTERNAL_5b46942a_4_k_cu_b7d8b4e66thrust24THRUST_300001_SM_1000_NS12placeholders2_4E[1];
.global .align 1 .b8 _ZN34_INTERNAL_5b46942a_4_k_cu_b7d8b4e66thrust24THRUST_300001_SM_1000_NS12placeholders2_5E[1];
.global .align 1 .b8 _ZN34_INTERNAL_5b46942a_4_k_cu_b7d8b4e66thrust24THRUST_300001_SM_1000_NS12placeholders2_6E[1];
.global .align 1 .b8 _ZN34_INTERNAL_5b46942a_4_k_cu_b7d8b4e66thrust24THRUST_300001_SM_1000_NS12placeholders2_7E[1];
.global .align 1 .b8 _ZN34_INTERNAL_5b46942a_4_k_cu_b7d8b4e66thrust24THRUST_300001_SM_1000_NS12placeholders2_8E[1];
.global .align 1 .b8 _ZN34_INTERNAL_5b46942a_4_k_cu_b7d8b4e66thrust24THRUST_300001_SM_1000_NS12placeholders2_9E[1];
.global .align 1 .b8 _ZN34_INTERNAL_5b46942a_4_k_cu_b7d8b4e66thrust24THRUST_300001_SM_1000_NS12placeholders3_10E[1];
.global .align 1 .b8 _ZN34_INTERNAL_5b46942a_4_k_cu_b7d8b4e66thrust24THRUST_300001_SM_1000_NS3seqE[1];
.global .align 1 .b8 _ZN34_INTERNAL_5b46942a_4_k_cu_b7d8b4e66thrust24THRUST_300001_SM_1000_NS6deviceE[1];
.extern .shared .align 16 .b8 histogram[];
.extern .shared .align 16 .b8 scan[];
.extern .shared .align 16 .b8 HLsh[];

.visible .entry _Z23blockAndGlobalHistogramPjS_iS_jjj(
	.param .u64 .ptr .align 1 _Z23blockAndGlobalHistogramPjS_iS_jjj_param_0,
	.param .u64 .ptr .align 1 _Z23blockAndGlobalHistogramPjS_iS_jjj_param_1,
	.param .u32 _Z23blockAndGlobalHistogramPjS_iS_jjj_param_2,
	.param .u64 .ptr .align 1 _Z23blockAndGlobalHistogramPjS_iS_jjj_param_3,
	.param .u32 _Z23blockAndGlobalHistogramPjS_iS_jjj_param_4,
	.param .u32 _Z23blockAndGlobalHistogramPjS_iS_jjj_param_5,
	.param .u32 _Z23blockAndGlobalHistogramPjS_iS_jjj_param_6
)
{
	.reg .pred 	%p<7>;
	.reg .b32 	%r<34>;
	.reg .b64 	%rd<13>;

	ld.param.u64 	%rd2, [_Z23blockAndGlobalHistogramPjS_iS_jjj_param_0];
	ld.param.u64 	%rd3, [_Z23blockAndGlobalHistogramPjS_iS_jjj_param_1];
	ld.param.u32 	%r12, [_Z23blockAndGlobalHistogramPjS_iS_jjj_param_2];
	ld.param.u64 	%rd4, [_Z23blockAndGlobalHistogramPjS_iS_jjj_param_3];
	ld.param.u32 	%r13, [_Z23blockAndGlobalHistogramPjS_iS_jjj_param_4];
	ld.param.u32 	%r14, [_Z23blockAndGlobalHistogramPjS_iS_jjj_param_5];
	ld.param.u32 	%r15, [_Z23blockAndGlobalHistogramPjS_iS_jjj_param_6];
	mov.u32 	%r1, %tid.x;
	setp.ge.u32 	%p1, %r1, %r12;
	shl.b32 	%r16, %r1, 2;
	mov.u32 	%r17, histogram;
	add.s32 	%r2, %r17, %r16;
	@%p1 bra 	$L__BB0_2;
	mov.b32 	%r18, 0;
	st.shared.u32 	[%r2], %r18;
$L__BB0_2:
	bar.sync 	0;
	sub.s32 	%r19, %r15, %r14;
	add.s32 	%r3, %r19, 1;
	mov.u32 	%r4, %ntid.x;
	mov.u32 	%r5, %ctaid.x;
	mad.lo.s32 	%r33, %r4, %r5, %r1;
	setp.ge.u32 	%p2, %r33, %r13;
	@%p2 bra 	$L__BB0_5;
	add.s32 	%r7, %r12, -1;
	cvta.to.global.u64 	%rd1, %rd4;
	mov.u32 	%r20, %nctaid.x;
	mul.lo.s32 	%r8, %r4, %r20;
	setp.gt.u32 	%p3, %r12, %r3;
	div.u32 	%r21, %r3, %r12;
	selp.b32 	%r9, 1, %r21, %p3;
$L__BB0_4:
	mul.wide.s32 	%rd5, %r33, 4;
	add.s64 	%rd6, %rd1, %rd5;
	ld.global.u32 	%r22, [%rd6];
	sub.s32 	%r23, %r22, %r14;
	div.u32 	%r24, %r23, %r9;
	setp.lt.s32 	%p4, %r24, %r12;
	selp.b32 	%r25, %r24, %r7, %p4;
	shl.b32 	%r26, %r25, 2;
	add.s32 	%r28, %r17, %r26;
	atom.shared.add.u32 	%r29, [%r28], 1;
	add.s32 	%r33, %r33, %r8;
	setp.lt.u32 	%p5, %r33, %r13;
	@%p5 bra 	$L__BB0_4;
$L__BB0_5:
	setp.ge.u32 	%p6, %r1, %r12;
	bar.sync 	0;
	@%p6 bra 	$L__BB0_7;
	cvta.to.global.u64 	%rd7, %rd3;
	mul.wide.u32 	%rd8, %r1, 4;
	add.s64 	%rd9, %rd7, %rd8;
	ld.shared.u32 	%r30, [%r2];
	atom.global.add.u32 	%r31, [%rd9], %r30;
	mad.lo.s32 	%r32, %r12, %r5, %r1;
	cvta.to.global.u64 	%rd10, %rd2;
	mul.wide.u32 	%rd11, %r32, 4;
	add.s64 	%rd12, %rd10, %rd11;
	st.global.u32 	[%rd12], %r30;
$L__BB0_7:
	ret;

}
	// .globl	_Z19globalHistogramScanPjS_i
.visible .entry _Z19globalHistogramScanPjS_i(
	.param .u64 .ptr .align 1 _Z19globalHistogramScanPjS_i_param_0,
	.param .u64 .ptr .align 1 _Z19globalHistogramScanPjS_i_param_1,
	.param .u32 _Z19globalHistogramScanPjS_i_param_2
)
{
	.reg .pred 	%p<9>;
	.reg .b32 	%r<20>;
	.reg .b64 	%rd<9>;

	ld.param.u64 	%rd1, [_Z19globalHistogramScanPjS_i_param_0];
	ld.param.u64 	%rd2, [_Z19globalHistogramScanPjS_i_param_1];
	ld.param.u32 	%r5, [_Z19globalHistogramScanPjS_i_param_2];
	mov.u32 	%r1, %tid.x;
	setp.ne.s32 	%p1, %r1, 0;
	@%p1 bra 	$L__BB1_2;
	mov.b32 	%r6, 0;
	st.shared.u32 	[scan], %r6;
$L__BB1_2:
	setp.ge.u32 	%p2, %r1, %r5;
	shl.b32 	%r7, %r1, 2;
	mov.u32 	%r8, scan;
	add.s32 	%r2, %r8, %r7;
	@%p2 bra 	$L__BB1_4;
	cvta.to.global.u64 	%rd3, %rd1;
	mul.wide.u32 	%rd4, %r1, 4;
	add.s64 	%rd5, %rd3, %rd4;
	ld.global.u32 	%r9, [%rd5];
	st.shared.u32 	[%r2+4], %r9;
$L__BB1_4:
	bar.sync 	0;
	setp.lt.s32 	%p3, %r5, 1;
	@%p3 bra 	$L__BB1_9;
	mov.b32 	%r19, 1;
$L__BB1_6:
	setp.gt.u32 	%p4, %r1, %r5;
	setp.lt.u32 	%p5, %r1, %r19;
	or.pred  	%p6, %p4, %p5;
	@%p6 bra 	$L__BB1_8;
	sub.s32 	%r11, %r1, %r19;
	shl.b32 	%r12, %r11, 2;
	add.s32 	%r14, %r8, %r12;
	ld.shared.u32 	%r15, [%r14];
	ld.shared.u32 	%r16, [%r2];
	add.s32 	%r17, %r16, %r15;
	st.shared.u32 	[%r2], %r17;
$L__BB1_8:
	bar.sync 	0;
	shl.b32 	%r19, %r19, 1;
	setp.le.s32 	%p7, %r19, %r5;
	@%p7 bra 	$L__BB1_6;
$L__BB1_9:
	setp.ge.u32 	%p8, %r1, %r5;
	@%p8 bra 	$L__BB1_11;
	ld.shared.u32 	%r18, [%r2];
	cvta.to.global.u64 	%rd6, %rd2;
	mul.wide.u32 	%rd7, %r1, 4;
	add.s64 	%rd8, %rd6, %rd7;
	st.global.u32 	[%rd8], %r18;
$L__BB1_11:
	ret;

}
	// .globl	_Z14verticalScanHHPjS_i
.visible .entry _Z14verticalScanHHPjS_i(
	.param .u64 .ptr .align 1 _Z14verticalScanHHPjS_i_param_0,
	.param .u64 .ptr .align 1 _Z14verticalScanHHPjS_i_param_1,
	.param .u32 _Z14verticalScanHHPjS_i_param_2
)
{
	.reg .pred 	%p<11>;
	.reg .b32 	%r<117>;
	.reg .b64 	%rd<43>;

	ld.param.u64 	%rd3, [_Z14verticalScanHHPjS_i_param_0];
	ld.param.u64 	%rd2, [_Z14verticalScanHHPjS_i_param_1];
	ld.param.u32 	%r37, [_Z14verticalScanHHPjS_i_param_2];
	cvta.to.global.u64 	%rd1, %rd3;
	mov.u32 	%r1, %tid.x;
	setp.ge.u32 	%p1, %r1, %r37;
	@%p1 bra 	$L__BB2_15;
	mov.u32 	%r2, %ctaid.x;
	setp.eq.s32 	%p2, %r2, 0;
	mov.b32 	%r116, 0;
	@%p2 bra 	$L__BB2_14;
	and.b32  	%r3, %r2, 15;
	setp.lt.u32 	%p3, %r2, 16;
	mov.b32 	%r108, 0;
	mov.u32 	%r116, %r108;
	@%p3 bra 	$L__BB2_5;
	and.b32  	%r108, %r2, 2147483632;
	neg.s32 	%r102, %r108;
	shl.b32 	%r6, %r37, 4;
	mov.b32 	%r116, 0;
	mul.wide.s32 	%rd6, %r37, 4;
	mov.u32 	%r101, %r1;
$L__BB2_4:
	.pragma "nounroll";
	mul.wide.s32 	%rd4, %r101, 4;
	add.s64 	%rd5, %rd1, %rd4;
	ld.global.u32 	%r42, [%rd5];
	add.s32 	%r43, %r42, %r116;
	add.s64 	%rd7, %rd5, %rd6;
	ld.global.u32 	%r44, [%rd7];
	add.s32 	%r45, %r44, %r43;
	add.s64 	%rd8, %rd7, %rd6;
	ld.global.u32 	%r46, [%rd8];
	add.s32 	%r47, %r46, %r45;
	add.s64 	%rd9, %rd8, %rd6;
	ld.global.u32 	%r48, [%rd9];
	add.s32 	%r49, %r48, %r47;
	add.s64 	%rd10, %rd9, %rd6;
	ld.global.u32 	%r50, [%rd10];
	add.s32 	%r51, %r50, %r49;
	add.s64 	%rd11, %rd10, %rd6;
	ld.global.u32 	%r52, [%rd11];
	add.s32 	%r53, %r52, %r51;
	add.s64 	%rd12, %rd11, %rd6;
	ld.global.u32 	%r54, [%rd12];
	add.s32 	%r55, %r54, %r53;
	add.s64 	%rd13, %rd12, %rd6;
	ld.global.u32 	%r56, [%rd13];
	add.s32 	%r57, %r56, %r55;
	add.s64 	%rd14, %rd13, %rd6;
	ld.global.u32 	%r58, [%rd14];
	add.s32 	%r59, %r58, %r57;
	add.s64 	%rd15, %rd14, %rd6;
	ld.global.u32 	%r60, [%rd15];
	add.s32 	%r61, %r60, %r59;
	add.s64 	%rd16, %rd15, %rd6;
	ld.global.u32 	%r62, [%rd16];
	add.s32 	%r63, %r62, %r61;
	add.s64 	%rd17, %rd16, %rd6;
	ld.global.u32 	%r64, [%rd17];
	add.s32 	%r65, %r64, %r63;
	add.s64 	%rd18, %rd17, %rd6;
	ld.global.u32 	%r66, [%rd18];
	add.s32 	%r67, %r66, %r65;
	add.s64 	%rd19, %rd18, %rd6;
	ld.global.u32 	%r68, [%rd19];
	add.s32 	%r69, %r68, %r67;
	add.s64 	%rd20, %rd19, %rd6;
	ld.global.u32 	%r70, [%rd20];
	add.s32 	%r71, %r70, %r69;
	add.s64 	%rd21, %rd20, %rd6;
	ld.global.u32 	%r72, [%rd21];
	add.s32 	%r116, %r72, %r71;
	add.s32 	%r102, %r102, 16;
	add.s32 	%r101, %r101, %r6;
	setp.ne.s32 	%p4, %r102, 0;
	@%p4 bra 	$L__BB2_4;
$L__BB2_5:
	setp.eq.s32 	%p5, %r3, 0;
	@%p5 bra 	$L__BB2_14;
	and.b32  	%r16, %r2, 7;
	setp.lt.u32 	%p6, %r3, 8;
	@%p6 bra 	$L__BB2_8;
	mad.lo.s32 	%r74, %r108, %r37, %r1;
	mul.wide.s32 	%rd22, %r74, 4;
	add.s64 	%rd23, %rd1, %rd22;
	ld.global.u32 	%r75, [%rd23];
	add.s32 	%r76, %r75, %r116;
	mul.wide.s32 	%rd24, %r37, 4;
	add.s64 	%rd25, %rd23, %rd24;
	ld.global.u32 	%r77, [%rd25];
	add.s32 	%r78, %r77, %r76;
	add.s64 	%rd26, %rd25, %rd24;
	ld.global.u32 	%r79, [%rd26];
	add.s32 	%r80, %r79, %r78;
	add.s64 	%rd27, %rd26, %rd24;
	ld.global.u32 	%r81, [%rd27];
	add.s32 	%r82, %r81, %r80;
	add.s64 	%rd28, %rd27, %rd24;
	ld.global.u32 	%r83, [%rd28];
	add.s32 	%r84, %r83, %r82;
	add.s64 	%rd29, %rd28, %rd24;
	ld.global.u32 	%r85, [%rd29];
	add.s32 	%r86, %r85, %r84;
	add.s64 	%rd30, %rd29, %rd24;
	ld.global.u32 	%r87, [%rd30];
	add.s32 	%r88, %r87, %r86;
	add.s64 	%rd31, %rd30, %rd24;
	ld.global.u32 	%r89, [%rd31];
	add.s32 	%r116, %r89, %r88;
	add.s32 	%r108, %r108, 8;
$L__BB2_8:
	setp.eq.s32 	%p7, %r16, 0;
	@%p7 bra 	$L__BB2_14;
	and.b32  	%r22, %r2, 3;
	setp.lt.u32 	%p8, %r16, 4;
	@%p8 bra 	$L__BB2_11;
	mad.lo.s32 	%r91, %r108, %r37, %r1;
	mul.wide.s32 	%rd32, %r91, 4;
	add.s64 	%rd33, %rd1, %rd32;
	ld.global.u32 	%r92, [%rd33];
	add.s32 	%r93, %r92, %r116;
	mul.wide.s32 	%rd34, %r37, 4;
	add.s64 	%rd35, %rd33, %rd34;
	ld.global.u32 	%r94, [%rd35];
	add.s32 	%r95, %r94, %r93;
	add.s64 	%rd36, %rd35, %rd34;
	ld.global.u32 	%r96, [%rd36];
	add.s32 	%r97, %r96, %r95;
	add.s64 	%rd37, %rd36, %rd34;
	ld.global.u32 	%r98, [%rd37];
	add.s32 	%r116, %r98, %r97;
	add.s32 	%r108, %r108, 4;
$L__BB2_11:
	setp.eq.s32 	%p9, %r22, 0;
	@%p9 bra 	$L__BB2_14;
	mad.lo.s32 	%r114, %r108, %r37, %r1;
	neg.s32 	%r113, %r22;
$L__BB2_13:
	.pragma "nounroll";
	mul.wide.s32 	%rd38, %r114, 4;
	add.s64 	%rd39, %rd1, %rd38;
	ld.global.u32 	%r99, [%rd39];
	add.s32 	%r116, %r99, %r116;
	add.s32 	%r114, %r114, %r37;
	add.s32 	%r113, %r113, 1;
	setp.ne.s32 	%p10, %r113, 0;
	@%p10 bra 	$L__BB2_13;
$L__BB2_14:
	mad.lo.s32 	%r100, %r37, %r2, %r1;
	cvta.to.global.u64 	%rd40, %rd2;
	mul.wide.s32 	%rd41, %r100, 4;
	add.s64 	%rd42, %rd40, %rd41;
	st.global.u32 	[%rd42], %r116;
$L__BB2_15:
	ret;

}
	// .globl	_Z15partitionKernelPjS_S_iS_S_ijj
.visible .entry _Z15partitionKernelPjS_S_iS_S_ijj(
	.param .u64 .ptr .align 1 _Z15partitionKernelPjS_S_iS_S_ijj_param_0,
	.param .u64 .ptr .align 1 _Z15partitionKernelPjS_S_iS_S_ijj_param_1,
	.param .u64 .ptr .align 1 _Z15partitionKernelPjS_S_iS_S_ijj_param_2,
	.param .u32 _Z15partitionKernelPjS_S_iS_S_ijj_param_3,
	.param .u64 .ptr .align 1 _Z15partitionKernelPjS_S_iS_S_ijj_param_4,
	.param .u64 .ptr .align 1 _Z15partitionKernelPjS_S_iS_S_ijj_param_5,
	.param .u32 _Z15partitionKernelPjS_S_iS_S_ijj_param_6,
	.param .u32 _Z15partitionKernelPjS_S_iS_S_ijj_param_7,
	.param .u32 _Z15partitionKernelPjS_S_iS_S_ijj_param_8
)
{
	.reg .pred 	%p<14>;
	.reg .b32 	%r<84>;
	.reg .b64 	%rd<31>;

	ld.param.u64 	%rd3, [_Z15partitionKernelPjS_S_iS_S_ijj_param_1];
	ld.param.u64 	%rd4, [_Z15partitionKernelPjS_S_iS_S_ijj_param_2];
	ld.param.u32 	%r15, [_Z15partitionKernelPjS_S_iS_S_ijj_param_3];
	ld.param.u64 	%rd5, [_Z15partitionKernelPjS_S_iS_S_ijj_param_4];
	ld.param.u64 	%rd6, [_Z15partitionKernelPjS_S_iS_S_ijj_param_5];
	ld.param.u32 	%r16, [_Z15partitionKernelPjS_S_iS_S_ijj_param_6];
	ld.param.u32 	%r17, [_Z15partitionKernelPjS_S_iS_S_ijj_param_7];
	ld.param.u32 	%r18, [_Z15partitionKernelPjS_S_iS_S_ijj_param_8];
	cvta.to.global.u64 	%rd1, %rd6;
	cvta.to.global.u64 	%rd2, %rd5;
	mov.u32 	%r1, %tid.x;
	setp.ge.u32 	%p1, %r1, %r15;
	@%p1 bra 	$L__BB3_2;
	cvta.to.global.u64 	%rd7, %rd4;
	cvta.to.global.u64 	%rd8, %rd3;
	mov.u32 	%r19, %ctaid.x;
	mad.lo.s32 	%r20, %r15, %r19, %r1;
	mul.wide.u32 	%rd9, %r20, 4;
	add.s64 	%rd10, %rd7, %rd9;
	ld.global.u32 	%r21, [%rd10];
	mul.wide.u32 	%rd11, %r1, 4;
	add.s64 	%rd12, %rd8, %rd11;
	ld.global.u32 	%r22, [%rd12];
	add.s32 	%r23, %r22, %r21;
	shl.b32 	%r24, %r1, 2;
	mov.u32 	%r25, HLsh;
	add.s32 	%r26, %r25, %r24;
	st.shared.u32 	[%r26], %r23;
$L__BB3_2:
	bar.sync 	0;
	sub.s32 	%r27, %r18, %r17;
	add.s32 	%r28, %r27, 1;
	div.u32 	%r29, %r28, %r15;
	setp.gt.u32 	%p2, %r15, %r28;
	selp.b32 	%r2, 1, %r29, %p2;
	mov.u32 	%r30, %ntid.x;
	mov.u32 	%r31, %nctaid.x;
	mul.lo.s32 	%r3, %r30, %r31;
	mov.u32 	%r32, %ctaid.x;
	mad.lo.s32 	%r82, %r30, %r32, %r1;
	setp.ge.s32 	%p3, %r82, %r16;
	@%p3 bra 	$L__BB3_9;
	add.s32 	%r5, %r15, -1;
	add.s32 	%r33, %r82, %r3;
	max.s32 	%r34, %r16, %r33;
	setp.lt.s32 	%p4, %r33, %r16;
	selp.u32 	%r35, 1, 0, %p4;
	add.s32 	%r36, %r33, %r35;
	sub.s32 	%r37, %r34, %r36;
	div.u32 	%r38, %r37, %r3;
	add.s32 	%r6, %r38, %r35;
	and.b32  	%r39, %r6, 3;
	setp.eq.s32 	%p5, %r39, 3;
	@%p5 bra 	$L__BB3_6;
	add.s32 	%r40, %r6, 1;
	and.b32  	%r41, %r40, 3;
	neg.s32 	%r80, %r41;
$L__BB3_5:
	.pragma "nounroll";
	mul.wide.s32 	%rd13, %r82, 4;
	add.s64 	%rd14, %rd2, %rd13;
	ld.global.u32 	%r42, [%rd14];
	sub.s32 	%r43, %r42, %r17;
	div.u32 	%r44, %r43, %r2;
	setp.lt.s32 	%p6, %r44, %r15;
	selp.b32 	%r45, %r44, %r5, %p6;
	shl.b32 	%r46, %r45, 2;
	mov.u32 	%r47, HLsh;
	add.s32 	%r48, %r47, %r46;
	atom.shared.add.u32 	%r49, [%r48], 1;
	mul.wide.u32 	%rd15, %r49, 4;
	add.s64 	%rd16, %rd1, %rd15;
	st.global.u32 	[%rd16], %r42;
	add.s32 	%r82, %r82, %r3;
	add.s32 	%r80, %r80, 1;
	setp.ne.s32 	%p7, %r80, 0;
	@%p7 bra 	$L__BB3_5;
$L__BB3_6:
	setp.lt.u32 	%p8, %r6, 3;
	@%p8 bra 	$L__BB3_9;
	mov.u32 	%r55, HLsh;
	mul.wide.s32 	%rd21, %r3, 4;
	shl.b32 	%r79, %r3, 2;
$L__BB3_8:
	mul.wide.s32 	%rd17, %r82, 4;
	add.s64 	%rd18, %rd2, %rd17;
	ld.global.u32 	%r50, [%rd18];
	sub.s32 	%r51, %r50, %r17;
	div.u32 	%r52, %r51, %r2;
	setp.lt.s32 	%p9, %r52, %r15;
	selp.b32 	%r53, %r52, %r5, %p9;
	shl.b32 	%r54, %r53, 2;
	add.s32 	%r56, %r55, %r54;
	atom.shared.add.u32 	%r57, [%r56], 1;
	mul.wide.u32 	%rd19, %r57, 4;
	add.s64 	%rd20, %rd1, %rd19;
	st.global.u32 	[%rd20], %r50;
	add.s64 	%rd22, %rd18, %rd21;
	ld.global.u32 	%r58, [%rd22];
	sub.s32 	%r59, %r58, %r17;
	div.u32 	%r60, %r59, %r2;
	setp.lt.s32 	%p10, %r60, %r15;
	selp.b32 	%r61, %r60, %r5, %p10;
	shl.b32 	%r62, %r61, 2;
	add.s32 	%r63, %r55, %r62;
	atom.shared.add.u32 	%r64, [%r63], 1;
	mul.wide.u32 	%rd23, %r64, 4;
	add.s64 	%rd24, %rd1, %rd23;
	st.global.u32 	[%rd24], %r58;
	add.s64 	%rd25, %rd22, %rd21;
	ld.global.u32 	%r65, [%rd25];
	sub.s32 	%r66, %r65, %r17;
	div.u32 	%r67, %r66, %r2;
	setp.lt.s32 	%p11, %r67, %r15;
	selp.b32 	%r68, %r67, %r5, %p11;
	shl.b32 	%r69, %r68, 2;
	add.s32 	%r70, %r55, %r69;
	atom.shared.add.u32 	%r71, [%r70], 1;
	mul.wide.u32 	%rd26, %r71, 4;
	add.s64 	%rd27, %rd1, %rd26;
	st.global.u32 	[%rd27], %r65;
	add.s64 	%rd28, %rd25, %rd21;
	ld.global.u32 	%r72, [%rd28];
	sub.s32 	%r73, %r72, %r17;
	div.u32 	%r74, %r73, %r2;
	setp.lt.s32 	%p12, %r74, %r15;
	selp.b32 	%r75, %r74, %r5, %p12;
	shl.b32 	%r76, %r75, 2;
	add.s32 	%r77, %r55, %r76;
	atom.shared.add.u32 	%r78, [%r77], 1;
	mul.wide.u32 	%rd29, %r78, 4;
	add.s64 	%rd30, %rd1, %rd29;
	st.global.u32 	[%rd30], %r72;
	add.s32 	%r82, %r79, %r82;
	setp.lt.s32 	%p13, %r82, %r16;
	@%p13 bra 	$L__BB3_8;
$L__BB3_9:
	ret;

}
	// .globl	_Z17bitonicSortSharedPjjjS_S_j
.visible .entry _Z17bitonicSortSharedPjjjS_S_j(
	.param .u64 .ptr .align 1 _Z17bitonicSortSharedPjjjS_S_j_param_0,
	.param .u32 _Z17bitonicSortSharedPjjjS_S_j_param_1,
	.param .u32 _Z17bitonicSortSharedPjjjS_S_j_param_2,
	.param .u64 .ptr .align 1 _Z17bitonicSortSharedPjjjS_S_j_param_3,
	.param .u64 .ptr .align 1 _Z17bitonicSortSharedPjjjS_S_j_param_4,
	.param .u32 _Z17bitonicSortSharedPjjjS_S_j_param_5
)
{
	.reg .pred 	%p<23>;
	.reg .b32 	%r<109>;
	.reg .b64 	%rd<15>;
	// demoted variable
	.shared .align 4 .b8 _ZZ17bitonicSortSharedPjjjS_S_jE5s_key[128];
	ld.param.u64 	%rd4, [_Z17bitonicSortSharedPjjjS_S_j_param_0];
	ld.param.u32 	%r39, [_Z17bitonicSortSharedPjjjS_S_j_param_2];
	ld.param.u64 	%rd5, [_Z17bitonicSortSharedPjjjS_S_j_param_3];
	ld.param.u64 	%rd6, [_Z17bitonicSortSharedPjjjS_S_j_param_4];
	ld.param.u32 	%r40, [_Z17bitonicSortSharedPjjjS_S_j_param_5];
	mov.u32 	%r1, %tid.x;
	setp.ne.s32 	%p1, %r1, 0;
	@%p1 bra 	$L__BB4_10;
	setp.eq.s32 	%p2, %r39, 0;
	mov.b32 	%r99, 0;
	@%p2 bra 	$L__BB4_9;
	mov.u32 	%r2, %ctaid.x;
	cvta.to.global.u64 	%rd1, %rd5;
	mov.b32 	%r97, 0;
	mov.u32 	%r98, %r97;
	bra.uni 	$L__BB4_4;
$L__BB4_3:
	add.s32 	%r97, %r97, 1;
	setp.eq.s32 	%p4, %r97, %r39;
	mov.u32 	%r98, %r99;
	@%p4 bra 	$L__BB4_9;
$L__BB4_4:
	mul.wide.u32 	%rd7, %r97, 4;
	add.s64 	%rd8, %rd1, %rd7;
	ld.global.u32 	%r6, [%rd8];
	add.s32 	%r45, %r6, 31;
	shr.u32 	%r46, %r45, 5;
	add.s32 	%r99, %r46, %r98;
	setp.ge.u32 	%p3, %r2, %r99;
	@%p3 bra 	$L__BB4_3;
	cvta.to.global.u64 	%rd9, %rd6;
	add.s64 	%rd11, %rd9, %rd7;
	ld.global.u32 	%r48, [%rd11];
	sub.s32 	%r49, %r2, %r98;
	shl.b32 	%r50, %r49, 5;
	add.s32 	%r102, %r48, %r50;
	add.s32 	%r101, %r102, %r6;
	setp.gt.u32 	%p5, %r101, 31;
	@%p5 bra 	$L__BB4_8;
	setp.eq.s32 	%p6, %r6, 0;
	mov.b32 	%r100, 1;
	@%p6 bra 	$L__BB4_9;
	add.s32 	%r53, %r6, -1;
	shr.u32 	%r54, %r53, 1;
	or.b32  	%r55, %r54, %r53;
	shr.u32 	%r56, %r55, 2;
	or.b32  	%r57, %r56, %r55;
	shr.u32 	%r58, %r57, 4;
	or.b32  	%r59, %r58, %r57;
	shr.u32 	%r60, %r59, 8;
	or.b32  	%r61, %r60, %r59;
	shr.u32 	%r62, %r61, 16;
	or.b32  	%r63, %r62, %r61;
	add.s32 	%r100, %r63, 1;
	bra.uni 	$L__BB4_9;
$L__BB4_8:
	add.s32 	%r101, %r102, 32;
	mov.b32 	%r100, 32;
$L__BB4_9:
	mov.u32 	%r64, %ctaid.x;
	setp.ge.u32 	%p7, %r64, %r99;
	@%p7 bra 	$L__BB4_28;
$L__BB4_10:
	sub.s32 	%r65, %r101, %r102;
	setp.lt.u32 	%p8, %r1, %r65;
	setp.ge.u32 	%p9, %r1, %r100;
	shl.b32 	%r67, %r1, 2;
	mov.u32 	%r68, _ZZ17bitonicSortSharedPjjjS_S_jE5s_key;
	add.s32 	%r19, %r68, %r67;
	or.pred  	%p10, %p8, %p9;
	@%p10 bra 	$L__BB4_14;
	setp.eq.s32 	%p11, %r40, 0;
	@%p11 bra 	$L__BB4_13;
	mov.b32 	%r69, -1;
	st.shared.u32 	[%r19], %r69;
	bra.uni 	$L__BB4_14;
$L__BB4_13:
	mov.b32 	%r70, 0;
	st.shared.u32 	[%r19], %r70;
$L__BB4_14:
	shr.u32 	%r71, %r100, 31;
	add.s32 	%r72, %r100, %r71;
	shr.s32 	%r108, %r72, 1;
	setp.ge.u32 	%p12, %r1, %r108;
	@%p12 bra 	$L__BB4_28;
	add.s32 	%r73, %r102, %r1;
	cvta.to.global.u64 	%rd12, %rd4;
	mul.wide.u32 	%rd13, %r73, 4;
	add.s64 	%rd2, %rd12, %rd13;
	ld.global.u32 	%r74, [%rd2];
	st.shared.u32 	[%r19], %r74;
	mul.wide.s32 	%rd14, %r108, 4;
	add.s64 	%rd3, %rd2, %rd14;
	ld.global.u32 	%r75, [%rd3];
	shl.b32 	%r76, %r108, 2;
	add.s32 	%r21, %r19, %r76;
	st.shared.u32 	[%r21], %r75;
	setp.lt.u32 	%p13, %r100, 3;
	@%p13 bra 	$L__BB4_23;
	shl.b32 	%r22, %r1, 1;
	mov.b32 	%r106, 2;
$L__BB4_17:
	setp.eq.s32 	%p14, %r106, 0;
	@%p14 bra 	$L__BB4_22;
	shr.u32 	%r78, %r106, 1;
	and.b32  	%r79, %r78, %r1;
	setp.ne.s32 	%p15, %r79, 0;
	selp.u32 	%r80, 1, 0, %p15;
	xor.b32  	%r25, %r40, %r80;
	mov.u32 	%r107, %r106;
$L__BB4_19:
	shr.u32 	%r27, %r107, 1;
	barrier.sync 	0;
	add.s32 	%r81, %r27, -1;
	and.b32  	%r82, %r81, %r1;
	sub.s32 	%r83, %r22, %r82;
	shl.b32 	%r84, %r83, 2;
	add.s32 	%r28, %r68, %r84;
	shl.b32 	%r86, %r27, 2;
	add.s32 	%r29, %r28, %r86;
	ld.shared.u32 	%r30, [%r28];
	ld.shared.u32 	%r31, [%r29];
	setp.gt.u32 	%p16, %r30, %r31;
	selp.u32 	%r87, 1, 0, %p16;
	setp.ne.s32 	%p17, %r25, %r87;
	@%p17 bra 	$L__BB4_21;
	st.shared.u32 	[%r28], %r31;
	st.shared.u32 	[%r29], %r30;
$L__BB4_21:
	setp.gt.u32 	%p18, %r107, 3;
	mov.u32 	%r107, %r27;
	@%p18 bra 	$L__BB4_19;
$L__BB4_22:
	shl.b32 	%r106, %r106, 1;
	setp.lt.u32 	%p19, %r106, %r100;
	@%p19 bra 	$L__BB4_17;
$L__BB4_23:
	shl.b32 	%r23, %r1, 1;
$L__BB4_24:
	barrier.sync 	0;
	add.s32 	%r88, %r108, -1;
	and.b32  	%r89, %r88, %r1;
	sub.s32 	%r90, %r23, %r89;
	shl.b32 	%r91, %r90, 2;
	add.s32 	%r34, %r68, %r91;
	shl.b32 	%r93, %r108, 2;
	add.s32 	%r35, %r34, %r93;
	ld.shared.u32 	%r36, [%r34];
	ld.shared.u32 	%r37, [%r35];
	setp.gt.u32 	%p20, %r36, %r37;
	selp.u32 	%r94, 1, 0, %p20;
	setp.ne.s32 	%p21, %r40, %r94;
	@%p21 bra 	$L__BB4_26;
	st.shared.u32 	[%r34], %r37;
	st.shared.u32 	[%r35], %r36;
$L__BB4_26:
	shr.u32 	%r38, %r108, 1;
	setp.gt.u32 	%p22, %r108, 1;
	mov.u32 	%r108, %r38;
	@%p22 bra 	$L__BB4_24;
	barrier.sync 	0;
	ld.shared.u32 	%r95, [%r19];
	st.global.u32 	[%rd2], %r95;
	ld.shared.u32 	%r96, [%r21];
	st.global.u32 	[%rd3], %r96;
$L__BB4_28:
	ret;

}
	// .globl	_ZN3cub18CUB_300001_SM_10006detail11EmptyKernelIvEEvv
.visible .entry _ZN3cub18CUB_300001_SM_10006detail11EmptyKernelIvEEvv()
{


	ret;

}
	// .globl	_ZN3cub18CUB_300001_SM_10006detail10radix_sort31DeviceRadixSortSingleTileKernelINS1_5radix10policy_hubIjNS0_8NullTypeEyE10Policy1000ELNS0_9SortOrderE0EjS6_yNS1_21identity_decomposer_tEEEvPKT1_PSB_PKT2_PSF_T3_iiT4_
.visible .entry _ZN3cub18CUB_300001_SM_10006detail10radix_sort31DeviceRadixSortSingleTileKernelINS1_5radix10policy_hubIjNS0_8NullTypeEyE10Policy1000ELNS0_9SortOrderE0EjS6_yNS1_21identity_decomposer_tEEEvPKT1_PSB_PKT2_PSF_T3_iiT4_(
	.param .u64 .ptr .align 1 _ZN3cub18CUB_300001_SM_10006detail10radix_sort31DeviceRadixSortSingleTileKernelINS1_5radix10policy_hubIjNS0_8NullTypeEyE10Policy1000ELNS0_9SortOrderE0EjS6_yNS1_21identity_decomposer_tEEEvPKT1_PSB_PKT2_PSF_T3_iiT4__param_0,
	.param .u64 .ptr .align 1 _ZN3cub18CUB_300001_SM_10006detail10radix_sort31DeviceRadixSortSingleTileKernelINS1_5radix10policy_hubIjNS0_8NullTypeEyE10Policy1000ELNS0_9SortOrderE0EjS6_yNS1_21identity_decomposer_tEEEvPKT1_PSB_PKT2_PSF_T3_iiT4__param_1,
	.param .u64 .ptr .align 1 _ZN3cub18CUB_300001_SM_10006detail10radix_sort31DeviceRadixSortSingleTileKernelINS1_5radix10policy_hubIjNS0_8NullTypeEyE10Policy1000ELNS0_9SortOrderE0EjS6_yNS1_21identity_decomposer_tEEEvPKT1_PSB_PKT2_PSF_T3_iiT4__param_2,
	.param .u64 .ptr .align 1 _ZN3cub18CUB_300001_SM_10006detail10radix_sort31DeviceRadixSortSingleTileKernelINS1_5radix10policy_hubIjNS0_8NullTypeEyE10Policy1000ELNS0_9SortOrderE0EjS6_yNS1_21identity_decomposer_tEEEvPKT1_PSB_PKT2_PSF_T3_iiT4__param_3,
	.param .u64 _ZN3cub18CUB_300001_SM_10006detail10radix_sort31DeviceRadixSortSingleTileKernelINS1_5radix10policy_hubIjNS0_8NullTypeEyE10Policy1000ELNS0_9SortOrderE0EjS6_yNS1_21identity_decomposer_tEEEvPKT1_PSB_PKT2_PSF_T3_iiT4__param_4,
	.param .u32 _ZN3cub18CUB_300001_SM_10006detail10radix_sort31DeviceRadixSortSingleTileKernelINS1_5radix10policy_hubIjNS0_8NullTypeEyE10Policy1000ELNS0_9SortOrderE0EjS6_yNS1_21identity_decomposer_tEEEvPKT1_PSB_PKT2_PSF_T3_iiT4__param_5,
	.param .u32 _ZN3cub18CUB_300001_SM_10006detail10radix_sort31DeviceRadixSortSingleTileKernelINS1_5radix10policy_hubIjNS0_8NullTypeEyE10Policy1000ELNS0_9SortOrderE0EjS6_yNS1_21identity_decomposer_tEEEvPKT1_PSB_PKT2_PSF_T3_iiT4__param_6,
	.param .align 1 .b8 _ZN3cub18CUB_300001_SM_10006detail10radix_sort31DeviceRadixSortSingleTileKernelINS1_5radix10policy_hubIjNS0_8NullTypeEyE10Policy1000ELNS0_9SortOrderE0EjS6_yNS1_21identity_decomposer_tEEEvPKT1_PSB_PKT2_PSF_T3_iiT4__param_7[1]
)
.maxntid 256
.minnctapersm 1
{
	.reg .pred 	%p<52>;
	.reg .b16 	%rs<39>;
	.reg .b32 	%r<706>;
	.reg .b64 	%rd<29>;
	// demoted variable
	.shared .align 16 .b8 _ZZN3cub18CUB_300001_SM_10006detail10radix_sort31DeviceRadixSortSingleTileKernelINS1_5radix10policy_hubIjNS0_8NullTypeEyE10Policy1000ELNS0_9SortOrderE0EjS6_yNS1_21identity_decomposer_tEEEvPKT1_PSB_PKT2_PSF_T3_iiT4_E12temp_storage[33856];
	ld.param.u64 	%rd5, [_ZN3cub18CUB_300001_SM_10006detail10radix_sort31DeviceRadixSortSingleTileKernelINS1_5radix10policy_hubIjNS0_8NullTypeEyE10Policy1000ELNS0_9SortOrderE0EjS6_yNS1_21identity_decomposer_tEEEvPKT1_PSB_PKT2_PSF_T3_iiT4__param_0];
	ld.param.u64 	%rd3, [_ZN3cub18CUB_300001_SM_10006detail10radix_sort31DeviceRadixSortSingleTileKernelINS1_5radix10policy_hubIjNS0_8NullTypeEyE10Policy1000ELNS0_9SortOrderE0EjS6_yNS1_21identity_decomposer_tEEEvPKT1_PSB_PKT2_PSF_T3_iiT4__param_1];
	ld.param.u64 	%rd4, [_ZN3cub18CUB_300001_SM_10006detail10radix_sort31DeviceRadixSortSingleTileKernelINS1_5radix10policy_hubIjNS0_8NullTypeEyE10Policy1000ELNS0_9SortOrderE0EjS6_yNS1_21identity_decomposer_tEEEvPKT1_PSB_PKT2_PSF_T3_iiT4__param_4];
	ld.param.u32 	%r189, [_ZN3cub18CUB_300001_SM_10006detail10radix_sort31DeviceRadixSortSingleTileKernelINS1_5radix10policy_hubIjNS0_8NullTypeEyE10Policy1000ELNS0_9SortOrderE0EjS6_yNS1_21identity_decomposer_tEEEvPKT1_PSB_PKT2_PSF_T3_iiT4__param_5];
	ld.param.u32 	%r190, [_ZN3cub18CUB_300001_SM_10006detail10radix_sort31DeviceRadixSortSingleTileKernelINS1_5radix10policy_hubIjNS0_8NullTypeEyE10Policy1000ELNS0_9SortOrderE0EjS6_yNS1_21identity_decomposer_tEEEvPKT1_PSB_PKT2_PSF_T3_iiT4__param_6];
	cvta.to.global.u64 	%rd6, %rd5;
	cvt.u32.u64 	%r1, %rd4;
	mov.u32 	%r2, %tid.x;
	mul.lo.s32 	%r3, %r2, 19;
	setp.ge.s32 	%p1, %r3, %r1;
	mul.wide.u32 	%rd7, %r3, 4;
	add.s64 	%rd1, %rd6, %rd7;
	mov.b32 	%r703, -1;
	@%p1 bra 	$L__BB6_2;
	ld.global.u32 	%r703, [%rd1];
$L__BB6_2:
	add.s32 	%r193, %r3, 1;
	setp.ge.s32 	%p2, %r193, %r1;
	mov.b32 	%r702, -1;
	@%p2 bra 	$L__BB6_4;
	ld.global.u32 	%r702, [%rd1+4];
$L__BB6_4:
	add.s32 	%r195, %r3, 2;
	setp.ge.s32 	%p3, %r195, %r1;
	mov.b32 	%r701, -1;
	@%p3 bra 	$L__BB6_6;
	ld.global.u32 	%r701, [%rd1+8];
$L__BB6_6:
	add.s32 	%r197, %r3, 3;
	setp.ge.s32 	%p4, %r197, %r1;
	mov.b32 	%r700, -1;
	@%p4 bra 	$L__BB6_8;
	ld.global.u32 	%r700, [%rd1+12];
$L__BB6_8:
	add.s32 	%r199, %r3, 4;
	setp.ge.s32 	%p5, %r199, %r1;
	mov.b32 	%r699, -1;
	@%p5 bra 	$L__BB6_10;
	ld.global.u32 	%r699, [%rd1+16];
$L__BB6_10:
	add.s32 	%r201, %r3, 5;
	setp.ge.s32 	%p6, %r201, %r1;
	mov.b32 	%r698, -1;
	@%p6 bra 	$L__BB6_12;
	ld.global.u32 	%r698, [%rd1+20];
$L__BB6_12:
	add.s32 	%r203, %r3, 6;
	setp.ge.s32 	%p7, %r203, %r1;
	mov.b32 	%r697, -1;
	@%p7 bra 	$L__BB6_14;
	ld.global.u32 	%r697, [%rd1+24];
$L__BB6_14:
	add.s32 	%r205, %r3, 7;
	setp.ge.s32 	%p8, %r205, %r1;
	mov.b32 	%r696, -1;
	@%p8 bra 	$L__BB6_16;
	ld.global.u32 	%r696, [%rd1+28];
$L__BB6_16:
	add.s32 	%r207, %r3, 8;
	setp.ge.s32 	%p9, %r207, %r1;
	mov.b32 	%r695, -1;
	@%p9 bra 	$L__BB6_18;
	ld.global.u32 	%r695, [%rd1+32];
$L__BB6_18:
	add.s32 	%r209, %r3, 9;
	setp.ge.s32 	%p10, %r209, %r1;
	mov.b32 	%r694, -1;
	@%p10 bra 	$L__BB6_20;
	ld.global.u32 	%r694, [%rd1+36];
$L__BB6_20:
	add.s32 	%r211, %r3, 10;
	setp.ge.s32 	%p11, %r211, %r1;
	mov.b32 	%r693, -1;
	@%p11 bra 	$L__BB6_22;
	ld.global.u32 	%r693, [%rd1+40];
$L__BB6_22:
	add.s32 	%r213, %r3, 11;
	setp.ge.s32 	%p12, %r213, %r1;
	mov.b32 	%r692, -1;
	@%p12 bra 	$L__BB6_24;
	ld.global.u32 	%r692, [%rd1+44];
$L__BB6_24:
	add.s32 	%r215, %r3, 12;
	setp.ge.s32 	%p13, %r215, %r1;
	mov.b32 	%r691, -1;
	@%p13 bra 	$L__BB6_26;
	ld.global.u32 	%r691, [%rd1+48];
$L__BB6_26:
	add.s32 	%r217, %r3, 13;
	setp.ge.s32 	%p14, %r217, %r1;
	mov.b32 	%r690, -1;
	@%p14 bra 	$L__BB6_28;
	ld.global.u32 	%r690, [%rd1+52];
$L__BB6_28:
	add.s32 	%r219, %r3, 14;
	setp.ge.s32 	%p15, %r219, %r1;
	mov.b32 	%r689, -1;
	@%p15 bra 	$L__BB6_30;
	ld.global.u32 	%r689, [%rd1+56];
$L__BB6_30:
	add.s32 	%r221, %r3, 15;
	setp.ge.s32 	%p16, %r221, %r1;
	mov.b32 	%r688, -1;
	@%p16 bra 	$L__BB6_32;
	ld.global.u32 	%r688, [%rd1+60];
$L__BB6_32:
	add.s32 	%r223, %r3, 16;
	setp.ge.s32 	%p17, %r223, %r1;
	mov.b32 	%r687, -1;
	@%p17 bra 	$L__BB6_34;
	ld.global.u32 	%r687, [%rd1+64];
$L__BB6_34:
	add.s32 	%r225, %r3, 17;
	setp.ge.s32 	%p18, %r225, %r1;
	mov.b32 	%r686, -1;
	@%p18 bra 	$L__BB6_36;
	ld.global.u32 	%r686, [%rd1+68];
$L__BB6_36:
	add.s32 	%r227, %r3, 18;
	setp.ge.s32 	%p19, %r227, %r1;
	mov.b32 	%r685, -1;
	@%p19 bra 	$L__BB6_38;
	ld.global.u32 	%r685, [%rd1+72];
$L__BB6_38:
	bar.sync 	0;
	shr.u32 	%r42, %r2, 5;
	shl.b32 	%r229, %r2, 2;
	mov.u32 	%r230, _ZZN3cub18CUB_300001_SM_10006detail10radix_sort31DeviceRadixSortSingleTileKernelINS1_5radix10policy_hubIjNS0_8NullTypeEyE10Policy1000ELNS0_9SortOrderE0EjS6_yNS1_21identity_decomposer_tEEEvPKT1_PSB_PKT2_PSF_T3_iiT4_E12temp_storage;
	add.s32 	%r43, %r230, %r229;
	shl.b32 	%r231, %r2, 7;
	add.s32 	%r44, %r43, %r231;
	shl.b32 	%r232, %r42, 2;
	add.s32 	%r233, %r230, %r232;
	add.s32 	%r45, %r233, 33792;
	mad.lo.s32 	%r46, %r2, -56, %r44;
	add.s32 	%r684, %r189, 6;
	sub.s32 	%r683, %r190, %r189;
$L__BB6_39:
	add.s32 	%r293, %r684, -6;
	min.s32 	%r236, %r683, 6;
	mov.b32 	%r322, 0;
	st.shared.u32 	[%r43], %r322;
	st.shared.u32 	[%r43+1024], %r322;
	st.shared.u32 	[%r43+2048], %r322;
	st.shared.u32 	[%r43+3072], %r322;
	st.shared.u32 	[%r43+4096], %r322;
	st.shared.u32 	[%r43+5120], %r322;
	st.shared.u32 	[%r43+6144], %r322;
	st.shared.u32 	[%r43+7168], %r322;
	st.shared.u32 	[%r43+8192], %r322;
	st.shared.u32 	[%r43+9216], %r322;
	st.shared.u32 	[%r43+10240], %r322;
	st.shared.u32 	[%r43+11264], %r322;
	st.shared.u32 	[%r43+12288], %r322;
	st.shared.u32 	[%r43+13312], %r322;
	st.shared.u32 	[%r43+14336], %r322;
	st.shared.u32 	[%r43+15360], %r322;
	st.shared.u32 	[%r43+16384], %r322;
	st.shared.u32 	[%r43+17408], %r322;
	st.shared.u32 	[%r43+18432], %r322;
	st.shared.u32 	[%r43+19456], %r322;
	st.shared.u32 	[%r43+20480], %r322;
	st.shared.u32 	[%r43+21504], %r322;
	st.shared.u32 	[%r43+22528], %r322;
	st.shared.u32 	[%r43+23552], %r322;
	st.shared.u32 	[%r43+24576], %r322;
	st.shared.u32 	[%r43+25600], %r322;
	st.shared.u32 	[%r43+26624], %r322;
	st.shared.u32 	[%r43+27648], %r322;
	st.shared.u32 	[%r43+28672], %r322;
	st.shared.u32 	[%r43+29696], %r322;
	st.shared.u32 	[%r43+30720], %r322;
	st.shared.u32 	[%r43+31744], %r322;
	st.shared.u32 	[%r43+32768], %r322;
	// begin inline asm
	bmsk.clamp.b32 %r234, %r322, %r236;
	// end inline asm
	// begin inline asm
	shr.b32 %r237, %r703, %r293;
	// end inline asm
	and.b32  	%r325, %r234, %r237;
	shl.b32 	%r326, %r325, 10;
	and.b32  	%r327, %r326, 31744;
	add.s32 	%r328, %r43, %r327;
	shr.u32 	%r329, %r325, 4;
	and.b32  	%r330, %r329, 268435454;
	add.s32 	%r71, %r328, %r330;
	ld.shared.u16 	%rs1, [%r71];
	add.s16 	%rs20, %rs1, 1;
	st.shared.u16 	[%r71], %rs20;
	// begin inline asm
	shr.b32 %r240, %r702, %r293;
	// end inline asm
	and.b32  	%r331, %r234, %r240;
	shl.b32 	%r332, %r331, 10;
	and.b32  	%r333, %r332, 31744;
	add.s32 	%r334, %r43, %r333;
	shr.u32 	%r335, %r331, 4;
	and.b32  	%r336, %r335, 268435454;
	add.s32 	%r72, %r334, %r336;
	ld.shared.u16 	%rs2, [%r72];
	add.s16 	%rs21, %rs2, 1;
	st.shared.u16 	[%r72], %rs21;
	// begin inline asm
	shr.b32 %r243, %r701, %r293;
	// end inline asm
	and.b32  	%r337, %r234, %r243;
	shl.b32 	%r338, %r337, 10;
	and.b32  	%r339, %r338, 31744;
	add.s32 	%r340, %r43, %r339;
	shr.u32 	%r341, %r337, 4;
	and.b32  	%r342, %r341, 268435454;
	add.s32 	%r73, %r340, %r342;
	ld.shared.u16 	%rs3, [%r73];
	add.s16 	%rs22, %rs3, 1;
	st.shared.u16 	[%r73], %rs22;
	// begin inline asm
	shr.b32 %r246, %r700, %r293;
	// end inline asm
	and.b32  	%r343, %r234, %r246;
	shl.b32 	%r344, %r343, 10;
	and.b32  	%r345, %r344, 31744;
	add.s32 	%r346, %r43, %r345;
	shr.u32 	%r347, %r343, 4;
	and.b32  	%r348, %r347, 268435454;
	add.s32 	%r74, %r346, %r348;
	ld.shared.u16 	%rs4, [%r74];
	add.s16 	%rs23, %rs4, 1;
	st.shared.u16 	[%r74], %rs23;
	// begin inline asm
	shr.b32 %r249, %r699, %r293;
	// end inline asm
	and.b32  	%r349, %r234, %r249;
	shl.b32 	%r350, %r349, 10;
	and.b32  	%r351, %r350, 31744;
	add.s32 	%r352, %r43, %r351;
	shr.u32 	%r353, %r349, 4;
	and.b32  	%r354, %r353, 268435454;
	add.s32 	%r75, %r352, %r354;
	ld.shared.u16 	%rs5, [%r75];
	add.s16 	%rs24, %rs5, 1;
	st.shared.u16 	[%r75], %rs24;
	// begin inline asm
	shr.b32 %r252, %r698, %r293;
	// end inline asm
	and.b32  	%r355, %r234, %r252;
	shl.b32 	%r356, %r355, 10;
	and.b32  	%r357, %r356, 31744;
	add.s32 	%r358, %r43, %r357;
	shr.u32 	%r359, %r355, 4;
	and.b32  	%r360, %r359, 268435454;
	add.s32 	%r76, %r358, %r360;
	ld.shared.u16 	%rs6, [%r76];
	add.s16 	%rs25, %rs6, 1;
	st.shared.u16 	[%r76], %rs25;
	// begin inline asm
	shr.b32 %r255, %r697, %r293;
	// end inline asm
	and.b32  	%r361, %r234, %r255;
	shl.b32 	%r362, %r361, 10;
	and.b32  	%r363, %r362, 31744;
	add.s32 	%r364, %r43, %r363;
	shr.u32 	%r365, %r361, 4;
	and.b32  	%r366, %r365, 268435454;
	add.s32 	%r77, %r364, %r366;
	ld.shared.u16 	%rs7, [%r77];
	add.s16 	%rs26, %rs7, 1;
	st.shared.u16 	[%r77], %rs26;
	// begin inline asm
	shr.b32 %r258, %r696, %r293;
	// end inline asm
	and.b32  	%r367, %r234, %r258;
	shl.b32 	%r368, %r367, 10;
	and.b32  	%r369, %r368, 31744;
	add.s32 	%r370, %r43, %r369;
	shr.u32 	%r371, %r367, 4;
	and.b32  	%r372, %r371, 268435454;
	add.s32 	%r78, %r370, %r372;
	ld.shared.u16 	%rs8, [%r78];
	add.s16 	%rs27, %rs8, 1;
	st.shared.u16 	[%r78], %rs27;
	// begin inline asm
	shr.b32 %r261, %r695, %r293;
	// end inline asm
	and.b32  	%r373, %r234, %r261;
	shl.b32 	%r374, %r373, 10;
	and.b32  	%r375, %r374, 31744;
	add.s32 	%r376, %r43, %r375;
	shr.u32 	%r377, %r373, 4;
	and.b32  	%r378, %r377, 268435454;
	add.s32 	%r79, %r376, %r378;
	ld.shared.u16 	%rs9, [%r79];
	add.s16 	%rs28, %rs9, 1;
	st.shared.u16 	[%r79], %rs28;
	// begin inline asm
	shr.b32 %r264, %r694, %r293;
	// end inline asm
	and.b32  	%r379, %r234, %r264;
	shl.b32 	%r380, %r379, 10;
	and.b32  	%r381, %r380, 31744;
	add.s32 	%r382, %r43, %r381;
	shr.u32 	%r383, %r379, 4;
	and.b32  	%r384, %r383, 268435454;
	add.s32 	%r80, %r382, %r384;
	ld.shared.u16 	%rs10, [%r80];
	add.s16 	%rs29, %rs10, 1;
	st.shared.u16 	[%r80], %rs29;
	// begin inline asm
	shr.b32 %r267, %r693, %r293;
	// end inline asm
	and.b32  	%r385, %r234, %r267;
	shl.b32 	%r386, %r385, 10;
	and.b32  	%r387, %r386, 31744;
	add.s32 	%r388, %r43, %r387;
	shr.u32 	%r389, %r385, 4;
	and.b32  	%r390, %r389, 268435454;
	add.s32 	%r81, %r388, %r390;
	ld.shared.u16 	%rs11, [%r81];
	add.s16 	%rs30, %rs11, 1;
	st.shared.u16 	[%r81], %rs30;
	// begin inline asm
	shr.b32 %r270, %r692, %r293;
	// end inline asm
	and.b32  	%r391, %r234, %r270;
	shl.b32 	%r392, %r391, 10;
	and.b32  	%r393, %r392, 31744;
	add.s32 	%r394, %r43, %r393;
	shr.u32 	%r395, %r391, 4;
	and.b32  	%r396, %r395, 268435454;
	add.s32 	%r82, %r394, %r396;
	ld.shared.u16 	%rs12, [%r82];
	add.s16 	%rs31, %rs12, 1;
	st.shared.u16 	[%r82], %rs31;
	// begin inline asm
	shr.b32 %r273, %r691, %r293;
	// end inline asm
	and.b32  	%r397, %r234, %r273;
	shl.b32 	%r398, %r397, 10;
	and.b32  	%r399, %r398, 31744;
	add.s32 	%r400, %r43, %r399;
	shr.u32 	%r401, %r397, 4;
	and.b32  	%r402, %r401, 268435454;
	add.s32 	%r83, %r400, %r402;
	ld.shared.u16 	%rs13, [%r83];
	add.s16 	%rs32, %rs13, 1;
	st.shared.u16 	[%r83], %rs32;
	// begin inline asm
	shr.b32 %r276, %r690, %r293;
	// end inline asm
	and.b32  	%r403, %r234, %r276;
	shl.b32 	%r404, %r403, 10;
	and.b32  	%r405, %r404, 31744;
	add.s32 	%r406, %r43, %r405;
	shr.u32 	%r407, %r403, 4;
	and.b32  	%r408, %r407, 268435454;
	add.s32 	%r84, %r406, %r408;
	ld.shared.u16 	%rs14, [%r84];
	add.s16 	%rs33, %rs14, 1;
	st.shared.u16 	[%r84], %rs33;
	// begin inline asm
	shr.b32 %r279, %r689, %r293;
	// end inline asm
	and.b32  	%r409, %r234, %r279;
	shl.b32 	%r410, %r409, 10;
	and.b32  	%r411, %r410, 31744;
	add.s32 	%r412, %r43, %r411;
	shr.u32 	%r413, %r409, 4;
	and.b32  	%r414, %r413, 268435454;
	add.s32 	%r85, %r412, %r414;
	ld.shared.u16 	%rs15, [%r85];
	add.s16 	%rs34, %rs15, 1;
	st.shared.u16 	[%r85], %rs34;
	// begin inline asm
	shr.b32 %r282, %r688, %r293;
	// end inline asm
	and.b32  	%r415, %r234, %r282;
	shl.b32 	%r416, %r415, 10;
	and.b32  	%r417, %r416, 31744;
	add.s32 	%r418, %r43, %r417;
	shr.u32 	%r419, %r415, 4;
	and.b32  	%r420, %r419, 268435454;
	add.s32 	%r86, %r418, %r420;
	ld.shared.u16 	%rs16, [%r86];
	add.s16 	%rs35, %rs16, 1;
	st.shared.u16 	[%r86], %rs35;
	// begin inline asm
	shr.b32 %r285, %r687, %r293;
	// end inline asm
	and.b32  	%r421, %r234, %r285;
	shl.b32 	%r422, %r421, 10;
	and.b32  	%r423, %r422, 31744;
	add.s32 	%r424, %r43, %r423;
	shr.u32 	%r425, %r421, 4;
	and.b32  	%r426, %r425, 268435454;
	add.s32 	%r87, %r424, %r426;
	ld.shared.u16 	%rs17, [%r87];
	add.s16 	%rs36, %rs17, 1;
	st.shared.u16 	[%r87], %rs36;
	// begin inline asm
	shr.b32 %r288, %r686, %r293;
	// end inline asm
	and.b32  	%r427, %r234, %r288;
	shl.b32 	%r428, %r427, 10;
	and.b32  	%r429, %r428, 31744;
	add.s32 	%r430, %r43, %r429;
	shr.u32 	%r431, %r427, 4;
	and.b32  	%r432, %r431, 268435454;
	add.s32 	%r88, %r430, %r432;
	ld.shared.u16 	%rs18, [%r88];
	add.s16 	%rs37, %rs18, 1;
	st.shared.u16 	[%r88], %rs37;
	// begin inline asm
	shr.b32 %r291, %r685, %r293;
	// end inline asm
	and.b32  	%r433, %r234, %r291;
	shl.b32 	%r434, %r433, 10;
	and.b32  	%r435, %r434, 31744;
	add.s32 	%r436, %r43, %r435;
	shr.u32 	%r437, %r433, 4;
	and.b32  	%r438, %r437, 268435454;
	add.s32 	%r89, %r436, %r438;
	ld.shared.u16 	%rs19, [%r89];
	add.s16 	%rs38, %rs19, 1;
	st.shared.u16 	[%r89], %rs38;
	bar.sync 	0;
	ld.shared.u32 	%r90, [%r44];
	ld.shared.u32 	%r439, [%r44+4];
	ld.shared.u32 	%r440, [%r44+8];
	ld.shared.u32 	%r441, [%r44+12];
	ld.shared.u32 	%r442, [%r44+16];
	ld.shared.u32 	%r443, [%r44+20];
	ld.shared.u32 	%r444, [%r44+24];
	ld.shared.u32 	%r445, [%r44+28];
	ld.shared.u32 	%r446, [%r44+32];
	ld.shared.u32 	%r447, [%r44+36];
	ld.shared.u32 	%r448, [%r44+40];
	ld.shared.u32 	%r449, [%r44+44];
	ld.shared.u32 	%r450, [%r44+48];
	ld.shared.u32 	%r451, [%r44+52];
	ld.shared.u32 	%r452, [%r44+56];
	ld.shared.u32 	%r453, [%r44+60];
	ld.shared.u32 	%r454, [%r44+64];
	ld.shared.u32 	%r455, [%r44+68];
	ld.shared.u32 	%r456, [%r44+72];
	ld.shared.u32 	%r457, [%r44+76];
	ld.shared.u32 	%r458, [%r44+80];
	ld.shared.u32 	%r459, [%r44+84];
	ld.shared.u32 	%r460, [%r44+88];
	ld.shared.u32 	%r461, [%r44+92];
	ld.shared.u32 	%r462, [%r44+96];
	ld.shared.u32 	%r463, [%r44+100];
	ld.shared.u32 	%r464, [%r44+104];
	ld.shared.u32 	%r465, [%r44+108];
	ld.shared.u32 	%r466, [%r44+112];
	ld.shared.u32 	%r467, [%r44+116];
	ld.shared.u32 	%r468, [%r44+120];
	ld.shared.u32 	%r469, [%r44+124];
	ld.shared.u32 	%r470, [%r44+128];
	add.s32 	%r91, %r439, %r90;
	add.s32 	%r92, %r440, %r91;
	add.s32 	%r93, %r441, %r92;
	add.s32 	%r94, %r442, %r93;
	add.s32 	%r95, %r443, %r94;
	add.s32 	%r96, %r444, %r95;
	add.s32 	%r97, %r445, %r96;
	add.s32 	%r98, %r446, %r97;
	add.s32 	%r99, %r447, %r98;
	add.s32 	%r100, %r448, %r99;
	add.s32 	%r101, %r449, %r100;
	add.s32 	%r102, %r450, %r101;
	add.s32 	%r103, %r451, %r102;
	add.s32 	%r104, %r452, %r103;
	add.s32 	%r105, %r453, %r104;
	add.s32 	%r106, %r454, %r105;
	add.s32 	%r107, %r455, %r106;
	add.s32 	%r108, %r456, %r107;
	add.s32 	%r109, %r457, %r108;
	add.s32 	%r110, %r458, %r109;
	add.s32 	%r111, %r459, %r110;
	add.s32 	%r112, %r460, %r111;
	add.s32 	%r113, %r461, %r112;
	add.s32 	%r114, %r462, %r113;
	add.s32 	%r115, %r463, %r114;
	add.s32 	%r116, %r464, %r115;
	add.s32 	%r117, %r465, %r116;
	add.s32 	%r118, %r466, %r117;
	add.s32 	%r119, %r467, %r118;
	add.s32 	%r120, %r468, %r119;
	add.s32 	%r121, %r469, %r120;
	add.s32 	%r299, %r470, %r121;
	// begin inline asm
	mov.u32 %r294, %laneid;
	// end inline asm
	mov.b32 	%r297, 1;
	mov.b32 	%r324, -1;
	// begin inline asm
	{  .reg .u32 r0;  .reg .pred p;  shfl.sync.up.b32 r0|p, %r299, %r297, %r322, %r324;  @p add.u32 r0, r0, %r299;  mov.u32 %r295, r0;}
	// end inline asm
	mov.b32 	%r303, 2;
	// begin inline asm
	{  .reg .u32 r0;  .reg .pred p;  shfl.sync.up.b32 r0|p, %r295, %r303, %r322, %r324;  @p add.u32 r0, r0, %r295;  mov.u32 %r301, r0;}
	// end inline asm
	mov.b32 	%r309, 4;
	// begin inline asm
	{  .reg .u32 r0;  .reg .pred p;  shfl.sync.up.b32 r0|p, %r301, %r309, %r322, %r324;  @p add.u32 r0, r0, %r301;  mov.u32 %r307, r0;}
	// end inline asm
	mov.b32 	%r315, 8;
	// begin inline asm
	{  .reg .u32 r0;  .reg .pred p;  shfl.sync.up.b32 r0|p, %r307, %r315, %r322, %r324;  @p add.u32 r0, r0, %r307;  mov.u32 %r313, r0;}
	// end inline asm
	mov.b32 	%r321, 16;
	// begin inline asm
	{  .reg .u32 r0;  .reg .pred p;  shfl.sync.up.b32 r0|p, %r313, %r321, %r322, %r324;  @p add.u32 r0, r0, %r313;  mov.u32 %r319, r0;}
	// end inline asm
	setp.ne.s32 	%p20, %r294, 31;
	@%p20 bra 	$L__BB6_41;
	st.shared.u32 	[%r45], %r319;
$L__BB6_41:
	sub.s32 	%r471, %r319, %r299;
	setp.gt.u32 	%p21, %r2, 31;
	setp.eq.s32 	%p22, %r42, 7;
	setp.eq.s32 	%p23, %r42, 6;
	setp.eq.s32 	%p24, %r42, 5;
	setp.eq.s32 	%p25, %r42, 4;
	setp.eq.s32 	%p26, %r42, 3;
	setp.eq.s32 	%p27, %r42, 2;
	setp.eq.s32 	%p28, %r42, 1;
	bar.sync 	0;
	ld.shared.v4.u32 	{%r472, %r473, %r474, %r475}, [_ZZN3cub18CUB_300001_SM_10006detail10radix_sort31DeviceRadixSortSingleTileKernelINS1_5radix10policy_hubIjNS0_8NullTypeEyE10Policy1000ELNS0_9SortOrderE0EjS6_yNS1_21identity_decomposer_tEEEvPKT1_PSB_PKT2_PSF_T3_iiT4_E12temp_storage+33792];
	selp.b32 	%r476, %r472, %r704, %p28;
	add.s32 	%r477, %r473, %r472;
	selp.b32 	%r478, %r477, %r476, %p27;
	add.s32 	%r479, %r477, %r474;
	selp.b32 	%r480, %r479, %r478, %p26;
	add.s32 	%r481, %r479, %r475;
	selp.b32 	%r482, %r481, %r480, %p25;
	ld.shared.v4.u32 	{%r483, %r484, %r485, %r486}, [_ZZN3cub18CUB_300001_SM_10006detail10radix_sort31DeviceRadixSortSingleTileKernelINS1_5radix10policy_hubIjNS0_8NullTypeEyE10Policy1000ELNS0_9SortOrderE0EjS6_yNS1_21identity_decomposer_tEEEvPKT1_PSB_PKT2_PSF_T3_iiT4_E12temp_storage+33808];
	add.s32 	%r487, %r481, %r483;
	selp.b32 	%r488, %r487, %r482, %p24;
	add.s32 	%r489, %r487, %r484;
	selp.b32 	%r490, %r489, %r488, %p23;
	add.s32 	%r491, %r489, %r485;
	selp.b32 	%r704, %r491, %r490, %p22;
	add.s32 	%r126, %r491, %r486;
	setp.ne.s32 	%p29, %r294, 0;
	selp.b32 	%r492, %r471, 0, %p29;
	add.s32 	%r493, %r704, %r492;
	or.pred  	%p30, %p21, %p29;
	selp.b32 	%r705, %r493, %r471, %p21;
	@%p30 bra 	$L__BB6_43;
	shl.b32 	%r705, %r126, 16;
	st.shared.u32 	[_ZZN3cub18CUB_300001_SM_10006detail10radix_sort31DeviceRadixSortSingleTileKernelINS1_5radix10policy_hubIjNS0_8NullTypeEyE10Policy1000ELNS0_9SortOrderE0EjS6_yNS1_21identity_decomposer_tEEEvPKT1_PSB_PKT2_PSF_T3_iiT4_E12temp_storage+33832], %r705;
$L__BB6_43:
	setp.eq.s32 	%p31, %r2, 0;
	bar.sync 	0;
	ld.shared.u32 	%r494, [_ZZN3cub18CUB_300001_SM_10006detail10radix_sort31DeviceRadixSortSingleTileKernelINS1_5radix10policy_hubIjNS0_8NullTypeEyE10Policy1000ELNS0_9SortOrderE0EjS6_yNS1_21identity_decomposer_tEEEvPKT1_PSB_PKT2_PSF_T3_iiT4_E12temp_storage+33832];
	selp.b32 	%r495, 0, %r494, %p31;
	add.s32 	%r496, %r705, %r495;
	add.s32 	%r497, %r90, %r496;
	add.s32 	%r498, %r91, %r496;
	add.s32 	%r499, %r92, %r496;
	add.s32 	%r500, %r93, %r496;
	add.s32 	%r501, %r94, %r496;
	add.s32 	%r502, %r95, %r496;
	add.s32 	%r503, %r96, %r496;
	add.s32 	%r504, %r97, %r496;
	add.s32 	%r505, %r98, %r496;
	add.s32 	%r506, %r99, %r496;
	add.s32 	%r507, %r100, %r496;
	add.s32 	%r508, %r101, %r496;
	add.s32 	%r509, %r102, %r496;
	add.s32 	%r510, %r103, %r496;
	add.s32 	%r511, %r104, %r496;
	add.s32 	%r512, %r105, %r496;
	add.s32 	%r513, %r106, %r496;
	add.s32 	%r514, %r107, %r496;
	add.s32 	%r515, %r108, %r496;
	add.s32 	%r516, %r109, %r496;
	add.s32 	%r517, %r110, %r496;
	add.s32 	%r518, %r111, %r496;
	add.s32 	%r519, %r112, %r496;
	add.s32 	%r520, %r113, %r496;
	add.s32 	%r521, %r114, %r496;
	add.s32 	%r522, %r115, %r496;
	add.s32 	%r523, %r116, %r496;
	add.s32 	%r524, %r117, %r496;
	add.s32 	%r525, %r118, %r496;
	add.s32 	%r526, %r119, %r496;
	add.s32 	%r527, %r120, %r496;
	add.s32 	%r528, %r121, %r496;
	st.shared.u32 	[%r44], %r496;
	st.shared.u32 	[%r44+4], %r497;
	st.shared.u32 	[%r44+8], %r498;
	st.shared.u32 	[%r44+12], %r499;
	st.shared.u32 	[%r44+16], %r500;
	st.shared.u32 	[%r44+20], %r501;
	st.shared.u32 	[%r44+24], %r502;
	st.shared.u32 	[%r44+28], %r503;
	st.shared.u32 	[%r44+32], %r504;
	st.shared.u32 	[%r44+36], %r505;
	st.shared.u32 	[%r44+40], %r506;
	st.shared.u32 	[%r44+44], %r507;
	st.shared.u32 	[%r44+48], %r508;
	st.shared.u32 	[%r44+52], %r509;
	st.shared.u32 	[%r44+56], %r510;
	st.shared.u32 	[%r44+60], %r511;
	st.shared.u32 	[%r44+64], %r512;
	st.shared.u32 	[%r44+68], %r513;
	st.shared.u32 	[%r44+72], %r514;
	st.shared.u32 	[%r44+76], %r515;
	st.shared.u32 	[%r44+80], %r516;
	st.shared.u32 	[%r44+84], %r517;
	st.shared.u32 	[%r44+88], %r518;
	st.shared.u32 	[%r44+92], %r519;
	st.shared.u32 	[%r44+96], %r520;
	st.shared.u32 	[%r44+100], %r521;
	st.shared.u32 	[%r44+104], %r522;
	st.shared.u32 	[%r44+108], %r523;
	st.shared.u32 	[%r44+112], %r524;
	st.shared.u32 	[%r44+116], %r525;
	st.shared.u32 	[%r44+120], %r526;
	st.shared.u32 	[%r44+124], %r527;
	st.shared.u32 	[%r44+128], %r528;
	bar.sync 	0;
	cvt.u32.u16 	%r529, %rs1;
	ld.shared.u16 	%r530, [%r71];
	add.s32 	%r130, %r530, %r529;
	cvt.u32.u16 	%r531, %rs2;
	ld.shared.u16 	%r532, [%r72];
	add.s32 	%r131, %r532, %r531;
	cvt.u32.u16 	%r533, %rs3;
	ld.shared.u16 	%r534, [%r73];
	add.s32 	%r132, %r534, %r533;
	cvt.u32.u16 	%r535, %rs4;
	ld.shared.u16 	%r536, [%r74];
	add.s32 	%r133, %r536, %r535;
	cvt.u32.u16 	%r537, %rs5;
	ld.shared.u16 	%r538, [%r75];
	add.s32 	%r134, %r538, %r537;
	cvt.u32.u16 	%r539, %rs6;
	ld.shared.u16 	%r540, [%r76];
	add.s32 	%r135, %r540, %r539;
	cvt.u32.u16 	%r541, %rs7;
	ld.shared.u16 	%r542, [%r77];
	add.s32 	%r136, %r542, %r541;
	cvt.u32.u16 	%r543, %rs8;
	ld.shared.u16 	%r544, [%r78];
	add.s32 	%r137, %r544, %r543;
	cvt.u32.u16 	%r545, %rs9;
	ld.shared.u16 	%r546, [%r79];
	add.s32 	%r138, %r546, %r545;
	cvt.u32.u16 	%r547, %rs10;
	ld.shared.u16 	%r548, [%r80];
	add.s32 	%r139, %r548, %r547;
	cvt.u32.u16 	%r549, %rs11;
	ld.shared.u16 	%r550, [%r81];
	add.s32 	%r140, %r550, %r549;
	cvt.u32.u16 	%r551, %rs12;
	ld.shared.u16 	%r552, [%r82];
	add.s32 	%r141, %r552, %r551;
	cvt.u32.u16 	%r553, %rs13;
	ld.shared.u16 	%r554, [%r83];
	add.s32 	%r142, %r554, %r553;
	cvt.u32.u16 	%r555, %rs14;
	ld.shared.u16 	%r556, [%r84];
	add.s32 	%r143, %r556, %r555;
	cvt.u32.u16 	%r557, %rs15;
	ld.shared.u16 	%r558, [%r85];
	add.s32 	%r144, %r558, %r557;
	cvt.u32.u16 	%r559, %rs16;
	ld.shared.u16 	%r560, [%r86];
	add.s32 	%r145, %r560, %r559;
	cvt.u32.u16 	%r561, %rs17;
	ld.shared.u16 	%r562, [%r87];
	add.s32 	%r146, %r562, %r561;
	cvt.u32.u16 	%r563, %rs18;
	ld.shared.u16 	%r564, [%r88];
	add.s32 	%r147, %r564, %r563;
	cvt.u32.u16 	%r565, %rs19;
	ld.shared.u16 	%r566, [%r89];
	add.s32 	%r148, %r566, %r565;
	bar.sync 	0;
	setp.lt.s32 	%p32, %r684, %r190;
	@%p32 bra 	$L__BB6_83;
	cvt.u64.u32 	%rd8, %r2;
	shl.b32 	%r567, %r130, 2;
	mov.u32 	%r568, _ZZN3cub18CUB_300001_SM_10006detail10radix_sort31DeviceRadixSortSingleTileKernelINS1_5radix10policy_hubIjNS0_8NullTypeEyE10Policy1000ELNS0_9SortOrderE0EjS6_yNS1_21identity_decomposer_tEEEvPKT1_PSB_PKT2_PSF_T3_iiT4_E12temp_storage;
	add.s32 	%r569, %r568, %r567;
	st.shared.u32 	[%r569], %r703;
	shl.b32 	%r570, %r131, 2;
	add.s32 	%r571, %r568, %r570;
	st.shared.u32 	[%r571], %r702;
	shl.b32 	%r572, %r132, 2;
	add.s32 	%r573, %r568, %r572;
	st.shared.u32 	[%r573], %r701;
	shl.b32 	%r574, %r133, 2;
	add.s32 	%r575, %r568, %r574;
	st.shared.u32 	[%r575], %r700;
	shl.b32 	%r576, %r134, 2;
	add.s32 	%r577, %r568, %r576;
	st.shared.u32 	[%r577], %r699;
	shl.b32 	%r578, %r135, 2;
	add.s32 	%r579, %r568, %r578;
	st.shared.u32 	[%r579], %r698;
	shl.b32 	%r580, %r136, 2;
	add.s32 	%r581, %r568, %r580;
	st.shared.u32 	[%r581], %r697;
	shl.b32 	%r582, %r137, 2;
	add.s32 	%r583, %r568, %r582;
	st.shared.u32 	[%r583], %r696;
	shl.b32 	%r584, %r138, 2;
	add.s32 	%r585, %r568, %r584;
	st.shared.u32 	[%r585], %r695;
	shl.b32 	%r586, %r139, 2;
	add.s32 	%r587, %r568, %r586;
	st.shared.u32 	[%r587], %r694;
	shl.b32 	%r588, %r140, 2;
	add.s32 	%r589, %r568, %r588;
	st.shared.u32 	[%r589], %r693;
	shl.b32 	%r590, %r141, 2;
	add.s32 	%r591, %r568, %r590;
	st.shared.u32 	[%r591], %r692;
	shl.b32 	%r592, %r142, 2;
	add.s32 	%r593, %r568, %r592;
	st.shared.u32 	[%r593], %r691;
	shl.b32 	%r594, %r143, 2;
	add.s32 	%r595, %r568, %r594;
	st.shared.u32 	[%r595], %r690;
	shl.b32 	%r596, %r144, 2;
	add.s32 	%r597, %r568, %r596;
	st.shared.u32 	[%r597], %r689;
	shl.b32 	%r598, %r145, 2;
	add.s32 	%r599, %r568, %r598;
	st.shared.u32 	[%r599], %r688;
	shl.b32 	%r600, %r146, 2;
	add.s32 	%r601, %r568, %r600;
	st.shared.u32 	[%r601], %r687;
	shl.b32 	%r602, %r147, 2;
	add.s32 	%r603, %r568, %r602;
	st.shared.u32 	[%r603], %r686;
	shl.b32 	%r604, %r148, 2;
	add.s32 	%r605, %r568, %r604;
	st.shared.u32 	[%r605], %r685;
	bar.sync 	0;
	mad.lo.s32 	%r149, %r2, -72, %r46;
	ld.shared.u32 	%r150, [%r149+1024];
	ld.shared.u32 	%r151, [%r149+2048];
	ld.shared.u32 	%r152, [%r149+3072];
	ld.shared.u32 	%r153, [%r149+4096];
	ld.shared.u32 	%r154, [%r149+5120];
	ld.shared.u32 	%r155, [%r149+6144];
	ld.shared.u32 	%r156, [%r149+7168];
	ld.shared.u32 	%r157, [%r149+8192];
	ld.shared.u32 	%r158, [%r149+9216];
	ld.shared.u32 	%r159, [%r149+10240];
	ld.shared.u32 	%r160, [%r149+11264];
	ld.shared.u32 	%r161, [%r149+12288];
	ld.shared.u32 	%r162, [%r149+13312];
	ld.shared.u32 	%r163, [%r149+14336];
	ld.shared.u32 	%r164, [%r149+15360];
	ld.shared.u32 	%r165, [%r149+16384];
	ld.shared.u32 	%r166, [%r149+17408];
	ld.shared.u32 	%r167, [%r149+18432];
	setp.gt.u64 	%p33, %rd4, %rd8;
	cvta.to.global.u64 	%rd9, %rd3;
	mul.wide.u32 	%rd10, %r2, 4;
	add.s64 	%rd2, %rd9, %rd10;
	@%p33 bra 	$L__BB6_45;
	bra.uni 	$L__BB6_46;
$L__BB6_45:
	ld.shared.u32 	%r606, [%r149];
	st.global.u32 	[%rd2], %r606;
$L__BB6_46:
	add.s32 	%r607, %r2, 256;
	cvt.u64.u32 	%rd11, %r607;
	setp.le.u64 	%p34, %rd4, %rd11;
	@%p34 bra 	$L__BB6_48;
	st.global.u32 	[%rd2+1024], %r150;
$L__BB6_48:
	add.s32 	%r608, %r2, 512;
	cvt.u64.u32 	%rd12, %r608;
	setp.le.u64 	%p35, %rd4, %rd12;
	@%p35 bra 	$L__BB6_50;
	st.global.u32 	[%rd2+2048], %r151;
$L__BB6_50:
	add.s32 	%r609, %r2, 768;
	cvt.u64.u32 	%rd13, %r609;
	setp.le.u64 	%p36, %rd4, %rd13;
	@%p36 bra 	$L__BB6_52;
	st.global.u32 	[%rd2+3072], %r152;
$L__BB6_52:
	or.b32  	%r610, %r2, 1024;
	cvt.u64.u32 	%rd14, %r610;
	setp.le.u64 	%p37, %rd4, %rd14;
	@%p37 bra 	$L__BB6_54;
	st.global.u32 	[%rd2+4096], %r153;
$L__BB6_54:
	add.s32 	%r611, %r2, 1280;
	cvt.u64.u32 	%rd15, %r611;
	setp.le.u64 	%p38, %rd4, %rd15;
	@%p38 bra 	$L__BB6_56;
	st.global.u32 	[%rd2+5120], %r154;
$L__BB6_56:
	add.s32 	%r612, %r2, 1536;
	cvt.u64.u32 	%rd16, %r612;
	setp.le.u64 	%p39, %rd4, %rd16;
	@%p39 bra 	$L__BB6_58;
	st.global.u32 	[%rd2+6144], %r155;
$L__BB6_58:
	add.s32 	%r613, %r2, 1792;
	cvt.u64.u32 	%rd17, %r613;
	setp.le.u64 	%p40, %rd4, %rd17;
	@%p40 bra 	$L__BB6_60;
	st.global.u32 	[%rd2+7168], %r156;
$L__BB6_60:
	or.b32  	%r614, %r2, 2048;
	cvt.u64.u32 	%rd18, %r614;
	setp.le.u64 	%p41, %rd4, %rd18;
	@%p41 bra 	$L__BB6_62;
	st.global.u32 	[%rd2+8192], %r157;
$L__BB6_62:
	add.s32 	%r615, %r2, 2304;
	cvt.u64.u32 	%rd19, %r615;
	setp.le.u64 	%p42, %rd4, %rd19;
	@%p42 bra 	$L__BB6_64;
	st.global.u32 	[%rd2+9216], %r158;
$L__BB6_64:
	add.s32 	%r616, %r2, 2560;
	cvt.u64.u32 	%rd20, %r616;
	setp.le.u64 	%p43, %rd4, %rd20;
	@%p43 bra 	$L__BB6_66;
	st.global.u32 	[%rd2+10240], %r159;
$L__BB6_66:
	add.s32 	%r617, %r2, 2816;
	cvt.u64.u32 	%rd21, %r617;
	setp.le.u64 	%p44, %rd4, %rd21;
	@%p44 bra 	$L__BB6_68;
	st.global.u32 	[%rd2+11264], %r160;
$L__BB6_68:
	or.b32  	%r618, %r2, 3072;
	cvt.u64.u32 	%rd22, %r618;
	setp.le.u64 	%p45, %rd4, %rd22;
	@%p45 bra 	$L__BB6_70;
	st.global.u32 	[%rd2+12288], %r161;
$L__BB6_70:
	add.s32 	%r619, %r2, 3328;
	cvt.u64.u32 	%rd23, %r619;
	setp.le.u64 	%p46, %rd4, %rd23;
	@%p46 bra 	$L__BB6_72;
	st.global.u32 	[%rd2+13312], %r162;
$L__BB6_72:
	add.s32 	%r620, %r2, 3584;
	cvt.u64.u32 	%rd24, %r620;
	setp.le.u64 	%p47, %rd4, %rd24;
	@%p47 bra 	$L__BB6_74;
	st.global.u32 	[%rd2+14336], %r163;
$L__BB6_74:
	add.s32 	%r621, %r2, 3840;
	cvt.u64.u32 	%rd25, %r621;
	setp.le.u64 	%p48, %rd4, %rd25;
	@%p48 bra 	$L__BB6_76;
	st.global.u32 	[%rd2+15360], %r164;
$L__BB6_76:
	or.b32  	%r622, %r2, 4096;
	cvt.u64.u32 	%rd26, %r622;
	setp.le.u64 	%p49, %rd4, %rd26;
	@%p49 bra 	$L__BB6_78;
	st.global.u32 	[%rd2+16384], %r165;
$L__BB6_78:
	add.s32 	%r623, %r2, 4352;
	cvt.u64.u32 	%rd27, %r623;
	setp.le.u64 	%p50, %rd4, %rd27;
	@%p50 bra 	$L__BB6_80;
	st.global.u32 	[%rd2+17408], %r166;
$L__BB6_80:
	add.s32 	%r624, %r2, 4608;
	cvt.u64.u32 	%rd28, %r624;
	setp.le.u64 	%p51, %rd4, %rd28;
	@%p51 bra 	$L__BB6_82;
	st.global.u32 	[%rd2+18432], %r167;
$L__BB6_82:
	ret;
$L__BB6_83:
	shl.b32 	%r625, %r130, 2;
	mov.u32 	%r626, _ZZN3cub18CUB_300001_SM_10006detail10radix_sort31DeviceRadixSortSingleTileKernelINS1_5radix10policy_hubIjNS0_8NullTypeEyE10Policy1000ELNS0_9SortOrderE0EjS6_yNS1_21identity_decomposer_tEEEvPKT1_PSB_PKT2_PSF_T3_iiT4_E12temp_storage;
	add.s32 	%r627, %r626, %r625;
	st.shared.u32 	[%r627], %r703;
	shl.b32 	%r628, %r131, 2;
	add.s32 	%r629, %r626, %r628;
	st.shared.u32 	[%r629], %r702;
	shl.b32 	%r630, %r132, 2;
	add.s32 	%r631, %r626, %r630;
	st.shared.u32 	[%r631], %r701;
	shl.b32 	%r632, %r133, 2;
	add.s32 	%r633, %r626, %r632;
	st.shared.u32 	[%r633], %r700;
	shl.b32 	%r634, %r134, 2;
	add.s32 	%r635, %r626, %r634;
	st.shared.u32 	[%r635], %r699;
	shl.b32 	%r636, %r135, 2;
	add.s32 	%r637, %r626, %r636;
	st.shared.u32 	[%r637], %r698;
	shl.b32 	%r638, %r136, 2;
	add.s32 	%r639, %r626, %r638;
	st.shared.u32 	[%r639], %r697;
	shl.b32 	%r640, %r137, 2;
	add.s32 	%r641, %r626, %r640;
	st.shared.u32 	[%r641], %r696;
	shl.b32 	%r642, %r138, 2;
	add.s32 	%r643, %r626, %r642;
	st.shared.u32 	[%r643], %r695;
	shl.b32 	%r644, %r139, 2;
	add.s32 	%r645, %r626, %r644;
	st.shared.u32 	[%r645], %r694;
	shl.b32 	%r646, %r140, 2;
	add.s32 	%r647, %r626, %r646;
	st.shared.u32 	[%r647], %r693;
	shl.b32 	%r648, %r141, 2;
	add.s32 	%r649, %r626, %r648;
	st.shared.u32 	[%r649], %r692;
	shl.b32 	%r650, %r142, 2;
	add.s32 	%r651, %r626, %r650;
	st.shared.u32 	[%r651], %r691;
	shl.b32 	%r652, %r143, 2;
	add.s32 	%r653, %r626, %r652;
	st.shared.u32 	[%r653], %r690;
	shl.b32 	%r654, %r144, 2;
	add.s32 	%r655, %r626, %r654;
	st.shared.u32 	[%r655], %r689;
	shl.b32 	%r656, %r145, 2;
	add.s32 	%r657, %r626, %r656;
	st.shared.u32 	[%r657], %r688;
	shl.b32 	%r658, %r146, 2;
	add.s32 	%r659, %r626, %r658;
	st.shared.u32 	[%r659], %r687;
	shl.b32 	%r660, %r147, 2;
	add.s32 	%r661, %r626, %r660;
	st.shared.u32 	[%r661], %r686;
	shl.b32 	%r662, %r148, 2;
	add.s32 	%r663, %r626, %r662;
	st.shared.u32 	[%r663], %r685;
	bar.sync 	0;
	ld.shared.u32 	%r703, [%r46];
	ld.shared.u32 	%r702, [%r46+4];
	ld.shared.u32 	%r701, [%r46+8];
	ld.shared.u32 	%r700, [%r46+12];
	ld.shared.u32 	%r699, [%r46+16];
	ld.shared.u32 	%r698, [%r46+20];
	ld.shared.u32 	%r697, [%r46+24];
	ld.shared.u32 	%r696, [%r46+28];
	ld.shared.u32 	%r695, [%r46+32];
	ld.shared.u32 	%r694, [%r46+36];
	ld.shared.u32 	%r693, [%r46+40];
	ld.shared.u32 	%r692, [%r46+44];
	ld.shared.u32 	%r691, [%r46+48];
	ld.shared.u32 	%r690, [%r46+52];
	ld.shared.u32 	%r689, [%r46+56];
	ld.shared.u32 	%r688, [%r46+60];
	ld.shared.u32 	%r687, [%r46+64];
	ld.shared.u32 	%r686, [%r46+68];
	ld.shared.u32 	%r685, [%r46+72];
	bar.sync 	0;
	add.s32 	%r684, %r684, 6;
	add.s32 	%r683, %r683, -6;
	bra.uni 	$L__BB6_39;

}
	// .globl	_ZN3cub18CUB_300001_SM_10006detail10radix_sort30DeviceRadixSortHistogramKernelINS1_5radix10policy_hubIjNS0_8NullTypeEyE10Policy1000ELNS0_9SortOrderE0EjyNS1_21identity_decomposer_tEEEvPT2_PKT1_SB_iiT3_
.visible .entry _ZN3cub18CUB_300001_SM_10006detail10radix_sort30DeviceRadixSortHistogramKernelINS1_5radix10policy_hubIjNS0_8NullTypeEyE10Policy1000ELNS0_9SortOrderE0EjyNS1_21identity_decomposer_tEEEvPT2_PKT1_SB_iiT3_(
	.param .u64 .ptr .align 1 _ZN3cub18CUB_300001_SM_10006detail10radix_sort30DeviceRadixSortHistogramKernelINS1_5radix10policy_hubIjNS0_8NullTypeEyE10Policy1000ELNS0_9SortOrderE0EjyNS1_21identity_decomposer_tEEEvPT2_PKT1_SB_iiT3__param_0,
	.param .u64 .ptr .align 1 _ZN3cub18CUB_300001_SM_10006detail10radix_sort30DeviceRadixSortHistogramKernelINS1_5radix10policy_hubIjNS0_8NullTypeEyE10Policy1000ELNS0_9SortOrderE0EjyNS1_21identity_decomposer_tEEEvPT2_PKT1_SB_iiT3__param_1,
	.param .u64 _ZN3cub18CUB_300001_SM_10006detail10radix_sort30DeviceRadixSortHistogramKernelINS1_5radix10policy_hubIjNS0_8NullTypeEyE10Policy1000ELNS0_9SortOrderE0EjyNS1_21identity_decomposer_tEEEvPT2_PKT1_SB_iiT3__param_2,
	.param .u32 _ZN3cub18CUB_300001_SM_10006detail10radix_sort30DeviceRadixSortHistogramKernelINS1_5radix10policy_hubIjNS0_8NullTypeEyE10Policy1000ELNS0_9SortOrderE0EjyNS1_21identity_decomposer_tEEEvPT2_PKT1_SB_iiT3__param_3,
	.param .u32 _ZN3cub18CUB_300001_SM_10006detail10radix_sort30DeviceRadixSortHistogramKernelINS1_5radix10policy_hubIjNS0_8NullTypeEyE10Policy1000ELNS0_9SortOrderE0EjyNS1_21identity_decomposer_tEEEvPT2_PKT1_SB_iiT3__param_4,
	.param .align 1 .b8 _ZN3cub18CUB_300001_SM_10006detail10radix_sort30DeviceRadixSortHistogramKernelINS1_5radix10policy_hubIjNS0_8NullTypeEyE10Policy1000ELNS0_9SortOrderE0EjyNS1_21identity_decomposer_tEEEvPT2_PKT1_SB_iiT3__param_5[1]
)
.maxntid 128
{
	.reg .pred 	%p<91>;
	.reg .b32 	%r<470>;
	.reg .b64 	%rd<137>;
	// demoted variable
	.shared .align 4 .b8 _ZZN3cub18CUB_300001_SM_10006detail10radix_sort30DeviceRadixSortHistogramKernelINS1_5radix10policy_hubIjNS0_8NullTypeEyE10Policy1000ELNS0_9SortOrderE0EjyNS1_21identity_decomposer_tEEEvPT2_PKT1_SB_iiT3_E12temp_storage[4096];
	ld.param.u64 	%rd18, [_ZN3cub18CUB_300001_SM_10006detail10radix_sort30DeviceRadixSortHistogramKernelINS1_5radix10policy_hubIjNS0_8NullTypeEyE10Policy1000ELNS0_9SortOrderE0EjyNS1_21identity_decomposer_tEEEvPT2_PKT1_SB_iiT3__param_0];
	ld.param.u64 	%rd19, [_ZN3cub18CUB_300001_SM_10006detail10radix_sort30DeviceRadixSortHistogramKernelINS1_5radix10policy_hubIjNS0_8NullTypeEyE10Policy1000ELNS0_9SortOrderE0EjyNS1_21identity_decomposer_tEEEvPT2_PKT1_SB_iiT3__param_1];
	ld.param.u64 	%rd17, [_ZN3cub18CUB_300001_SM_10006detail10radix_sort30DeviceRadixSortHistogramKernelINS1_5radix10policy_hubIjNS0_8NullTypeEyE10Policy1000ELNS0_9SortOrderE0EjyNS1_21identity_decomposer_tEEEvPT2_PKT1_SB_iiT3__param_2];
	ld.param.u32 	%r158, [_ZN3cub18CUB_300001_SM_10006detail10radix_sort30DeviceRadixSortHistogramKernelINS1_5radix10policy_hubIjNS0_8NullTypeEyE10Policy1000ELNS0_9SortOrderE0EjyNS1_21identity_decomposer_tEEEvPT2_PKT1_SB_iiT3__param_3];
	ld.param.u32 	%r159, [_ZN3cub18CUB_300001_SM_10006detail10radix_sort30DeviceRadixSortHistogramKernelINS1_5radix10policy_hubIjNS0_8NullTypeEyE10Policy1000ELNS0_9SortOrderE0EjyNS1_21identity_decomposer_tEEEvPT2_PKT1_SB_iiT3__param_4];
	cvta.to.global.u64 	%rd1, %rd19;
	cvta.to.global.u64 	%rd2, %rd18;
	setp.eq.s64 	%p2, %rd17, 0;
	@%p2 bra 	$L__BB7_153;
	sub.s32 	%r160, %r159, %r158;
	add.s32 	%r161, %r160, 7;
	shr.s32 	%r162, %r161, 31;
	shr.u32 	%r163, %r162, 29;
	add.s32 	%r164, %r161, %r163;
	shr.s32 	%r165, %r164, 3;
	mov.u32 	%r166, %tid.x;
	setp.gt.u32 	%p3, %r166, 255;
	setp.lt.s32 	%p4, %r161, 8;
	mov.u32 	%r167, %ctaid.x;
	shl.b32 	%r168, %r167, 11;
	cvt.u64.u32 	%rd3, %r168;
	mov.u32 	%r169, %nctaid.x;
	shl.b32 	%r170, %r169, 11;
	cvt.u64.u32 	%rd4, %r170;
	add.s32 	%r1, %r165, -1;
	and.b32  	%r2, %r165, 15;
	and.b32  	%r3, %r165, 7;
	add.s32 	%r4, %r3, -1;
	and.b32  	%r5, %r165, 3;
	or.pred  	%p1, %p3, %p4;
	shl.b32 	%r171, %r166, 2;
	mov.u32 	%r172, _ZZN3cub18CUB_300001_SM_10006detail10radix_sort30DeviceRadixSortHistogramKernelINS1_5radix10policy_hubIjNS0_8NullTypeEyE10Policy1000ELNS0_9SortOrderE0EjyNS1_21identity_decomposer_tEEEvPT2_PKT1_SB_iiT3_E12temp_storage;
	add.s32 	%r6, %r172, %r171;
	and.b32  	%r7, %r165, 268435440;
	cvt.u64.u32 	%rd5, %r166;
	add.s32 	%r8, %r166, 128;
	add.s32 	%r9, %r166, 256;
	add.s32 	%r10, %r166, 384;
	add.s32 	%r11, %r166, 512;
	add.s32 	%r12, %r166, 640;
	add.s32 	%r13, %r166, 768;
	add.s32 	%r14, %r166, 1280;
	add.s32 	%r15, %r166, 1920;
	and.b32  	%r16, %r165, 268435448;
	and.b32  	%r17, %r165, 1;
	neg.s32 	%r18, %r7;
	add.s32 	%r19, %r6, 8192;
	add.s64 	%rd21, %rd17, -1;
	shr.u64 	%rd22, %rd21, 30;
	add.s64 	%rd23, %rd22, 1;
	min.u64 	%rd6, %rd23, %rd17;
	mov.b64 	%rd135, 0;
$L__BB7_2:
	@%p1 bra 	$L__BB7_30;
	setp.lt.u32 	%p5, %r1, 15;
	mov.b32 	%r423, 0;
	@%p5 bra 	$L__BB7_6;
	mov.u32 	%r420, %r19;
	mov.u32 	%r421, %r18;
$L__BB7_5:
	.pragma "nounroll";
	mov.b32 	%r174, 0;
	st.shared.u32 	[%r420+-8192], %r174;
	st.shared.u32 	[%r420+-7168], %r174;
	st.shared.u32 	[%r420+-6144], %r174;
	st.shared.u32 	[%r420+-5120], %r174;
	st.shared.u32 	[%r420+-4096], %r174;
	st.shared.u32 	[%r420+-3072], %r174;
	st.shared.u32 	[%r420+-2048], %r174;
	st.shared.u32 	[%r420+-1024], %r174;
	st.shared.u32 	[%r420], %r174;
	st.shared.u32 	[%r420+1024], %r174;
	st.shared.u32 	[%r420+2048], %r174;
	st.shared.u32 	[%r420+3072], %r174;
	st.shared.u32 	[%r420+4096], %r174;
	st.shared.u32 	[%r420+5120], %r174;
	st.shared.u32 	[%r420+6144], %r174;
	st.shared.u32 	[%r420+7168], %r174;
	add.s32 	%r421, %r421, 16;
	add.s32 	%r420, %r420, 16384;
	setp.ne.s32 	%p6, %r421, 0;
	mov.u32 	%r423, %r7;
	@%p6 bra 	$L__BB7_5;
$L__BB7_6:
	add.s32 	%r25, %r2, -1;
	setp.eq.s32 	%p7, %r2, 0;
	@%p7 bra 	$L__BB7_16;
	setp.lt.u32 	%p8, %r25, 7;
	@%p8 bra 	$L__BB7_9;
	shl.b32 	%r175, %r423, 10;
	add.s32 	%r176, %r6, %r175;
	mov.b32 	%r177, 0;
	st.shared.u32 	[%r176], %r177;
	st.shared.u32 	[%r176+1024], %r177;
	st.shared.u32 	[%r176+2048], %r177;
	st.shared.u32 	[%r176+3072], %r177;
	st.shared.u32 	[%r176+4096], %r177;
	st.shared.u32 	[%r176+5120], %r177;
	st.shared.u32 	[%r176+6144], %r177;
	st.shared.u32 	[%r176+7168], %r177;
	add.s32 	%r423, %r423, 8;
$L__BB7_9:
	setp.eq.s32 	%p9, %r3, 0;
	@%p9 bra 	$L__BB7_16;
	setp.lt.u32 	%p10, %r4, 3;
	@%p10 bra 	$L__BB7_12;
	shl.b32 	%r178, %r423, 10;
	add.s32 	%r179, %r6, %r178;
	mov.b32 	%r180, 0;
	st.shared.u32 	[%r179], %r180;
	st.shared.u32 	[%r179+1024], %r180;
	st.shared.u32 	[%r179+2048], %r180;
	st.shared.u32 	[%r179+3072], %r180;
	add.s32 	%r423, %r423, 4;
$L__BB7_12:
	setp.eq.s32 	%p11, %r5, 0;
	@%p11 bra 	$L__BB7_16;
	setp.eq.s32 	%p12, %r5, 1;
	shl.b32 	%r181, %r423, 10;
	add.s32 	%r30, %r6, %r181;
	mov.b32 	%r182, 0;
	st.shared.u32 	[%r30], %r182;
	@%p12 bra 	$L__BB7_16;
	setp.eq.s32 	%p13, %r5, 2;
	mov.b32 	%r183, 0;
	st.shared.u32 	[%r30+1024], %r183;
	@%p13 bra 	$L__BB7_16;
	mov.b32 	%r184, 0;
	st.shared.u32 	[%r30+2048], %r184;
$L__BB7_16:
	cvt.u32.u64 	%r185, %rd5;
	setp.gt.u32 	%p14, %r185, 127;
	@%p14 bra 	$L__BB7_30;
	setp.lt.u32 	%p15, %r1, 15;
	mov.b32 	%r427, 0;
	@%p15 bra 	$L__BB7_20;
	mov.b32 	%r425, 0;
$L__BB7_19:
	.pragma "nounroll";
	shl.b32 	%r188, %r425, 10;
	add.s32 	%r189, %r6, %r188;
	mov.b32 	%r190, 0;
	st.shared.u32 	[%r189+512], %r190;
	st.shared.u32 	[%r189+1536], %r190;
	st.shared.u32 	[%r189+2560], %r190;
	st.shared.u32 	[%r189+3584], %r190;
	st.shared.u32 	[%r189+4608], %r190;
	st.shared.u32 	[%r189+5632], %r190;
	st.shared.u32 	[%r189+6656], %r190;
	st.shared.u32 	[%r189+7680], %r190;
	st.shared.u32 	[%r189+8704], %r190;
	st.shared.u32 	[%r189+9728], %r190;
	st.shared.u32 	[%r189+10752], %r190;
	st.shared.u32 	[%r189+11776], %r190;
	st.shared.u32 	[%r189+12800], %r190;
	st.shared.u32 	[%r189+13824], %r190;
	st.shared.u32 	[%r189+14848], %r190;
	st.shared.u32 	[%r189+15872], %r190;
	add.s32 	%r425, %r425, 16;
	setp.ne.s32 	%p16, %r425, %r7;
	mov.u32 	%r427, %r7;
	@%p16 bra 	$L__BB7_19;
$L__BB7_20:
	setp.eq.s32 	%p17, %r2, 0;
	@%p17 bra 	$L__BB7_30;
	setp.lt.u32 	%p18, %r25, 7;
	@%p18 bra 	$L__BB7_23;
	shl.b32 	%r191, %r427, 10;
	add.s32 	%r192, %r6, %r191;
	mov.b32 	%r193, 0;
	st.shared.u32 	[%r192+512], %r193;
	st.shared.u32 	[%r192+1536], %r193;
	st.shared.u32 	[%r192+2560], %r193;
	st.shared.u32 	[%r192+3584], %r193;
	st.shared.u32 	[%r192+4608], %r193;
	st.shared.u32 	[%r192+5632], %r193;
	st.shared.u32 	[%r192+6656], %r193;
	st.shared.u32 	[%r192+7680], %r193;
	add.s32 	%r427, %r427, 8;
$L__BB7_23:
	setp.eq.s32 	%p19, %r3, 0;
	@%p19 bra 	$L__BB7_30;
	setp.lt.u32 	%p20, %r4, 3;
	@%p20 bra 	$L__BB7_26;
	shl.b32 	%r194, %r427, 10;
	add.s32 	%r195, %r6, %r194;
	mov.b32 	%r196, 0;
	st.shared.u32 	[%r195+512], %r196;
	st.shared.u32 	[%r195+1536], %r196;
	st.shared.u32 	[%r195+2560], %r196;
	st.shared.u32 	[%r195+3584], %r196;
	add.s32 	%r427, %r427, 4;
$L__BB7_26:
	setp.eq.s32 	%p21, %r5, 0;
	@%p21 bra 	$L__BB7_30;
	setp.eq.s32 	%p22, %r5, 1;
	shl.b32 	%r197, %r427, 10;
	add.s32 	%r38, %r6, %r197;
	mov.b32 	%r198, 0;
	st.shared.u32 	[%r38+512], %r198;
	@%p22 bra 	$L__BB7_30;
	setp.eq.s32 	%p23, %r5, 2;
	mov.b32 	%r199, 0;
	st.shared.u32 	[%r38+1536], %r199;
	@%p23 bra 	$L__BB7_30;
	mov.b32 	%r200, 0;
	st.shared.u32 	[%r38+2560], %r200;
$L__BB7_30:
	bar.sync 	0;
	bar.sync 	0;
	shl.b64 	%rd8, %rd135, 30;
	sub.s64 	%rd24, %rd17, %rd8;
	min.u64 	%rd9, %rd24, 1073741824;
	setp.le.u64 	%p24, %rd9, %rd3;
	@%p24 bra 	$L__BB7_70;
	mov.u64 	%rd136, %rd3;
$L__BB7_32:
	add.s64 	%rd11, %rd136, %rd8;
	sub.s64 	%rd12, %rd17, %rd11;
	setp.lt.u64 	%p25, %rd12, 2048;
	@%p25 bra 	$L__BB7_34;
	add.s64 	%rd27, %rd11, %rd5;
	shl.b64 	%rd28, %rd27, 2;
	add.s64 	%rd29, %rd1, %rd28;
	ld.global.u32 	%r459, [%rd29];
	ld.global.u32 	%r458, [%rd29+512];
	ld.global.u32 	%r457, [%rd29+1024];
	ld.global.u32 	%r456, [%rd29+1536];
	ld.global.u32 	%r455, [%rd29+2048];
	ld.global.u32 	%r454, [%rd29+2560];
	ld.global.u32 	%r453, [%rd29+3072];
	ld.global.u32 	%r452, [%rd29+3584];
	ld.global.u32 	%r451, [%rd29+4096];
	ld.global.u32 	%r450, [%rd29+4608];
	ld.global.u32 	%r449, [%rd29+5120];
	ld.global.u32 	%r448, [%rd29+5632];
	ld.global.u32 	%r447, [%rd29+6144];
	ld.global.u32 	%r446, [%rd29+6656];
	ld.global.u32 	%r445, [%rd29+7168];
	ld.global.u32 	%r444, [%rd29+7680];
	bra.uni 	$L__BB7_66;
$L__BB7_34:
	cvt.u32.u64 	%r202, %rd5;
	cvt.u32.u64 	%r55, %rd12;
	setp.ge.s32 	%p26, %r202, %r55;
	add.s64 	%rd25, %rd11, %rd5;
	shl.b64 	%rd26, %rd25, 2;
	add.s64 	%rd13, %rd1, %rd26;
	mov.b32 	%r459, -1;
	@%p26 bra 	$L__BB7_36;
	ld.global.u32 	%r459, [%rd13];
$L__BB7_36:
	setp.ge.s32 	%p27, %r8, %r55;
	mov.b32 	%r458, -1;
	@%p27 bra 	$L__BB7_38;
	ld.global.u32 	%r458, [%rd13+512];
$L__BB7_38:
	setp.ge.s32 	%p28, %r9, %r55;
	mov.b32 	%r457, -1;
	@%p28 bra 	$L__BB7_40;
	ld.global.u32 	%r457, [%rd13+1024];
$L__BB7_40:
	setp.ge.s32 	%p29, %r10, %r55;
	mov.b32 	%r456, -1;
	@%p29 bra 	$L__BB7_42;
	ld.global.u32 	%r456, [%rd13+1536];
$L__BB7_42:
	setp.ge.s32 	%p30, %r11, %r55;
	mov.b32 	%r455, -1;
	@%p30 bra 	$L__BB7_44;
	ld.global.u32 	%r455, [%rd13+2048];
$L__BB7_44:
	setp.ge.s32 	%p31, %r12, %r55;
	mov.b32 	%r454, -1;
	@%p31 bra 	$L__BB7_46;
	ld.global.u32 	%r454, [%rd13+2560];
$L__BB7_46:
	setp.ge.s32 	%p32, %r13, %r55;
	mov.b32 	%r453, -1;
	@%p32 bra 	$L__BB7_48;
	ld.global.u32 	%r453, [%rd13+3072];
$L__BB7_48:
	mov.u32 	%r210, %tid.x;
	add.s32 	%r211, %r210, 896;
	setp.ge.s32 	%p33, %r211, %r55;
	mov.b32 	%r452, -1;
	@%p33 bra 	$L__BB7_50;
	ld.global.u32 	%r452, [%rd13+3584];
$L__BB7_50:
	or.b32  	%r214, %r210, 1024;
	setp.ge.s32 	%p34, %r214, %r55;
	mov.b32 	%r451, -1;
	@%p34 bra 	$L__BB7_52;
	ld.global.u32 	%r451, [%rd13+4096];
$L__BB7_52:
	add.s32 	%r217, %r210, 1152;
	setp.ge.s32 	%p35, %r217, %r55;
	mov.b32 	%r450, -1;
	@%p35 bra 	$L__BB7_54;
	ld.global.u32 	%r450, [%rd13+4608];
$L__BB7_54:
	setp.ge.s32 	%p36, %r14, %r55;
	mov.b32 	%r449, -1;
	@%p36 bra 	$L__BB7_56;
	ld.global.u32 	%r449, [%rd13+5120];
$L__BB7_56:
	add.s32 	%r221, %r210, 1408;
	setp.ge.s32 	%p37, %r221, %r55;
	mov.b32 	%r448, -1;
	@%p37 bra 	$L__BB7_58;
	ld.global.u32 	%r448, [%rd13+5632];
$L__BB7_58:
	add.s32 	%r224, %r210, 1536;
	setp.ge.s32 	%p38, %r224, %r55;
	mov.b32 	%r447, -1;
	@%p38 bra 	$L__BB7_60;
	ld.global.u32 	%r447, [%rd13+6144];
$L__BB7_60:
	add.s32 	%r227, %r210, 1664;
	setp.ge.s32 	%p39, %r227, %r55;
	mov.b32 	%r446, -1;
	@%p39 bra 	$L__BB7_62;
	ld.global.u32 	%r446, [%rd13+6656];
$L__BB7_62:
	add.s32 	%r230, %r210, 1792;
	setp.ge.s32 	%p40, %r230, %r55;
	mov.b32 	%r445, -1;
	@%p40 bra 	$L__BB7_64;
	ld.global.u32 	%r445, [%rd13+7168];
$L__BB7_64:
	setp.ge.s32 	%p41, %r15, %r55;
	mov.b32 	%r444, -1;
	@%p41 bra 	$L__BB7_66;
	ld.global.u32 	%r444, [%rd13+7680];
$L__BB7_66:
	setp.le.s32 	%p42, %r159, %r158;
	@%p42 bra 	$L__BB7_69;
	mov.b32 	%r460, 0;
	mov.u32 	%r461, %r158;
$L__BB7_68:
	sub.s32 	%r233, %r159, %r461;
	shl.b32 	%r234, %r460, 10;
	mov.u32 	%r235, _ZZN3cub18CUB_300001_SM_10006detail10radix_sort30DeviceRadixSortHistogramKernelINS1_5radix10policy_hubIjNS0_8NullTypeEyE10Policy1000ELNS0_9SortOrderE0EjyNS1_21identity_decomposer_tEEEvPT2_PKT1_SB_iiT3_E12temp_storage;
	add.s32 	%r236, %r235, %r234;
	min.s32 	%r237, %r233, 8;
	mov.b32 	%r238, -1;
	shl.b32 	%r239, %r238, %r237;
	not.b32 	%r240, %r239;
	shr.u32 	%r241, %r459, %r461;
	and.b32  	%r242, %r241, %r240;
	shl.b32 	%r243, %r242, 2;
	add.s32 	%r244, %r236, %r243;
	atom.shared.add.u32 	%r245, [%r244], 1;
	shr.u32 	%r246, %r458, %r461;
	and.b32  	%r247, %r246, %r240;
	shl.b32 	%r248, %r247, 2;
	add.s32 	%r249, %r236, %r248;
	atom.shared.add.u32 	%r250, [%r249], 1;
	shr.u32 	%r251, %r457, %r461;
	and.b32  	%r252, %r251, %r240;
	shl.b32 	%r253, %r252, 2;
	add.s32 	%r254, %r236, %r253;
	atom.shared.add.u32 	%r255, [%r254], 1;
	shr.u32 	%r256, %r456, %r461;
	and.b32  	%r257, %r256, %r240;
	shl.b32 	%r258, %r257, 2;
	add.s32 	%r259, %r236, %r258;
	atom.shared.add.u32 	%r260, [%r259], 1;
	shr.u32 	%r261, %r455, %r461;
	and.b32  	%r262, %r261, %r240;
	shl.b32 	%r263, %r262, 2;
	add.s32 	%r264, %r236, %r263;
	atom.shared.add.u32 	%r265, [%r264], 1;
	shr.u32 	%r266, %r454, %r461;
	and.b32  	%r267, %r266, %r240;
	shl.b32 	%r268, %r267, 2;
	add.s32 	%r269, %r236, %r268;
	atom.shared.add.u32 	%r270, [%r269], 1;
	shr.u32 	%r271, %r453, %r461;
	and.b32  	%r272, %r271, %r240;
	shl.b32 	%r273, %r272, 2;
	add.s32 	%r274, %r236, %r273;
	atom.shared.add.u32 	%r275, [%r274], 1;
	shr.u32 	%r276, %r452, %r461;
	and.b32  	%r277, %r276, %r240;
	shl.b32 	%r278, %r277, 2;
	add.s32 	%r279, %r236, %r278;
	atom.shared.add.u32 	%r280, [%r279], 1;
	shr.u32 	%r281, %r451, %r461;
	and.b32  	%r282, %r281, %r240;
	shl.b32 	%r283, %r282, 2;
	add.s32 	%r284, %r236, %r283;
	atom.shared.add.u32 	%r285, [%r284], 1;
	shr.u32 	%r286, %r450, %r461;
	and.b32  	%r287, %r286, %r240;
	shl.b32 	%r288, %r287, 2;
	add.s32 	%r289, %r236, %r288;
	atom.shared.add.u32 	%r290, [%r289], 1;
	shr.u32 	%r291, %r449, %r461;
	and.b32  	%r292, %r291, %r240;
	shl.b32 	%r293, %r292, 2;
	add.s32 	%r294, %r236, %r293;
	atom.shared.add.u32 	%r295, [%r294], 1;
	shr.u32 	%r296, %r448, %r461;
	and.b32  	%r297, %r296, %r240;
	shl.b32 	%r298, %r297, 2;
	add.s32 	%r299, %r236, %r298;
	atom.shared.add.u32 	%r300, [%r299], 1;
	shr.u32 	%r301, %r447, %r461;
	and.b32  	%r302, %r301, %r240;
	shl.b32 	%r303, %r302, 2;
	add.s32 	%r304, %r236, %r303;
	atom.shared.add.u32 	%r305, [%r304], 1;
	shr.u32 	%r306, %r446, %r461;
	and.b32  	%r307, %r306, %r240;
	shl.b32 	%r308, %r307, 2;
	add.s32 	%r309, %r236, %r308;
	atom.shared.add.u32 	%r310, [%r309], 1;
	shr.u32 	%r311, %r445, %r461;
	and.b32  	%r312, %r311, %r240;
	shl.b32 	%r313, %r312, 2;
	add.s32 	%r314, %r236, %r313;
	atom.shared.add.u32 	%r315, [%r314], 1;
	shr.u32 	%r316, %r444, %r461;
	and.b32  	%r317, %r316, %r240;
	shl.b32 	%r318, %r317, 2;
	add.s32 	%r319, %r236, %r318;
	atom.shared.add.u32 	%r320, [%r319], 1;
	add.s32 	%r461, %r461, 8;
	add.s32 	%r460, %r460, 1;
	setp.lt.s32 	%p43, %r461, %r159;
	@%p43 bra 	$L__BB7_68;
$L__BB7_69:
	add.s64 	%rd136, %rd136, %rd4;
	setp.lt.u64 	%p44, %rd136, %rd9;
	@%p44 bra 	$L__BB7_32;
$L__BB7_70:
	bar.sync 	0;
	@%p1 bra 	$L__BB7_152;
	setp.lt.u32 	%p45, %r1, 7;
	mov.b32 	%r464, 0;
	@%p45 bra 	$L__BB7_90;
	mov.b32 	%r462, 0;
$L__BB7_73:
	.pragma "nounroll";
	shl.b32 	%r323, %r462, 10;
	add.s32 	%r108, %r6, %r323;
	ld.shared.u32 	%r109, [%r108];
	setp.eq.s32 	%p46, %r109, 0;
	@%p46 bra 	$L__BB7_75;
	cvt.u32.u64 	%r324, %rd5;
	shl.b32 	%r325, %r462, 8;
	add.s32 	%r326, %r325, %r324;
	mul.wide.u32 	%rd30, %r326, 8;
	add.s64 	%rd31, %rd2, %rd30;
	cvt.u64.u32 	%rd32, %r109;
	atom.global.add.u64 	%rd33, [%rd31], %rd32;
$L__BB7_75:
	ld.shared.u32 	%r110, [%r108+1024];
	setp.eq.s32 	%p47, %r110, 0;
	@%p47 bra 	$L__BB7_77;
	cvt.u32.u64 	%r327, %rd5;
	shl.b32 	%r328, %r462, 8;
	add.s32 	%r329, %r328, %r327;
	add.s32 	%r330, %r329, 256;
	mul.wide.u32 	%rd34, %r330, 8;
	add.s64 	%rd35, %rd2, %rd34;
	cvt.u64.u32 	%rd36, %r110;
	atom.global.add.u64 	%rd37, [%rd35], %rd36;
$L__BB7_77:
	ld.shared.u32 	%r111, [%r108+2048];
	setp.eq.s32 	%p48, %r111, 0;
	@%p48 bra 	$L__BB7_79;
	cvt.u32.u64 	%r331, %rd5;
	shl.b32 	%r332, %r462, 8;
	add.s32 	%r333, %r332, %r331;
	add.s32 	%r334, %r333, 512;
	mul.wide.u32 	%rd38, %r334, 8;
	add.s64 	%rd39, %rd2, %rd38;
	cvt.u64.u32 	%rd40, %r111;
	atom.global.add.u64 	%rd41, [%rd39], %rd40;
$L__BB7_79:
	ld.shared.u32 	%r112, [%r108+3072];
	setp.eq.s32 	%p49, %r112, 0;
	@%p49 bra 	$L__BB7_81;
	cvt.u32.u64 	%r335, %rd5;
	shl.b32 	%r336, %r462, 8;
	add.s32 	%r337, %r336, %r335;
	add.s32 	%r338, %r337, 768;
	mul.wide.u32 	%rd42, %r338, 8;
	add.s64 	%rd43, %rd2, %rd42;
	cvt.u64.u32 	%rd44, %r112;
	atom.global.add.u64 	%rd45, [%rd43], %rd44;
$L__BB7_81:
	ld.shared.u32 	%r113, [%r108+4096];
	setp.eq.s32 	%p50, %r113, 0;
	@%p50 bra 	$L__BB7_83;
	cvt.u32.u64 	%r339, %rd5;
	shl.b32 	%r340, %r462, 8;
	add.s32 	%r341, %r340, %r339;
	add.s32 	%r342, %r341, 1024;
	mul.wide.u32 	%rd46, %r342, 8;
	add.s64 	%rd47, %rd2, %rd46;
	cvt.u64.u32 	%rd48, %r113;
	atom.global.add.u64 	%rd49, [%rd47], %rd48;
$L__BB7_83:
	ld.shared.u32 	%r114, [%r108+5120];
	setp.eq.s32 	%p51, %r114, 0;
	@%p51 bra 	$L__BB7_85;
	cvt.u32.u64 	%r343, %rd5;
	shl.b32 	%r344, %r462, 8;
	add.s32 	%r345, %r344, %r343;
	add.s32 	%r346, %r345, 1280;
	mul.wide.u32 	%rd50, %r346, 8;
	add.s64 	%rd51, %rd2, %rd50;
	cvt.u64.u32 	%rd52, %r114;
	atom.global.add.u64 	%rd53, [%rd51], %rd52;
$L__BB7_85:
	ld.shared.u32 	%r115, [%r108+6144];
	setp.eq.s32 	%p52, %r115, 0;
	@%p52 bra 	$L__BB7_87;
	cvt.u32.u64 	%r347, %rd5;
	shl.b32 	%r348, %r462, 8;
	add.s32 	%r349, %r348, %r347;
	add.s32 	%r350, %r349, 1536;
	mul.wide.u32 	%rd54, %r350, 8;
	add.s64 	%rd55, %rd2, %rd54;
	cvt.u64.u32 	%rd56, %r115;
	atom.global.add.u64 	%rd57, [%rd55], %rd56;
$L__BB7_87:
	ld.shared.u32 	%r116, [%r108+7168];
	setp.eq.s32 	%p53, %r116, 0;
	@%p53 bra 	$L__BB7_89;
	cvt.u32.u64 	%r351, %rd5;
	shl.b32 	%r352, %r462, 8;
	add.s32 	%r353, %r352, %r351;
	add.s32 	%r354, %r353, 1792;
	mul.wide.u32 	%rd58, %r354, 8;
	add.s64 	%rd59, %rd2, %rd58;
	cvt.u64.u32 	%rd60, %r116;
	atom.global.add.u64 	%rd61, [%rd59], %rd60;
$L__BB7_89:
	add.s32 	%r462, %r462, 8;
	setp.ne.s32 	%p54, %r462, %r16;
	mov.u32 	%r464, %r16;
	@%p54 bra 	$L__BB7_73;
$L__BB7_90:
	add.s32 	%r119, %r5, -1;
	setp.eq.s32 	%p55, %r3, 0;
	@%p55 bra 	$L__BB7_111;
	setp.lt.u32 	%p56, %r4, 3;
	@%p56 bra 	$L__BB7_101;
	shl.b32 	%r355, %r464, 10;
	add.s32 	%r120, %r6, %r355;
	ld.shared.u32 	%r121, [%r120];
	setp.eq.s32 	%p57, %r121, 0;
	@%p57 bra 	$L__BB7_94;
	cvt.u32.u64 	%r356, %rd5;
	shl.b32 	%r357, %r464, 8;
	add.s32 	%r358, %r357, %r356;
	mul.wide.u32 	%rd62, %r358, 8;
	add.s64 	%rd63, %rd2, %rd62;
	cvt.u64.u32 	%rd64, %r121;
	atom.global.add.u64 	%rd65, [%rd63], %rd64;
$L__BB7_94:
	ld.shared.u32 	%r122, [%r120+1024];
	setp.eq.s32 	%p58, %r122, 0;
	@%p58 bra 	$L__BB7_96;
	cvt.u32.u64 	%r359, %rd5;
	shl.b32 	%r360, %r464, 8;
	add.s32 	%r361, %r360, %r359;
	add.s32 	%r362, %r361, 256;
	mul.wide.u32 	%rd66, %r362, 8;
	add.s64 	%rd67, %rd2, %rd66;
	cvt.u64.u32 	%rd68, %r122;
	atom.global.add.u64 	%rd69, [%rd67], %rd68;
$L__BB7_96:
	ld.shared.u32 	%r123, [%r120+2048];
	setp.eq.s32 	%p59, %r123, 0;
	@%p59 bra 	$L__BB7_98;
	cvt.u32.u64 	%r363, %rd5;
	shl.b32 	%r364, %r464, 8;
	add.s32 	%r365, %r364, %r363;
	add.s32 	%r366, %r365, 512;
	mul.wide.u32 	%rd70, %r366, 8;
	add.s64 	%rd71, %rd2, %rd70;
	cvt.u64.u32 	%rd72, %r123;
	atom.global.add.u64 	%rd73, [%rd71], %rd72;
$L__BB7_98:
	ld.shared.u32 	%r124, [%r120+3072];
	setp.eq.s32 	%p60, %r124, 0;
	@%p60 bra 	$L__BB7_100;
	cvt.u32.u64 	%r367, %rd5;
	shl.b32 	%r368, %r464, 8;
	add.s32 	%r369, %r368, %r367;
	add.s32 	%r370, %r369, 768;
	mul.wide.u32 	%rd74, %r370, 8;
	add.s64 	%rd75, %rd2, %rd74;
	cvt.u64.u32 	%rd76, %r124;
	atom.global.add.u64 	%rd77, [%rd75], %rd76;
$L__BB7_100:
	add.s32 	%r464, %r464, 4;
$L__BB7_101:
	setp.eq.s32 	%p61, %r5, 0;
	@%p61 bra 	$L__BB7_111;
	setp.eq.s32 	%p62, %r119, 0;
	@%p62 bra 	$L__BB7_108;
	shl.b32 	%r371, %r464, 10;
	add.s32 	%r127, %r6, %r371;
	ld.shared.u32 	%r128, [%r127];
	setp.eq.s32 	%p63, %r128, 0;
	@%p63 bra 	$L__BB7_105;
	cvt.u32.u64 	%r372, %rd5;
	shl.b32 	%r373, %r464, 8;
	add.s32 	%r374, %r373, %r372;
	mul.wide.u32 	%rd78, %r374, 8;
	add.s64 	%rd79, %rd2, %rd78;
	cvt.u64.u32 	%rd80, %r128;
	atom.global.add.u64 	%rd81, [%rd79], %rd80;
$L__BB7_105:
	ld.shared.u32 	%r129, [%r127+1024];
	setp.eq.s32 	%p64, %r129, 0;
	@%p64 bra 	$L__BB7_107;
	cvt.u32.u64 	%r375, %rd5;
	shl.b32 	%r376, %r464, 8;
	add.s32 	%r377, %r376, %r375;
	add.s32 	%r378, %r377, 256;
	mul.wide.u32 	%rd82, %r378, 8;
	add.s64 	%rd83, %rd2, %rd82;
	cvt.u64.u32 	%rd84, %r129;
	atom.global.add.u64 	%rd85, [%rd83], %rd84;
$L__BB7_107:
	add.s32 	%r464, %r464, 2;
$L__BB7_108:
	setp.eq.s32 	%p65, %r17, 0;
	@%p65 bra 	$L__BB7_111;
	shl.b32 	%r379, %r464, 10;
	add.s32 	%r380, %r6, %r379;
	ld.shared.u32 	%r132, [%r380];
	setp.eq.s32 	%p66, %r132, 0;
	@%p66 bra 	$L__BB7_111;
	cvt.u32.u64 	%r381, %rd5;
	shl.b32 	%r382, %r464, 8;
	add.s32 	%r383, %r382, %r381;
	mul.wide.u32 	%rd86, %r383, 8;
	add.s64 	%rd87, %rd2, %rd86;
	cvt.u64.u32 	%rd88, %r132;
	atom.global.add.u64 	%rd89, [%rd87], %rd88;
$L__BB7_111:
	cvt.u32.u64 	%r384, %rd5;
	setp.gt.u32 	%p67, %r384, 127;
	@%p67 bra 	$L__BB7_152;
	setp.lt.u32 	%p68, %r1, 7;
	mov.b32 	%r468, 0;
	@%p68 bra 	$L__BB7_131;
	mov.b32 	%r466, 0;
$L__BB7_114:
	.pragma "nounroll";
	shl.b32 	%r388, %r466, 10;
	add.s32 	%r134, %r6, %r388;
	ld.shared.u32 	%r135, [%r134+512];
	setp.eq.s32 	%p69, %r135, 0;
	shl.b32 	%r389, %r466, 8;
	add.s32 	%r390, %r389, %r384;
	mul.wide.u32 	%rd90, %r390, 8;
	add.s64 	%rd15, %rd2, %rd90;
	@%p69 bra 	$L__BB7_116;
	cvt.u64.u32 	%rd91, %r135;
	atom.global.add.u64 	%rd92, [%rd15+1024], %rd91;
$L__BB7_116:
	ld.shared.u32 	%r136, [%r134+1536];
	setp.eq.s32 	%p70, %r136, 0;
	@%p70 bra 	$L__BB7_118;
	cvt.u64.u32 	%rd93, %r136;
	atom.global.add.u64 	%rd94, [%rd15+3072], %rd93;
$L__BB7_118:
	ld.shared.u32 	%r137, [%r134+2560];
	setp.eq.s32 	%p71, %r137, 0;
	@%p71 bra 	$L__BB7_120;
	cvt.u64.u32 	%rd95, %r137;
	atom.global.add.u64 	%rd96, [%rd15+5120], %rd95;
$L__BB7_120:
	ld.shared.u32 	%r138, [%r134+3584];
	setp.eq.s32 	%p72, %r138, 0;
	@%p72 bra 	$L__BB7_122;
	cvt.u64.u32 	%rd97, %r138;
	atom.global.add.u64 	%rd98, [%rd15+7168], %rd97;
$L__BB7_122:
	ld.shared.u32 	%r139, [%r134+4608];
	setp.eq.s32 	%p73, %r139, 0;
	@%p73 bra 	$L__BB7_124;
	cvt.u64.u32 	%rd99, %r139;
	atom.global.add.u64 	%rd100, [%rd15+9216], %rd99;
$L__BB7_124:
	ld.shared.u32 	%r140, [%r134+5632];
	setp.eq.s32 	%p74, %r140, 0;
	@%p74 bra 	$L__BB7_126;
	cvt.u64.u32 	%rd101, %r140;
	atom.global.add.u64 	%rd102, [%rd15+11264], %rd101;
$L__BB7_126:
	ld.shared.u32 	%r141, [%r134+6656];
	setp.eq.s32 	%p75, %r141, 0;
	@%p75 bra 	$L__BB7_128;
	cvt.u64.u32 	%rd103, %r141;
	atom.global.add.u64 	%rd104, [%rd15+13312], %rd103;
$L__BB7_128:
	ld.shared.u32 	%r142, [%r134+7680];
	setp.eq.s32 	%p76, %r142, 0;
	@%p76 bra 	$L__BB7_130;
	cvt.u64.u32 	%rd105, %r142;
	atom.global.add.u64 	%rd106, [%rd15+15360], %rd105;
$L__BB7_130:
	add.s32 	%r466, %r466, 8;
	setp.ne.s32 	%p77, %r466, %r16;
	mov.u32 	%r468, %r16;
	@%p77 bra 	$L__BB7_114;
$L__BB7_131:
	setp.eq.s32 	%p78, %r3, 0;
	@%p78 bra 	$L__BB7_152;
	setp.lt.u32 	%p79, %r4, 3;
	@%p79 bra 	$L__BB7_142;
	shl.b32 	%r391, %r468, 10;
	add.s32 	%r145, %r6, %r391;
	ld.shared.u32 	%r146, [%r145+512];
	setp.eq.s32 	%p80, %r146, 0;
	@%p80 bra 	$L__BB7_135;
	shl.b32 	%r393, %r468, 8;
	add.s32 	%r394, %r393, %r384;
	mul.wide.u32 	%rd107, %r394, 8;
	add.s64 	%rd108, %rd2, %rd107;
	cvt.u64.u32 	%rd109, %r146;
	atom.global.add.u64 	%rd110, [%rd108+1024], %rd109;
$L__BB7_135:
	ld.shared.u32 	%r147, [%r145+1536];
	setp.eq.s32 	%p81, %r147, 0;
	@%p81 bra 	$L__BB7_137;
	shl.b32 	%r396, %r468, 8;
	add.s32 	%r397, %r396, %r384;
	add.s32 	%r398, %r397, 256;
	mul.wide.u32 	%rd111, %r398, 8;
	add.s64 	%rd112, %rd2, %rd111;
	cvt.u64.u32 	%rd113, %r147;
	atom.global.add.u64 	%rd114, [%rd112+1024], %rd113;
$L__BB7_137:
	ld.shared.u32 	%r148, [%r145+2560];
	setp.eq.s32 	%p82, %r148, 0;
	@%p82 bra 	$L__BB7_139;
	shl.b32 	%r400, %r468, 8;
	add.s32 	%r401, %r400, %r384;
	add.s32 	%r402, %r401, 512;
	mul.wide.u32 	%rd115, %r402, 8;
	add.s64 	%rd116, %rd2, %rd115;
	cvt.u64.u32 	%rd117, %r148;
	atom.global.add.u64 	%rd118, [%rd116+1024], %rd117;
$L__BB7_139:
	ld.shared.u32 	%r149, [%r145+3584];
	setp.eq.s32 	%p83, %r149, 0;
	@%p83 bra 	$L__BB7_141;
	shl.b32 	%r404, %r468, 8;
	add.s32 	%r405, %r404, %r384;
	add.s32 	%r406, %r405, 768;
	mul.wide.u32 	%rd119, %r406, 8;
	add.s64 	%rd120, %rd2, %rd119;
	cvt.u64.u32 	%rd121, %r149;
	atom.global.add.u64 	%rd122, [%rd120+1024], %rd121;
$L__BB7_141:
	add.s32 	%r468, %r468, 4;
$L__BB7_142:
	setp.eq.s32 	%p84, %r5, 0;
	@%p84 bra 	$L__BB7_152;
	setp.eq.s32 	%p85, %r119, 0;
	@%p85 bra 	$L__BB7_149;
	shl.b32 	%r407, %r468, 10;
	add.s32 	%r152, %r6, %r407;
	ld.shared.u32 	%r153, [%r152+512];
	setp.eq.s32 	%p86, %r153, 0;
	@%p86 bra 	$L__BB7_146;
	shl.b32 	%r409, %r468, 8;
	add.s32 	%r410, %r409, %r384;
	mul.wide.u32 	%rd123, %r410, 8;
	add.s64 	%rd124, %rd2, %rd123;
	cvt.u64.u32 	%rd125, %r153;
	atom.global.add.u64 	%rd126, [%rd124+1024], %rd125;
$L__BB7_146:
	ld.shared.u32 	%r154, [%r152+1536];
	setp.eq.s32 	%p87, %r154, 0;
	@%p87 bra 	$L__BB7_148;
	shl.b32 	%r412, %r468, 8;
	add.s32 	%r413, %r412, %r384;
	add.s32 	%r414, %r413, 256;
	mul.wide.u32 	%rd127, %r414, 8;
	add.s64 	%rd128, %rd2, %rd127;
	cvt.u64.u32 	%rd129, %r154;
	atom.global.add.u64 	%rd130, [%rd128+1024], %rd129;
$L__BB7_148:
	add.s32 	%r468, %r468, 2;
$L__BB7_149:
	setp.eq.s32 	%p88, %r17, 0;
	@%p88 bra 	$L__BB7_152;
	shl.b32 	%r415, %r468, 10;
	add.s32 	%r416, %r6, %r415;
	ld.shared.u32 	%r157, [%r416+512];
	setp.eq.s32 	%p89, %r157, 0;
	@%p89 bra 	$L__BB7_152;
	shl.b32 	%r418, %r468, 8;
	add.s32 	%r419, %r418, %r384;
	mul.wide.u32 	%rd131, %r419, 8;
	add.s64 	%rd132, %rd2, %rd131;
	cvt.u64.u32 	%rd133, %r157;
	atom.global.add.u64 	%rd134, [%rd132+1024], %rd133;
$L__BB7_152:
	bar.sync 	0;
	add.s64 	%rd135, %rd135, 1;
	setp.ne.s64 	%p90, %rd135, %rd6;
	@%p90 bra 	$L__BB7_2;
$L__BB7_153:
	ret;

}
	// .globl	_ZN3cub18CUB_300001_SM_10006detail10radix_sort33DeviceRadixSortExclusiveSumKernelINS1_5radix10policy_hubIjNS0_8NullTypeEyE10Policy1000EyEEvPT0_
.visible .entry _ZN3cub18CUB_300001_SM_10006detail10radix_sort33DeviceRadixSortExclusiveSumKernelINS1_5radix10policy_hubIjNS0_8NullTypeEyE10Policy1000EyEEvPT0_(
	.param .u64 .ptr .align 1 _ZN3cub18CUB_300001_SM_10006detail10radix_sort33DeviceRadixSortExclusiveSumKernelINS1_5radix10policy_hubIjNS0_8NullTypeEyE10Policy1000EyEEvPT0__param_0
)
{
	.reg .pred 	%p<4>;
	.reg .b32 	%r<28>;
	.reg .b64 	%rd<54>;
	// demoted variable
	.shared .align 16 .b8 _ZZN3cub18CUB_300001_SM_10006detail10radix_sort33DeviceRadixSortExclusiveSumKernelINS1_5radix10policy_hubIjNS0_8NullTypeEyE10Policy1000EyEEvPT0_E12temp_storage[2336];
	ld.param.u64 	%rd5, [_ZN3cub18CUB_300001_SM_10006detail10radix_sort33DeviceRadixSortExclusiveSumKernelINS1_5radix10policy_hubIjNS0_8NullTypeEyE10Policy1000EyEEvPT0__param_0];
	cvta.to.global.u64 	%rd6, %rd5;
	mov.u32 	%r3, %ctaid.x;
	shl.b32 	%r4, %r3, 8;
	mov.u32 	%r1, %tid.x;
	setp.gt.u32 	%p1, %r1, 255;
	add.s32 	%r5, %r4, %r1;
	mul.wide.s32 	%rd7, %r5, 8;
	add.s64 	%rd1, %rd6, %rd7;
	@%p1 bra 	$L__BB8_2;
	ld.global.u64 	%rd53, [%rd1];
$L__BB8_2:
	shr.u32 	%r6, %r1, 3;
	add.s32 	%r7, %r6, %r1;
	shl.b32 	%r8, %r7, 3;
	mov.u32 	%r9, _ZZN3cub18CUB_300001_SM_10006detail10radix_sort33DeviceRadixSortExclusiveSumKernelINS1_5radix10policy_hubIjNS0_8NullTypeEyE10Policy1000EyEEvPT0_E12temp_storage;
	add.s32 	%r10, %r9, %r8;
	add.s32 	%r2, %r10, 16;
	st.shared.u64 	[%r10+16], %rd53;
	bar.sync 	0;
	setp.gt.u32 	%p2, %r1, 31;
	@%p2 bra 	$L__BB8_4;
	mad.lo.s32 	%r27, %r1, 72, %r9;
	ld.shared.u64 	%rd23, [%r27+16];
	ld.shared.u64 	%rd24, [%r27+24];
	ld.shared.u64 	%rd25, [%r27+32];
	ld.shared.u64 	%rd26, [%r27+40];
	ld.shared.u64 	%rd27, [%r27+48];
	ld.shared.u64 	%rd28, [%r27+56];
	ld.shared.u64 	%rd29, [%r27+64];
	ld.shared.u64 	%rd30, [%r27+72];
	add.s64 	%rd31, %rd24, %rd23;
	add.s64 	%rd32, %rd31, %rd25;
	add.s64 	%rd33, %rd32, %rd26;
	add.s64 	%rd34, %rd33, %rd27;
	add.s64 	%rd35, %rd34, %rd28;
	add.s64 	%rd36, %rd35, %rd29;
	add.s64 	%rd10, %rd36, %rd30;
	mov.b32 	%r11, 1;
	mov.b32 	%r24, 0;
	mov.b32 	%r25, -1;
	// begin inline asm
	{  .reg .u64 r0;  .reg .u32 lo;  .reg .u32 hi;  .reg .pred p;  mov.b64 {lo, hi}, %rd10;  shfl.sync.up.b32 lo|p, lo, %r11, %r24, %r25;  shfl.sync.up.b32 hi|p, hi, %r11, %r24, %r25;  mov.b64 r0, {lo, hi};  @p add.u64 r0, r0, %rd10;  mov.u64 %rd8, r0;}
	// end inline asm
	mov.b32 	%r14, 2;
	// begin inline asm
	{  .reg .u64 r0;  .reg .u32 lo;  .reg .u32 hi;  .reg .pred p;  mov.b64 {lo, hi}, %rd8;  shfl.sync.up.b32 lo|p, lo, %r14, %r24, %r25;  shfl.sync.up.b32 hi|p, hi, %r14, %r24, %r25;  mov.b64 r0, {lo, hi};  @p add.u64 r0, r0, %rd8;  mov.u64 %rd11, r0;}
	// end inline asm
	mov.b32 	%r17, 4;
	// begin inline asm
	{  .reg .u64 r0;  .reg .u32 lo;  .reg .u32 hi;  .reg .pred p;  mov.b64 {lo, hi}, %rd11;  shfl.sync.up.b32 lo|p, lo, %r17, %r24, %r25;  shfl.sync.up.b32 hi|p, hi, %r17, %r24, %r25;  mov.b64 r0, {lo, hi};  @p add.u64 r0, r0, %rd11;  mov.u64 %rd14, r0;}
	// end inline asm
	mov.b32 	%r20, 8;
	// begin inline asm
	{  .reg .u64 r0;  .reg .u32 lo;  .reg .u32 hi;  .reg .pred p;  mov.b64 {lo, hi}, %rd14;  shfl.sync.up.b32 lo|p, lo, %r20, %r24, %r25;  shfl.sync.up.b32 hi|p, hi, %r20, %r24, %r25;  mov.b64 r0, {lo, hi};  @p add.u64 r0, r0, %rd14;  mov.u64 %rd17, r0;}
	// end inline asm
	mov.b32 	%r23, 16;
	// begin inline asm
	{  .reg .u64 r0;  .reg .u32 lo;  .reg .u32 hi;  .reg .pred p;  mov.b64 {lo, hi}, %rd17;  shfl.sync.up.b32 lo|p, lo, %r23, %r24, %r25;  shfl.sync.up.b32 hi|p, hi, %r23, %r24, %r25;  mov.b64 r0, {lo, hi};  @p add.u64 r0, r0, %rd17;  mov.u64 %rd20, r0;}
	// end inline asm
	sub.s64 	%rd37, %rd20, %rd10;
	ld.shared.u64 	%rd38, [%r27+16];
	ld.shared.u64 	%rd39, [%r27+24];
	ld.shared.u64 	%rd40, [%r27+32];
	ld.shared.u64 	%rd41, [%r27+40];
	ld.shared.u64 	%rd42, [%r27+48];
	ld.shared.u64 	%rd43, [%r27+56];
	ld.shared.u64 	%rd44, [%r27+64];
	add.s64 	%rd45, %rd38, %rd37;
	add.s64 	%rd46, %rd39, %rd45;
	add.s64 	%rd47, %rd40, %rd46;
	add.s64 	%rd48, %rd41, %rd47;
	add.s64 	%rd49, %rd42, %rd48;
	add.s64 	%rd50, %rd43, %rd49;
	add.s64 	%rd51, %rd44, %rd50;
	st.shared.u64 	[%r27+16], %rd37;
	st.shared.u64 	[%r27+24], %rd45;
	st.shared.u64 	[%r27+32], %rd46;
	st.shared.u64 	[%r27+40], %rd47;
	st.shared.u64 	[%r27+48], %rd48;
	st.shared.u64 	[%r27+56], %rd49;
	st.shared.u64 	[%r27+64], %rd50;
	st.shared.u64 	[%r27+72], %rd51;
$L__BB8_4:
	setp.gt.u32 	%p3, %r1, 255;
	bar.sync 	0;
	@%p3 bra 	$L__BB8_6;
	ld.shared.u64 	%rd52, [%r2];
	st.global.u64 	[%rd1], %rd52;
$L__BB8_6:
	ret;

}
	// .globl	_ZN3cub18CUB_300001_SM_10006detail10radix_sort29DeviceRadixSortOnesweepKernelINS1_5radix10policy_hubIjNS0_8NullTypeEyE10Policy1000ELNS0_9SortOrderE0EjS6_yiiNS1_21identity_decomposer_tEEEvPT5_SC_PT3_PKSD_PT1_PKSH_PT2_PKSL_T4_iiT6_
.visible .entry _ZN3cub18CUB_300001_SM_10006detail10radix_sort29DeviceRadixSortOnesweepKernelINS1_5radix10policy_hubIjNS0_8NullTypeEyE10Policy1000ELNS0_9SortOrderE0EjS6_yiiNS1_21identity_decomposer_tEEEvPT5_SC_PT3_PKSD_PT1_PKSH_PT2_PKSL_T4_iiT6_(
	.param .u64 .ptr .align 1 _ZN3cub18CUB_300001_SM_10006detail10radix_sort29DeviceRadixSortOnesweepKernelINS1_5radix10policy_hubIjNS0_8NullTypeEyE10Policy1000ELNS0_9SortOrderE0EjS6_yiiNS1_21identity_decomposer_tEEEvPT5_SC_PT3_PKSD_PT1_PKSH_PT2_PKSL_T4_iiT6__param_0,
	.param .u64 .ptr .align 1 _ZN3cub18CUB_300001_SM_10006detail10radix_sort29DeviceRadixSortOnesweepKernelINS1_5radix10policy_hubIjNS0_8NullTypeEyE10Policy1000ELNS0_9SortOrderE0EjS6_yiiNS1_21identity_decomposer_tEEEvPT5_SC_PT3_PKSD_PT1_PKSH_PT2_PKSL_T4_iiT6__param_1,
	.param .u64 .ptr .align 1 _ZN3cub18CUB_300001_SM_10006detail10radix_sort29DeviceRadixSortOnesweepKernelINS1_5radix10policy_hubIjNS0_8NullTypeEyE10Policy1000ELNS0_9SortOrderE0EjS6_yiiNS1_21identity_decomposer_tEEEvPT5_SC_PT3_PKSD_PT1_PKSH_PT2_PKSL_T4_iiT6__param_2,
	.param .u64 .ptr .align 1 _ZN3cub18CUB_300001_SM_10006detail10radix_sort29DeviceRadixSortOnesweepKernelINS1_5radix10policy_hubIjNS0_8NullTypeEyE10Policy1000ELNS0_9SortOrderE0EjS6_yiiNS1_21identity_decomposer_tEEEvPT5_SC_PT3_PKSD_PT1_PKSH_PT2_PKSL_T4_iiT6__param_3,
	.param .u64 .ptr .align 1 _ZN3cub18CUB_300001_SM_10006detail10radix_sort29DeviceRadixSortOnesweepKernelINS1_5radix10policy_hubIjNS0_8NullTypeEyE10Policy1000ELNS0_9SortOrderE0EjS6_yiiNS1_21identity_decomposer_tEEEvPT5_SC_PT3_PKSD_PT1_PKSH_PT2_PKSL_T4_iiT6__param_4,
	.param .u64 .ptr .align 1 _ZN3cub18CUB_300001_SM_10006detail10radix_sort29DeviceRadixSortOnesweepKernelINS1_5radix10policy_hubIjNS0_8NullTypeEyE10Policy1000ELNS0_9SortOrderE0EjS6_yiiNS1_21identity_decomposer_tEEEvPT5_SC_PT3_PKSD_PT1_PKSH_PT2_PKSL_T4_iiT6__param_5,
	.param .u64 .ptr .align 1 _ZN3cub18CUB_300001_SM_10006detail10radix_sort29DeviceRadixSortOnesweepKernelINS1_5radix10policy_hubIjNS0_8NullTypeEyE10Policy1000ELNS0_9SortOrderE0EjS6_yiiNS1_21identity_decomposer_tEEEvPT5_SC_PT3_PKSD_PT1_PKSH_PT2_PKSL_T4_iiT6__param_6,
	.param .u64 .ptr .align 1 _ZN3cub18CUB_300001_SM_10006detail10radix_sort29DeviceRadixSortOnesweepKernelINS1_5radix10policy_hubIjNS0_8NullTypeEyE10Policy1000ELNS0_9SortOrderE0EjS6_yiiNS1_21identity_decomposer_tEEEvPT5_SC_PT3_PKSD_PT1_PKSH_PT2_PKSL_T4_iiT6__param_7,
	.param .u32 _ZN3cub18CUB_300001_SM_10006detail10radix_sort29DeviceRadixSortOnesweepKernelINS1_5radix10policy_hubIjNS0_8NullTypeEyE10Policy1000ELNS0_9SortOrderE0EjS6_yiiNS1_21identity_decomposer_tEEEvPT5_SC_PT3_PKSD_PT1_PKSH_PT2_PKSL_T4_iiT6__param_8,
	.param .u32 _ZN3cub18CUB_300001_SM_10006detail10radix_sort29DeviceRadixSortOnesweepKernelINS1_5radix10policy_hubIjNS0_8NullTypeEyE10Policy1000ELNS0_9SortOrderE0EjS6_yiiNS1_21identity_decomposer_tEEEvPT5_SC_PT3_PKSD_PT1_PKSH_PT2_PKSL_T4_iiT6__param_9,
	.param .u32 _ZN3cub18CUB_300001_SM_10006detail10radix_sort29DeviceRadixSortOnesweepKernelINS1_5radix10policy_hubIjNS0_8NullTypeEyE10Policy1000ELNS0_9SortOrderE0EjS6_yiiNS1_21identity_decomposer_tEEEvPT5_SC_PT3_PKSD_PT1_PKSH_PT2_PKSL_T4_iiT6__param_10,
	.param .align 1 .b8 _ZN3cub18CUB_300001_SM_10006detail10radix_sort29DeviceRadixSortOnesweepKernelINS1_5radix10policy_hubIjNS0_8NullTypeEyE10Policy1000ELNS0_9SortOrderE0EjS6_yiiNS1_21identity_decomposer_tEEEvPT5_SC_PT3_PKSD_PT1_PKSH_PT2_PKSL_T4_iiT6__param_11[1]
)
.maxntid 384
{
	.reg .pred 	%p<143>;
	.reg .b32 	%r<1708>;
	.reg .b64 	%rd<242>;
	// demoted variable
	.shared .align 16 .b8 _ZZN3cub18CUB_300001_SM_10006detail10radix_sort29DeviceRadixSortOnesweepKernelINS1_5radix10policy_hubIjNS0_8NullTypeEyE10Policy1000ELNS0_9SortOrderE0EjS6_yiiNS1_21identity_decomposer_tEEEvPT5_SC_PT3_PKSD_PT1_PKSH_PT2_PKSL_T4_iiT6_E1s[31232];
	ld.param.u64 	%rd18, [_ZN3cub18CUB_300001_SM_10006detail10radix_sort29DeviceRadixSortOnesweepKernelINS1_5radix10policy_hubIjNS0_8NullTypeEyE10Policy1000ELNS0_9SortOrderE0EjS6_yiiNS1_21identity_decomposer_tEEEvPT5_SC_PT3_PKSD_PT1_PKSH_PT2_PKSL_T4_iiT6__param_1];
	ld.param.u64 	%rd22, [_ZN3cub18CUB_300001_SM_10006detail10radix_sort29DeviceRadixSortOnesweepKernelINS1_5radix10policy_hubIjNS0_8NullTypeEyE10Policy1000ELNS0_9SortOrderE0EjS6_yiiNS1_21identity_decomposer_tEEEvPT5_SC_PT3_PKSD_PT1_PKSH_PT2_PKSL_T4_iiT6__param_5];
	ld.param.u32 	%r247, [_ZN3cub18CUB_300001_SM_10006detail10radix_sort29DeviceRadixSortOnesweepKernelINS1_5radix10policy_hubIjNS0_8NullTypeEyE10Policy1000ELNS0_9SortOrderE0EjS6_yiiNS1_21identity_decomposer_tEEEvPT5_SC_PT3_PKSD_PT1_PKSH_PT2_PKSL_T4_iiT6__param_10];
	cvta.to.global.u64 	%rd1, %rd22;
	mov.u32 	%r1, %tid.x;
	shr.u32 	%r2, %r1, 5;
	// begin inline asm
	mov.u32 %r248, %laneid;
	// end inline asm
	setp.ne.s32 	%p1, %r1, 0;
	@%p1 bra 	$L__BB9_2;
	cvta.to.global.u64 	%rd23, %rd18;
	atom.global.add.u32 	%r249, [%rd23], 1;
	st.shared.u32 	[_ZZN3cub18CUB_300001_SM_10006detail10radix_sort29DeviceRadixSortOnesweepKernelINS1_5radix10policy_hubIjNS0_8NullTypeEyE10Policy1000ELNS0_9SortOrderE0EjS6_yiiNS1_21identity_decomposer_tEEEvPT5_SC_PT3_PKSD_PT1_PKSH_PT2_PKSL_T4_iiT6_E1s+29184], %r249;
$L__BB9_2:
	ld.param.u32 	%r1582, [_ZN3cub18CUB_300001_SM_10006detail10radix_sort29DeviceRadixSortOnesweepKernelINS1_5radix10policy_hubIjNS0_8NullTypeEyE10Policy1000ELNS0_9SortOrderE0EjS6_yiiNS1_21identity_decomposer_tEEEvPT5_SC_PT3_PKSD_PT1_PKSH_PT2_PKSL_T4_iiT6__param_8];
	bar.sync 	0;
	ld.shared.u32 	%r4, [_ZZN3cub18CUB_300001_SM_10006detail10radix_sort29DeviceRadixSortOnesweepKernelINS1_5radix10policy_hubIjNS0_8NullTypeEyE10Policy1000ELNS0_9SortOrderE0EjS6_yiiNS1_21identity_decomposer_tEEEvPT5_SC_PT3_PKSD_PT1_PKSH_PT2_PKSL_T4_iiT6_E1s+29184];
	mul.lo.s32 	%r250, %r4, 7296;
	add.s32 	%r251, %r250, 7296;
	setp.gt.s32 	%p2, %r251, %r1582;
	cvt.s64.s32 	%rd2, %r250;
	@%p2 bra 	$L__BB9_4;
	and.b32  	%r252, %r1, 31;
	and.b32  	%r253, %r1, 992;
	mul.lo.s32 	%r254, %r253, 19;
	or.b32  	%r255, %r254, %r252;
	cvt.u64.u32 	%rd24, %r255;
	add.s64 	%rd25, %rd24, %rd2;
	shl.b64 	%rd26, %rd25, 2;
	add.s64 	%rd27, %rd1, %rd26;
	ld.global.u32 	%r1653, [%rd27];
	ld.global.u32 	%r1654, [%rd27+128];
	ld.global.u32 	%r1655, [%rd27+256];
	ld.global.u32 	%r1656, [%rd27+384];
	ld.global.u32 	%r1657, [%rd27+512];
	ld.global.u32 	%r1658, [%rd27+640];
	ld.global.u32 	%r1659, [%rd27+768];
	ld.global.u32 	%r1660, [%rd27+896];
	ld.global.u32 	%r1661, [%rd27+1024];
	ld.global.u32 	%r1662, [%rd27+1152];
	ld.global.u32 	%r1663, [%rd27+1280];
	ld.global.u32 	%r1664, [%rd27+1408];
	ld.global.u32 	%r1665, [%rd27+1536];
	ld.global.u32 	%r1666, [%rd27+1664];
	ld.global.u32 	%r1667, [%rd27+1792];
	ld.global.u32 	%r1668, [%rd27+1920];
	ld.global.u32 	%r1669, [%rd27+2048];
	ld.global.u32 	%r1670, [%rd27+2176];
	ld.global.u32 	%r1671, [%rd27+2304];
	bra.uni 	$L__BB9_42;
$L__BB9_4:
	ld.param.u32 	%r1583, [_ZN3cub18CUB_300001_SM_10006detail10radix_sort29DeviceRadixSortOnesweepKernelINS1_5radix10policy_hubIjNS0_8NullTypeEyE10Policy1000ELNS0_9SortOrderE0EjS6_yiiNS1_21identity_decomposer_tEEEvPT5_SC_PT3_PKSD_PT1_PKSH_PT2_PKSL_T4_iiT6__param_8];
	cvt.u32.u64 	%r257, %rd2;
	sub.s32 	%r24, %r1583, %r257;
	and.b32  	%r258, %r1, 31;
	and.b32  	%r259, %r1, 992;
	mul.lo.s32 	%r260, %r259, 19;
	or.b32  	%r25, %r260, %r258;
	setp.ge.s32 	%p3, %r25, %r24;
	cvt.u64.u32 	%rd28, %r25;
	add.s64 	%rd29, %rd28, %rd2;
	shl.b64 	%rd30, %rd29, 2;
	add.s64 	%rd3, %rd1, %rd30;
	mov.b32 	%r1653, -1;
	@%p3 bra 	$L__BB9_6;
	ld.global.u32 	%r1653, [%rd3];
$L__BB9_6:
	add.s32 	%r262, %r25, 32;
	setp.ge.s32 	%p4, %r262, %r24;
	mov.b32 	%r1654, -1;
	@%p4 bra 	$L__BB9_8;
	ld.global.u32 	%r1654, [%rd3+128];
$L__BB9_8:
	add.s32 	%r264, %r25, 64;
	setp.ge.s32 	%p5, %r264, %r24;
	mov.b32 	%r1655, -1;
	@%p5 bra 	$L__BB9_10;
	ld.global.u32 	%r1655, [%rd3+256];
$L__BB9_10:
	add.s32 	%r266, %r25, 96;
	setp.ge.s32 	%p6, %r266, %r24;
	mov.b32 	%r1656, -1;
	@%p6 bra 	$L__BB9_12;
	ld.global.u32 	%r1656, [%rd3+384];
$L__BB9_12:
	add.s32 	%r268, %r25, 128;
	setp.ge.s32 	%p7, %r268, %r24;
	mov.b32 	%r1657, -1;
	@%p7 bra 	$L__BB9_14;
	ld.global.u32 	%r1657, [%rd3+512];
$L__BB9_14:
	add.s32 	%r270, %r25, 160;
	setp.ge.s32 	%p8, %r270, %r24;
	mov.b32 	%r1658, -1;
	@%p8 bra 	$L__BB9_16;
	ld.global.u32 	%r1658, [%rd3+640];
$L__BB9_16:
	add.s32 	%r272, %r25, 192;
	setp.ge.s32 	%p9, %r272, %r24;
	mov.b32 	%r1659, -1;
	@%p9 bra 	$L__BB9_18;
	ld.global.u32 	%r1659, [%rd3+768];
$L__BB9_18:
	add.s32 	%r274, %r25, 224;
	setp.ge.s32 	%p10, %r274, %r24;
	mov.b32 	%r1660, -1;
	@%p10 bra 	$L__BB9_20;
	ld.global.u32 	%r1660, [%rd3+896];
$L__BB9_20:
	add.s32 	%r276, %r25, 256;
	setp.ge.s32 	%p11, %r276, %r24;
	mov.b32 	%r1661, -1;
	@%p11 bra 	$L__BB9_22;
	ld.global.u32 	%r1661, [%rd3+1024];
$L__BB9_22:
	add.s32 	%r278, %r25, 288;
	setp.ge.s32 	%p12, %r278, %r24;
	mov.b32 	%r1662, -1;
	@%p12 bra 	$L__BB9_24;
	ld.global.u32 	%r1662, [%rd3+1152];
$L__BB9_24:
	add.s32 	%r280, %r25, 320;
	setp.ge.s32 	%p13, %r280, %r24;
	mov.b32 	%r1663, -1;
	@%p13 bra 	$L__BB9_26;
	ld.global.u32 	%r1663, [%rd3+1280];
$L__BB9_26:
	add.s32 	%r282, %r25, 352;
	setp.ge.s32 	%p14, %r282, %r24;
	mov.b32 	%r1664, -1;
	@%p14 bra 	$L__BB9_28;
	ld.global.u32 	%r1664, [%rd3+1408];
$L__BB9_28:
	add.s32 	%r284, %r25, 384;
	setp.ge.s32 	%p15, %r284, %r24;
	mov.b32 	%r1665, -1;
	@%p15 bra 	$L__BB9_30;
	ld.global.u32 	%r1665, [%rd3+1536];
$L__BB9_30:
	add.s32 	%r286, %r25, 416;
	setp.ge.s32 	%p16, %r286, %r24;
	mov.b32 	%r1666, -1;
	@%p16 bra 	$L__BB9_32;
	ld.global.u32 	%r1666, [%rd3+1664];
$L__BB9_32:
	add.s32 	%r288, %r25, 448;
	setp.ge.s32 	%p17, %r288, %r24;
	mov.b32 	%r1667, -1;
	@%p17 bra 	$L__BB9_34;
	ld.global.u32 	%r1667, [%rd3+1792];
$L__BB9_34:
	add.s32 	%r290, %r25, 480;
	setp.ge.s32 	%p18, %r290, %r24;
	mov.b32 	%r1668, -1;
	@%p18 bra 	$L__BB9_36;
	ld.global.u32 	%r1668, [%rd3+1920];
$L__BB9_36:
	add.s32 	%r292, %r25, 512;
	setp.ge.s32 	%p19, %r292, %r24;
	mov.b32 	%r1669, -1;
	@%p19 bra 	$L__BB9_38;
	ld.global.u32 	%r1669, [%rd3+2048];
$L__BB9_38:
	add.s32 	%r294, %r25, 544;
	setp.ge.s32 	%p20, %r294, %r24;
	mov.b32 	%r1670, -1;
	@%p20 bra 	$L__BB9_40;
	ld.global.u32 	%r1670, [%rd3+2176];
$L__BB9_40:
	add.s32 	%r296, %r25, 576;
	setp.ge.s32 	%p21, %r296, %r24;
	mov.b32 	%r1671, -1;
	@%p21 bra 	$L__BB9_42;
	ld.global.u32 	%r1671, [%rd3+2304];
$L__BB9_42:
	mov.b32 	%r297, -1;
	shl.b32 	%r298, %r297, %r247;
	not.b32 	%r82, %r298;
	shl.b32 	%r299, %r2, 10;
	mov.u32 	%r300, _ZZN3cub18CUB_300001_SM_10006detail10radix_sort29DeviceRadixSortOnesweepKernelINS1_5radix10policy_hubIjNS0_8NullTypeEyE10Policy1000ELNS0_9SortOrderE0EjS6_yiiNS1_21identity_decomposer_tEEEvPT5_SC_PT3_PKSD_PT1_PKSH_PT2_PKSL_T4_iiT6_E1s;
	add.s32 	%r83, %r300, %r299;
	setp.gt.s32 	%p22, %r248, 255;
	@%p22 bra 	$L__BB9_55;
	max.s32 	%r301, %r248, 224;
	sub.s32 	%r302, %r301, %r248;
	add.s32 	%r303, %r302, 31;
	shr.u32 	%r304, %r303, 5;
	add.s32 	%r84, %r304, 1;
	and.b32  	%r85, %r84, 15;
	setp.lt.u32 	%p23, %r303, 480;
	mov.u32 	%r1675, %r248;
	@%p23 bra 	$L__BB9_46;
	and.b32  	%r305, %r84, 268435440;
	neg.s32 	%r1673, %r305;
	shl.b32 	%r307, %r248, 2;
	add.s32 	%r308, %r299, %r307;
	add.s32 	%r310, %r308, %r300;
	add.s32 	%r1672, %r310, 1024;
	mov.u32 	%r1675, %r248;
$L__BB9_45:
	.pragma "nounroll";
	mov.b32 	%r311, 0;
	st.shared.u32 	[%r1672+-1024], %r311;
	st.shared.u32 	[%r1672+-896], %r311;
	st.shared.u32 	[%r1672+-768], %r311;
	st.shared.u32 	[%r1672+-640], %r311;
	st.shared.u32 	[%r1672+-512], %r311;
	st.shared.u32 	[%r1672+-384], %r311;
	st.shared.u32 	[%r1672+-256], %r311;
	st.shared.u32 	[%r1672+-128], %r311;
	st.shared.u32 	[%r1672], %r311;
	st.shared.u32 	[%r1672+128], %r311;
	st.shared.u32 	[%r1672+256], %r311;
	st.shared.u32 	[%r1672+384], %r311;
	st.shared.u32 	[%r1672+512], %r311;
	st.shared.u32 	[%r1672+640], %r311;
	st.shared.u32 	[%r1672+768], %r311;
	st.shared.u32 	[%r1672+896], %r311;
	add.s32 	%r1675, %r1675, 512;
	add.s32 	%r1673, %r1673, 16;
	add.s32 	%r1672, %r1672, 2048;
	setp.ne.s32 	%p24, %r1673, 0;
	@%p24 bra 	$L__BB9_45;
$L__BB9_46:
	setp.eq.s32 	%p25, %r85, 0;
	@%p25 bra 	$L__BB9_55;
	and.b32  	%r95, %r84, 7;
	setp.lt.u32 	%p26, %r85, 8;
	@%p26 bra 	$L__BB9_49;
	shl.b32 	%r312, %r1675, 2;
	add.s32 	%r313, %r83, %r312;
	mov.b32 	%r314, 0;
	st.shared.u32 	[%r313], %r314;
	st.shared.u32 	[%r313+128], %r314;
	st.shared.u32 	[%r313+256], %r314;
	st.shared.u32 	[%r313+384], %r314;
	st.shared.u32 	[%r313+512], %r314;
	st.shared.u32 	[%r313+640], %r314;
	st.shared.u32 	[%r313+768], %r314;
	st.shared.u32 	[%r313+896], %r314;
	add.s32 	%r1675, %r1675, 256;
$L__BB9_49:
	setp.eq.s32 	%p27, %r95, 0;
	@%p27 bra 	$L__BB9_55;
	and.b32  	%r98, %r84, 3;
	setp.lt.u32 	%p28, %r95, 4;
	@%p28 bra 	$L__BB9_52;
	shl.b32 	%r315, %r1675, 2;
	add.s32 	%r316, %r83, %r315;
	mov.b32 	%r317, 0;
	st.shared.u32 	[%r316], %r317;
	st.shared.u32 	[%r316+128], %r317;
	st.shared.u32 	[%r316+256], %r317;
	st.shared.u32 	[%r316+384], %r317;
	add.s32 	%r1675, %r1675, 128;
$L__BB9_52:
	setp.eq.s32 	%p29, %r98, 0;
	@%p29 bra 	$L__BB9_55;
	shl.b32 	%r319, %r1675, 2;
	add.s32 	%r320, %r299, %r319;
	add.s32 	%r1679, %r300, %r320;
	neg.s32 	%r1678, %r98;
$L__BB9_54:
	.pragma "nounroll";
	mov.b32 	%r322, 0;
	st.shared.u32 	[%r1679], %r322;
	add.s32 	%r1679, %r1679, 128;
	add.s32 	%r1678, %r1678, 1;
	setp.ne.s32 	%p30, %r1678, 0;
	@%p30 bra 	$L__BB9_54;
$L__BB9_55:
	ld.param.u32 	%r1590, [_ZN3cub18CUB_300001_SM_10006detail10radix_sort29DeviceRadixSortOnesweepKernelINS1_5radix10policy_hubIjNS0_8NullTypeEyE10Policy1000ELNS0_9SortOrderE0EjS6_yiiNS1_21identity_decomposer_tEEEvPT5_SC_PT3_PKSD_PT1_PKSH_PT2_PKSL_T4_iiT6__param_9];
	bar.warp.sync 	-1;
	shr.u32 	%r324, %r1653, %r1590;
	and.b32  	%r107, %r324, %r82;
	shl.b32 	%r325, %r1, 5;
	and.b32  	%r326, %r325, 31744;
	mov.u32 	%r327, _ZZN3cub18CUB_300001_SM_10006detail10radix_sort29DeviceRadixSortOnesweepKernelINS1_5radix10policy_hubIjNS0_8NullTypeEyE10Policy1000ELNS0_9SortOrderE0EjS6_yiiNS1_21identity_decomposer_tEEEvPT5_SC_PT3_PKSD_PT1_PKSH_PT2_PKSL_T4_iiT6_E1s;
	add.s32 	%r328, %r327, %r326;
	shl.b32 	%r329, %r107, 2;
	add.s32 	%r108, %r328, %r329;
	atom.shared.add.u32 	%r330, [%r108], 1;
	shr.u32 	%r331, %r1654, %r1590;
	and.b32  	%r332, %r331, %r82;
	shl.b32 	%r333, %r332, 2;
	add.s32 	%r109, %r328, %r333;
	atom.shared.add.u32 	%r334, [%r109], 1;
	shr.u32 	%r335, %r1655, %r1590;
	and.b32  	%r336, %r335, %r82;
	shl.b32 	%r337, %r336, 2;
	add.s32 	%r110, %r328, %r337;
	atom.shared.add.u32 	%r338, [%r110], 1;
	shr.u32 	%r339, %r1656, %r1590;
	and.b32  	%r340, %r339, %r82;
	shl.b32 	%r341, %r340, 2;
	add.s32 	%r111, %r328, %r341;
	atom.shared.add.u32 	%r342, [%r111], 1;
	shr.u32 	%r343, %r1657, %r1590;
	and.b32  	%r344, %r343, %r82;
	shl.b32 	%r345, %r344, 2;
	add.s32 	%r112, %r328, %r345;
	atom.shared.add.u32 	%r346, [%r112], 1;
	shr.u32 	%r347, %r1658, %r1590;
	and.b32  	%r348, %r347, %r82;
	shl.b32 	%r349, %r348, 2;
	add.s32 	%r113, %r328, %r349;
	atom.shared.add.u32 	%r350, [%r113], 1;
	shr.u32 	%r351, %r1659, %r1590;
	and.b32  	%r352, %r351, %r82;
	shl.b32 	%r353, %r352, 2;
	add.s32 	%r114, %r328, %r353;
	atom.shared.add.u32 	%r354, [%r114], 1;
	shr.u32 	%r355, %r1660, %r1590;
	and.b32  	%r356, %r355, %r82;
	shl.b32 	%r357, %r356, 2;
	add.s32 	%r358, %r328, %r357;
	atom.shared.add.u32 	%r359, [%r358], 1;
	shr.u32 	%r360, %r1661, %r1590;
	and.b32  	%r361, %r360, %r82;
	shl.b32 	%r362, %r361, 2;
	add.s32 	%r363, %r328, %r362;
	atom.shared.add.u32 	%r364, [%r363], 1;
	shr.u32 	%r365, %r1662, %r1590;
	and.b32  	%r366, %r365, %r82;
	shl.b32 	%r367, %r366, 2;
	add.s32 	%r115, %r328, %r367;
	atom.shared.add.u32 	%r368, [%r115], 1;
	shr.u32 	%r369, %r1663, %r1590;
	and.b32  	%r370, %r369, %r82;
	shl.b32 	%r371, %r370, 2;
	add.s32 	%r116, %r328, %r371;
	atom.shared.add.u32 	%r372, [%r116], 1;
	shr.u32 	%r373, %r1664, %r1590;
	and.b32  	%r374, %r373, %r82;
	shl.b32 	%r375, %r374, 2;
	add.s32 	%r117, %r328, %r375;
	atom.shared.add.u32 	%r376, [%r117], 1;
	shr.u32 	%r377, %r1665, %r1590;
	and.b32  	%r378, %r377, %r82;
	shl.b32 	%r379, %r378, 2;
	add.s32 	%r118, %r328, %r379;
	atom.shared.add.u32 	%r380, [%r118], 1;
	shr.u32 	%r381, %r1666, %r1590;
	and.b32  	%r382, %r381, %r82;
	shl.b32 	%r383, %r382, 2;
	add.s32 	%r119, %r328, %r383;
	atom.shared.add.u32 	%r384, [%r119], 1;
	shr.u32 	%r385, %r1667, %r1590;
	and.b32  	%r386, %r385, %r82;
	shl.b32 	%r387, %r386, 2;
	add.s32 	%r120, %r328, %r387;
	atom.shared.add.u32 	%r388, [%r120], 1;
	shr.u32 	%r389, %r1668, %r1590;
	and.b32  	%r390, %r389, %r82;
	shl.b32 	%r391, %r390, 2;
	add.s32 	%r392, %r328, %r391;
	atom.shared.add.u32 	%r393, [%r392], 1;
	shr.u32 	%r394, %r1669, %r1590;
	and.b32  	%r395, %r394, %r82;
	shl.b32 	%r396, %r395, 2;
	add.s32 	%r397, %r328, %r396;
	atom.shared.add.u32 	%r398, [%r397], 1;
	shr.u32 	%r399, %r1670, %r1590;
	and.b32  	%r400, %r399, %r82;
	shl.b32 	%r401, %r400, 2;
	add.s32 	%r402, %r328, %r401;
	atom.shared.add.u32 	%r403, [%r402], 1;
	shr.u32 	%r404, %r1671, %r1590;
	and.b32  	%r405, %r404, %r82;
	shl.b32 	%r406, %r405, 2;
	add.s32 	%r407, %r328, %r406;
	atom.shared.add.u32 	%r408, [%r407], 1;
	bar.sync 	0;
	setp.gt.u32 	%p31, %r1, 255;
	shl.b32 	%r409, %r1, 2;
	add.s32 	%r121, %r327, %r409;
	mov.b32 	%r1680, 0;
	@%p31 bra 	$L__BB9_57;
	ld.shared.u32 	%r410, [%r121];
	mov.b32 	%r411, 0;
	st.shared.u32 	[%r121], %r411;
	ld.shared.u32 	%r412, [%r121+1024];
	st.shared.u32 	[%r121+1024], %r410;
	add.s32 	%r413, %r412, %r410;
	ld.shared.u32 	%r414, [%r121+2048];
	st.shared.u32 	[%r121+2048], %r413;
	add.s32 	%r415, %r414, %r413;
	ld.shared.u32 	%r416, [%r121+3072];
	st.shared.u32 	[%r121+3072], %r415;
	add.s32 	%r417, %r416, %r415;
	ld.shared.u32 	%r418, [%r121+4096];
	st.shared.u32 	[%r121+4096], %r417;
	add.s32 	%r419, %r418, %r417;
	ld.shared.u32 	%r420, [%r121+5120];
	st.shared.u32 	[%r121+5120], %r419;
	add.s32 	%r421, %r420, %r419;
	ld.shared.u32 	%r422, [%r121+6144];
	st.shared.u32 	[%r121+6144], %r421;
	add.s32 	%r423, %r422, %r421;
	ld.shared.u32 	%r424, [%r121+7168];
	st.shared.u32 	[%r121+7168], %r423;
	add.s32 	%r425, %r424, %r423;
	ld.shared.u32 	%r426, [%r121+8192];
	st.shared.u32 	[%r121+8192], %r425;
	add.s32 	%r427, %r426, %r425;
	ld.shared.u32 	%r428, [%r121+9216];
	st.shared.u32 	[%r121+9216], %r427;
	add.s32 	%r429, %r428, %r427;
	ld.shared.u32 	%r430, [%r121+10240];
	st.shared.u32 	[%r121+10240], %r429;
	add.s32 	%r431, %r430, %r429;
	ld.shared.u32 	%r432, [%r121+11264];
	st.shared.u32 	[%r121+11264], %r431;
	add.s32 	%r1680, %r432, %r431;
$L__BB9_57:
	ld.param.u64 	%rd230, [_ZN3cub18CUB_300001_SM_10006detail10radix_sort29DeviceRadixSortOnesweepKernelINS1_5radix10policy_hubIjNS0_8NullTypeEyE10Policy1000ELNS0_9SortOrderE0EjS6_yiiNS1_21identity_decomposer_tEEEvPT5_SC_PT3_PKSD_PT1_PKSH_PT2_PKSL_T4_iiT6__param_0];
	cvta.to.global.u64 	%rd4, %rd230;
	setp.gt.u32 	%p32, %r1, 255;
	@%p32 bra 	$L__BB9_59;
	or.b32  	%r433, %r1680, 1073741824;
	shl.b32 	%r434, %r4, 8;
	add.s32 	%r435, %r434, %r1;
	mul.wide.s32 	%rd31, %r435, 4;
	add.s64 	%rd32, %rd4, %rd31;
	st.volatile.global.u32 	[%rd32], %r433;
$L__BB9_59:
	ld.param.u64 	%rd239, [_ZN3cub18CUB_300001_SM_10006detail10radix_sort29DeviceRadixSortOnesweepKernelINS1_5radix10policy_hubIjNS0_8NullTypeEyE10Policy1000ELNS0_9SortOrderE0EjS6_yiiNS1_21identity_decomposer_tEEEvPT5_SC_PT3_PKSD_PT1_PKSH_PT2_PKSL_T4_iiT6__param_4];
	cvta.to.global.u64 	%rd5, %rd239;
	setp.lt.u32 	%p33, %r1, 256;
	setp.eq.s32 	%p34, %r1680, 7296;
	and.pred  	%p35, %p33, %p34;
	selp.u32 	%r436, 1, 0, %p35;
	{ 
	.reg .pred 	%p1; 
	.reg .pred 	%p2; 
	setp.ne.u32 	%p1, %r436, 0; 
	bar.red.or.pred 	%p2, 0, %p1; 
	selp.u32 	%r437, 1, 0, %p2; 
	}
	setp.eq.s32 	%p36, %r437, 0;
	cvt.u64.u32 	%rd6, %r1;
	@%p36 bra 	$L__BB9_111;
	shl.b32 	%r438, %r1, 3;
	add.s32 	%r440, %r327, %r438;
	add.s32 	%r124, %r440, 29184;
	@%p32 bra 	$L__BB9_68;
	ld.param.u64 	%rd237, [_ZN3cub18CUB_300001_SM_10006detail10radix_sort29DeviceRadixSortOnesweepKernelINS1_5radix10policy_hubIjNS0_8NullTypeEyE10Policy1000ELNS0_9SortOrderE0EjS6_yiiNS1_21identity_decomposer_tEEEvPT5_SC_PT3_PKSD_PT1_PKSH_PT2_PKSL_T4_iiT6__param_3];
	cvta.to.global.u64 	%rd33, %rd237;
	shl.b64 	%rd34, %rd6, 3;
	add.s64 	%rd35, %rd33, %rd34;
	ld.global.u64 	%rd36, [%rd35];
	setp.gt.u32 	%p38, %r1, %r107;
	selp.b64 	%rd37, 7296, 0, %p38;
	sub.s64 	%rd240, %rd36, %rd37;
	st.shared.u64 	[%r124], %rd240;
	setp.lt.s32 	%p39, %r4, 1;
	mov.u32 	%r1684, %r1680;
	@%p39 bra 	$L__BB9_67;
	mov.b32 	%r1682, -1;
	mov.u32 	%r1681, %r4;
	mov.u32 	%r1684, %r1680;
$L__BB9_63:
	add.s32 	%r128, %r1681, -1;
$L__BB9_64:
	membar.cta;
	shl.b32 	%r442, %r128, 8;
	add.s32 	%r443, %r442, %r1;
	mul.wide.s32 	%rd38, %r443, 4;
	add.s64 	%rd39, %rd4, %rd38;
	ld.volatile.global.u32 	%r129, [%rd39];
	setp.eq.s32 	%p40, %r129, 0;
	@%p40 bra 	$L__BB9_64;
	and.b32  	%r444, %r129, 1073741823;
	add.s32 	%r1684, %r444, %r1684;
	setp.gt.s32 	%p41, %r129, -1;
	vote.sync.ballot.b32 	%r1682, %p41, %r1682;
	setp.gt.u32 	%p43, %r1681, 1;
	and.pred  	%p44, %p41, %p43;
	mov.u32 	%r1681, %r128;
	@%p44 bra 	$L__BB9_63;
	ld.shared.u64 	%rd240, [%r124];
$L__BB9_67:
	or.b32  	%r445, %r1684, -2147483648;
	shl.b32 	%r446, %r4, 8;
	add.s32 	%r447, %r446, %r1;
	mul.wide.s32 	%rd40, %r447, 4;
	add.s64 	%rd41, %rd4, %rd40;
	st.volatile.global.u32 	[%rd41], %r445;
	sub.s32 	%r448, %r1684, %r1680;
	cvt.s64.s32 	%rd42, %r448;
	add.s64 	%rd43, %rd240, %rd42;
	st.shared.u64 	[%r124], %rd43;
$L__BB9_68:
	ld.param.u32 	%r1584, [_ZN3cub18CUB_300001_SM_10006detail10radix_sort29DeviceRadixSortOnesweepKernelINS1_5radix10policy_hubIjNS0_8NullTypeEyE10Policy1000ELNS0_9SortOrderE0EjS6_yiiNS1_21identity_decomposer_tEEEvPT5_SC_PT3_PKSD_PT1_PKSH_PT2_PKSL_T4_iiT6__param_8];
	ld.param.u64 	%rd233, [_ZN3cub18CUB_300001_SM_10006detail10radix_sort29DeviceRadixSortOnesweepKernelINS1_5radix10policy_hubIjNS0_8NullTypeEyE10Policy1000ELNS0_9SortOrderE0EjS6_yiiNS1_21identity_decomposer_tEEEvPT5_SC_PT3_PKSD_PT1_PKSH_PT2_PKSL_T4_iiT6__param_2];
	mad.lo.s32 	%r133, %r4, 7296, 7296;
	setp.lt.s32 	%p46, %r133, %r1584;
	setp.eq.s64 	%p47, %rd233, 0;
	or.pred  	%p48, %p47, %p46;
	or.pred  	%p49, %p32, %p48;
	@%p49 bra 	$L__BB9_70;
	ld.param.u64 	%rd234, [_ZN3cub18CUB_300001_SM_10006detail10radix_sort29DeviceRadixSortOnesweepKernelINS1_5radix10policy_hubIjNS0_8NullTypeEyE10Policy1000ELNS0_9SortOrderE0EjS6_yiiNS1_21identity_decomposer_tEEEvPT5_SC_PT3_PKSD_PT1_PKSH_PT2_PKSL_T4_iiT6__param_2];
	ld.shared.u64 	%rd44, [%r124];
	setp.gt.u32 	%p50, %r1, %r107;
	selp.b64 	%rd45, 7296, 0, %p50;
	cvt.s64.s32 	%rd46, %r1680;
	add.s64 	%rd47, %rd45, %rd46;
	add.s64 	%rd48, %rd47, %rd44;
	cvta.to.global.u64 	%rd49, %rd234;
	shl.b64 	%rd50, %rd6, 3;
	add.s64 	%rd51, %rd49, %rd50;
	st.global.u64 	[%rd51], %rd48;
$L__BB9_70:
	ld.param.u32 	%r1585, [_ZN3cub18CUB_300001_SM_10006detail10radix_sort29DeviceRadixSortOnesweepKernelINS1_5radix10policy_hubIjNS0_8NullTypeEyE10Policy1000ELNS0_9SortOrderE0EjS6_yiiNS1_21identity_decomposer_tEEEvPT5_SC_PT3_PKSD_PT1_PKSH_PT2_PKSL_T4_iiT6__param_8];
	setp.gt.s32 	%p51, %r133, %r1585;
	bar.sync 	0;
	shl.b32 	%r449, %r107, 3;
	add.s32 	%r451, %r327, %r449;
	ld.shared.u64 	%rd10, [%r451+29184];
	@%p51 bra 	$L__BB9_72;
	and.b32  	%r452, %r1, 31;
	and.b32  	%r453, %r1, 992;
	mul.lo.s32 	%r454, %r453, 19;
	or.b32  	%r455, %r454, %r452;
	cvt.u64.u32 	%rd52, %r455;
	add.s64 	%rd53, %rd10, %rd52;
	shl.b64 	%rd54, %rd53, 2;
	add.s64 	%rd55, %rd5, %rd54;
	st.global.u32 	[%rd55], %r1653;
	st.global.u32 	[%rd55+128], %r1654;
	st.global.u32 	[%rd55+256], %r1655;
	st.global.u32 	[%rd55+384], %r1656;
	st.global.u32 	[%rd55+512], %r1657;
	st.global.u32 	[%rd55+640], %r1658;
	st.global.u32 	[%rd55+768], %r1659;
	st.global.u32 	[%rd55+896], %r1660;
	st.global.u32 	[%rd55+1024], %r1661;
	st.global.u32 	[%rd55+1152], %r1662;
	st.global.u32 	[%rd55+1280], %r1663;
	st.global.u32 	[%rd55+1408], %r1664;
	st.global.u32 	[%rd55+1536], %r1665;
	st.global.u32 	[%rd55+1664], %r1666;
	st.global.u32 	[%rd55+1792], %r1667;
	st.global.u32 	[%rd55+1920], %r1668;
	st.global.u32 	[%rd55+2048], %r1669;
	st.global.u32 	[%rd55+2176], %r1670;
	st.global.u32 	[%rd55+2304], %r1671;
	bra.uni 	$L__BB9_110;
$L__BB9_72:
	ld.param.u32 	%r1586, [_ZN3cub18CUB_300001_SM_10006detail10radix_sort29DeviceRadixSortOnesweepKernelINS1_5radix10policy_hubIjNS0_8NullTypeEyE10Policy1000ELNS0_9SortOrderE0EjS6_yiiNS1_21identity_decomposer_tEEEvPT5_SC_PT3_PKSD_PT1_PKSH_PT2_PKSL_T4_iiT6__param_8];
	mad.lo.s32 	%r134, %r4, -7296, %r1586;
	and.b32  	%r456, %r1, 31;
	and.b32  	%r457, %r1, 992;
	mul.lo.s32 	%r458, %r457, 19;
	or.b32  	%r135, %r458, %r456;
	setp.ge.s32 	%p52, %r135, %r134;
	cvt.u64.u32 	%rd56, %r135;
	add.s64 	%rd57, %rd10, %rd56;
	shl.b64 	%rd58, %rd57, 2;
	add.s64 	%rd11, %rd5, %rd58;
	@%p52 bra 	$L__BB9_74;
	st.global.u32 	[%rd11], %r1653;
$L__BB9_74:
	add.s32 	%r459, %r135, 32;
	setp.ge.s32 	%p53, %r459, %r134;
	@%p53 bra 	$L__BB9_76;
	st.global.u32 	[%rd11+128], %r1654;
$L__BB9_76:
	add.s32 	%r460, %r135, 64;
	setp.ge.s32 	%p54, %r460, %r134;
	@%p54 bra 	$L__BB9_78;
	st.global.u32 	[%rd11+256], %r1655;
$L__BB9_78:
	add.s32 	%r461, %r135, 96;
	setp.ge.s32 	%p55, %r461, %r134;
	@%p55 bra 	$L__BB9_80;
	st.global.u32 	[%rd11+384], %r1656;
$L__BB9_80:
	add.s32 	%r462, %r135, 128;
	setp.ge.s32 	%p56, %r462, %r134;
	@%p56 bra 	$L__BB9_82;
	st.global.u32 	[%rd11+512], %r1657;
$L__BB9_82:
	add.s32 	%r463, %r135, 160;
	setp.ge.s32 	%p57, %r463, %r134;
	@%p57 bra 	$L__BB9_84;
	st.global.u32 	[%rd11+640], %r1658;
$L__BB9_84:
	add.s32 	%r464, %r135, 192;
	setp.ge.s32 	%p58, %r464, %r134;
	@%p58 bra 	$L__BB9_86;
	st.global.u32 	[%rd11+768], %r1659;
$L__BB9_86:
	add.s32 	%r465, %r135, 224;
	setp.ge.s32 	%p59, %r465, %r134;
	@%p59 bra 	$L__BB9_88;
	st.global.u32 	[%rd11+896], %r1660;
$L__BB9_88:
	add.s32 	%r466, %r135, 256;
	setp.ge.s32 	%p60, %r466, %r134;
	@%p60 bra 	$L__BB9_90;
	st.global.u32 	[%rd11+1024], %r1661;
$L__BB9_90:
	add.s32 	%r467, %r135, 288;
	setp.ge.s32 	%p61, %r467, %r134;
	@%p61 bra 	$L__BB9_92;
	st.global.u32 	[%rd11+1152], %r1662;
$L__BB9_92:
	add.s32 	%r468, %r135, 320;
	setp.ge.s32 	%p62, %r468, %r134;
	@%p62 bra 	$L__BB9_94;
	st.global.u32 	[%rd11+1280], %r1663;
$L__BB9_94:
	add.s32 	%r469, %r135, 352;
	setp.ge.s32 	%p63, %r469, %r134;
	@%p63 bra 	$L__BB9_96;
	st.global.u32 	[%rd11+1408], %r1664;
$L__BB9_96:
	add.s32 	%r470, %r135, 384;
	setp.ge.s32 	%p64, %r470, %r134;
	@%p64 bra 	$L__BB9_98;
	st.global.u32 	[%rd11+1536], %r1665;
$L__BB9_98:
	add.s32 	%r471, %r135, 416;
	setp.ge.s32 	%p65, %r471, %r134;
	@%p65 bra 	$L__BB9_100;
	st.global.u32 	[%rd11+1664], %r1666;
$L__BB9_100:
	add.s32 	%r472, %r135, 448;
	setp.ge.s32 	%p66, %r472, %r134;
	@%p66 bra 	$L__BB9_102;
	st.global.u32 	[%rd11+1792], %r1667;
$L__BB9_102:
	add.s32 	%r473, %r135, 480;
	setp.ge.s32 	%p67, %r473, %r134;
	@%p67 bra 	$L__BB9_104;
	st.global.u32 	[%rd11+1920], %r1668;
$L__BB9_104:
	add.s32 	%r474, %r135, 512;
	setp.ge.s32 	%p68, %r474, %r134;
	@%p68 bra 	$L__BB9_106;
	st.global.u32 	[%rd11+2048], %r1669;
$L__BB9_106:
	add.s32 	%r475, %r135, 544;
	setp.ge.s32 	%p69, %r475, %r134;
	@%p69 bra 	$L__BB9_108;
	st.global.u32 	[%rd11+2176], %r1670;
$L__BB9_108:
	add.s32 	%r476, %r135, 576;
	setp.ge.s32 	%p70, %r476, %r134;
	@%p70 bra 	$L__BB9_110;
	st.global.u32 	[%rd11+2304], %r1671;
$L__BB9_110:
	// begin inline asm
	exit;
	// end inline asm
$L__BB9_111:
	mul.hi.u32 	%r477, %r1, 357913942;
	add.s32 	%r478, %r477, %r1;
	shl.b32 	%r479, %r478, 2;
	add.s32 	%r481, %r327, %r479;
	add.s32 	%r136, %r481, 13328;
	st.shared.u32 	[%r481+13328], %r1680;
	bar.sync 	0;
	setp.gt.u32 	%p71, %r1, 31;
	@%p71 bra 	$L__BB9_113;
	mov.u32 	%r512, _ZZN3cub18CUB_300001_SM_10006detail10radix_sort29DeviceRadixSortOnesweepKernelINS1_5radix10policy_hubIjNS0_8NullTypeEyE10Policy1000ELNS0_9SortOrderE0EjS6_yiiNS1_21identity_decomposer_tEEEvPT5_SC_PT3_PKSD_PT1_PKSH_PT2_PKSL_T4_iiT6_E1s;
	mad.lo.s32 	%r513, %r1, 52, %r512;
	ld.shared.u32 	%r514, [%r513+13328];
	ld.shared.u32 	%r515, [%r513+13332];
	ld.shared.u32 	%r516, [%r513+13336];
	ld.shared.u32 	%r517, [%r513+13340];
	ld.shared.u32 	%r518, [%r513+13344];
	ld.shared.u32 	%r519, [%r513+13348];
	ld.shared.u32 	%r520, [%r513+13352];
	ld.shared.u32 	%r521, [%r513+13356];
	ld.shared.u32 	%r522, [%r513+13360];
	ld.shared.u32 	%r523, [%r513+13364];
	ld.shared.u32 	%r524, [%r513+13368];
	ld.shared.u32 	%r525, [%r513+13372];
	add.s32 	%r526, %r515, %r514;
	add.s32 	%r527, %r526, %r516;
	add.s32 	%r528, %r527, %r517;
	add.s32 	%r529, %r528, %r518;
	add.s32 	%r530, %r529, %r519;
	add.s32 	%r531, %r530, %r520;
	add.s32 	%r532, %r531, %r521;
	add.s32 	%r533, %r532, %r522;
	add.s32 	%r534, %r533, %r523;
	add.s32 	%r535, %r534, %r524;
	add.s32 	%r486, %r535, %r525;
	mov.b32 	%r484, 1;
	mov.b32 	%r509, 0;
	mov.b32 	%r511, -1;
	// begin inline asm
	{  .reg .s32 r0;  .reg .pred p;  shfl.sync.up.b32 r0|p, %r486, %r484, %r509, %r511;  @p add.s32 r0, r0, %r486;  mov.s32 %r482, r0;}
	// end inline asm
	mov.b32 	%r490, 2;
	// begin inline asm
	{  .reg .s32 r0;  .reg .pred p;  shfl.sync.up.b32 r0|p, %r482, %r490, %r509, %r511;  @p add.s32 r0, r0, %r482;  mov.s32 %r488, r0;}
	// end inline asm
	mov.b32 	%r496, 4;
	// begin inline asm
	{  .reg .s32 r0;  .reg .pred p;  shfl.sync.up.b32 r0|p, %r488, %r496, %r509, %r511;  @p add.s32 r0, r0, %r488;  mov.s32 %r494, r0;}
	// end inline asm
	mov.b32 	%r502, 8;
	// begin inline asm
	{  .reg .s32 r0;  .reg .pred p;  shfl.sync.up.b32 r0|p, %r494, %r502, %r509, %r511;  @p add.s32 r0, r0, %r494;  mov.s32 %r500, r0;}
	// end inline asm
	mov.b32 	%r508, 16;
	// begin inline asm
	{  .reg .s32 r0;  .reg .pred p;  shfl.sync.up.b32 r0|p, %r500, %r508, %r509, %r511;  @p add.s32 r0, r0, %r500;  mov.s32 %r506, r0;}
	// end inline asm
	sub.s32 	%r536, %r506, %r486;
	add.s32 	%r537, %r514, %r536;
	add.s32 	%r538, %r515, %r537;
	add.s32 	%r539, %r516, %r538;
	add.s32 	%r540, %r517, %r539;
	add.s32 	%r541, %r518, %r540;
	add.s32 	%r542, %r519, %r541;
	add.s32 	%r543, %r520, %r542;
	add.s32 	%r544, %r521, %r543;
	add.s32 	%r545, %r522, %r544;
	add.s32 	%r546, %r523, %r545;
	add.s32 	%r547, %r524, %r546;
	st.shared.u32 	[%r513+13328], %r536;
	st.shared.u32 	[%r513+13332], %r537;
	st.shared.u32 	[%r513+13336], %r538;
	st.shared.u32 	[%r513+13340], %r539;
	st.shared.u32 	[%r513+13344], %r540;
	st.shared.u32 	[%r513+13348], %r541;
	st.shared.u32 	[%r513+13352], %r542;
	st.shared.u32 	[%r513+13356], %r543;
	st.shared.u32 	[%r513+13360], %r544;
	st.shared.u32 	[%r513+13364], %r545;
	st.shared.u32 	[%r513+13368], %r546;
	st.shared.u32 	[%r513+13372], %r547;
$L__BB9_113:
	setp.gt.u32 	%p72, %r1, 255;
	bar.sync 	0;
	ld.shared.u32 	%r137, [%r136];
	@%p72 bra 	$L__BB9_115;
	ld.shared.u32 	%r548, [%r121];
	add.s32 	%r549, %r548, %r137;
	st.shared.u32 	[%r121], %r549;
	ld.shared.u32 	%r550, [%r121+1024];
	add.s32 	%r551, %r550, %r137;
	st.shared.u32 	[%r121+1024], %r551;
	ld.shared.u32 	%r552, [%r121+2048];
	add.s32 	%r553, %r552, %r137;
	st.shared.u32 	[%r121+2048], %r553;
	ld.shared.u32 	%r554, [%r121+3072];
	add.s32 	%r555, %r554, %r137;
	st.shared.u32 	[%r121+3072], %r555;
	ld.shared.u32 	%r556, [%r121+4096];
	add.s32 	%r557, %r556, %r137;
	st.shared.u32 	[%r121+4096], %r557;
	ld.shared.u32 	%r558, [%r121+5120];
	add.s32 	%r559, %r558, %r137;
	st.shared.u32 	[%r121+5120], %r559;
	ld.shared.u32 	%r560, [%r121+6144];
	add.s32 	%r561, %r560, %r137;
	st.shared.u32 	[%r121+6144], %r561;
	ld.shared.u32 	%r562, [%r121+7168];
	add.s32 	%r563, %r562, %r137;
	st.shared.u32 	[%r121+7168], %r563;
	ld.shared.u32 	%r564, [%r121+8192];
	add.s32 	%r565, %r564, %r137;
	st.shared.u32 	[%r121+8192], %r565;
	ld.shared.u32 	%r566, [%r121+9216];
	add.s32 	%r567, %r566, %r137;
	st.shared.u32 	[%r121+9216], %r567;
	ld.shared.u32 	%r568, [%r121+10240];
	add.s32 	%r569, %r568, %r137;
	st.shared.u32 	[%r121+10240], %r569;
	ld.shared.u32 	%r570, [%r121+11264];
	add.s32 	%r571, %r570, %r137;
	st.shared.u32 	[%r121+11264], %r571;
$L__BB9_115:
	bar.sync 	0;
	// begin inline asm
	mov.u32 %r572, %lanemask_le;
	// end inline asm
	mov.b32 	%r575, 1;
	// begin inline asm
	{
    .reg .pred p;
    and.b32 %r573, %r107, %r575;    setp.ne.u32 p, %r573, 0;
    vote.ballot.sync.b32 %r573, p, 0xffffffff;
    @!p not.b32 %r573, %r573;
}

	// end inline asm
	mov.b32 	%r578, 2;
	// begin inline asm
	{
    .reg .pred p;
    and.b32 %r576, %r107, %r578;    setp.ne.u32 p, %r576, 0;
    vote.ballot.sync.b32 %r576, p, 0xffffffff;
    @!p not.b32 %r576, %r576;
}

	// end inline asm
	and.b32  	%r598, %r576, %r573;
	mov.b32 	%r581, 4;
	// begin inline asm
	{
    .reg .pred p;
    and.b32 %r579, %r107, %r581;    setp.ne.u32 p, %r579, 0;
    vote.ballot.sync.b32 %r579, p, 0xffffffff;
    @!p not.b32 %r579, %r579;
}

	// end inline asm
	and.b32  	%r599, %r579, %r598;
	mov.b32 	%r584, 8;
	// begin inline asm
	{
    .reg .pred p;
    and.b32 %r582, %r107, %r584;    setp.ne.u32 p, %r582, 0;
    vote.ballot.sync.b32 %r582, p, 0xffffffff;
    @!p not.b32 %r582, %r582;
}

	// end inline asm
	and.b32  	%r600, %r582, %r599;
	mov.b32 	%r587, 16;
	// begin inline asm
	{
    .reg .pred p;
    and.b32 %r585, %r107, %r587;    setp.ne.u32 p, %r585, 0;
    vote.ballot.sync.b32 %r585, p, 0xffffffff;
    @!p not.b32 %r585, %r585;
}

	// end inline asm
	and.b32  	%r601, %r585, %r600;
	mov.b32 	%r590, 32;
	// begin inline asm
	{
    .reg .pred p;
    and.b32 %r588, %r107, %r590;    setp.ne.u32 p, %r588, 0;
    vote.ballot.sync.b32 %r588, p, 0xffffffff;
    @!p not.b32 %r588, %r588;
}

	// end inline asm
	and.b32  	%r602, %r588, %r601;
	mov.b32 	%r593, 64;
	// begin inline asm
	{
    .reg .pred p;
    and.b32 %r591, %r107, %r593;    setp.ne.u32 p, %r591, 0;
    vote.ballot.sync.b32 %r591, p, 0xffffffff;
    @!p not.b32 %r591, %r591;
}

	// end inline asm
	and.b32  	%r603, %r591, %r602;
	mov.b32 	%r596, 128;
	// begin inline asm
	{
    .reg .pred p;
    and.b32 %r594, %r107, %r596;    setp.ne.u32 p, %r594, 0;
    vote.ballot.sync.b32 %r594, p, 0xffffffff;
    @!p not.b32 %r594, %r594;
}

	// end inline asm
	and.b32  	%r604, %r594, %r603;
	clz.b32 	%r605, %r604;
	sub.s32 	%r139, 31, %r605;
	and.b32  	%r606, %r572, %r604;
	popc.b32 	%r140, %r606;
	setp.ne.s32 	%p73, %r248, %r139;
	mov.b32 	%r1685, 0;
	@%p73 bra 	$L__BB9_117;
	atom.shared.add.u32 	%r1685, [%r108], %r140;
$L__BB9_117:
	ld.param.u32 	%r1591, [_ZN3cub18CUB_300001_SM_10006detail10radix_sort29DeviceRadixSortOnesweepKernelINS1_5radix10policy_hubIjNS0_8NullTypeEyE10Policy1000ELNS0_9SortOrderE0EjS6_yiiNS1_21identity_decomposer_tEEEvPT5_SC_PT3_PKSD_PT1_PKSH_PT2_PKSL_T4_iiT6__param_9];
	shfl.sync.idx.b32	%r632|%p74, %r1685, %r139, 31, -1;
	add.s32 	%r143, %r140, %r632;
	shr.u32 	%r633, %r1654, %r1591;
	and.b32  	%r629, %r633, %r82;
	mov.b32 	%r609, 1;
	// begin inline asm
	{
    .reg .pred p;
    and.b32 %r607, %r629, %r609;    setp.ne.u32 p, %r607, 0;
    vote.ballot.sync.b32 %r607, p, 0xffffffff;
    @!p not.b32 %r607, %r607;
}

	// end inline asm
	mov.b32 	%r612, 2;
	// begin inline asm
	{
    .reg .pred p;
    and.b32 %r610, %r629, %r612;    setp.ne.u32 p, %r610, 0;
    vote.ballot.sync.b32 %r610, p, 0xffffffff;
    @!p not.b32 %r610, %r610;
}

	// end inline asm
	and.b32  	%r634, %r610, %r607;
	mov.b32 	%r615, 4;
	// begin inline asm
	{
    .reg .pred p;
    and.b32 %r613, %r629, %r615;    setp.ne.u32 p, %r613, 0;
    vote.ballot.sync.b32 %r613, p, 0xffffffff;
    @!p not.b32 %r613, %r613;
}

	// end inline asm
	and.b32  	%r635, %r613, %r634;
	mov.b32 	%r618, 8;
	// begin inline asm
	{
    .reg .pred p;
    and.b32 %r616, %r629, %r618;    setp.ne.u32 p, %r616, 0;
    vote.ballot.sync.b32 %r616, p, 0xffffffff;
    @!p not.b32 %r616, %r616;
}

	// end inline asm
	and.b32  	%r636, %r616, %r635;
	mov.b32 	%r621, 16;
	// begin inline asm
	{
    .reg .pred p;
    and.b32 %r619, %r629, %r621;    setp.ne.u32 p, %r619, 0;
    vote.ballot.sync.b32 %r619, p, 0xffffffff;
    @!p not.b32 %r619, %r619;
}

	// end inline asm
	and.b32  	%r637, %r619, %r636;
	mov.b32 	%r624, 32;
	// begin inline asm
	{
    .reg .pred p;
    and.b32 %r622, %r629, %r624;    setp.ne.u32 p, %r622, 0;
    vote.ballot.sync.b32 %r622, p, 0xffffffff;
    @!p not.b32 %r622, %r622;
}

	// end inline asm
	and.b32  	%r638, %r622, %r637;
	mov.b32 	%r627, 64;
	// begin inline asm
	{
    .reg .pred p;
    and.b32 %r625, %r629, %r627;    setp.ne.u32 p, %r625, 0;
    vote.ballot.sync.b32 %r625, p, 0xffffffff;
    @!p not.b32 %r625, %r625;
}

	// end inline asm
	and.b32  	%r639, %r625, %r638;
	mov.b32 	%r630, 128;
	// begin inline asm
	{
    .reg .pred p;
    and.b32 %r628, %r629, %r630;    setp.ne.u32 p, %r628, 0;
    vote.ballot.sync.b32 %r628, p, 0xffffffff;
    @!p not.b32 %r628, %r628;
}

	// end inline asm
	and.b32  	%r640, %r628, %r639;
	clz.b32 	%r641, %r640;
	sub.s32 	%r144, 31, %r641;
	and.b32  	%r642, %r572, %r640;
	popc.b32 	%r145, %r642;
	setp.ne.s32 	%p75, %r248, %r144;
	mov.b32 	%r1686, 0;
	@%p75 bra 	$L__BB9_119;
	atom.shared.add.u32 	%r1686, [%r109], %r145;
$L__BB9_119:
	ld.param.u32 	%r1592, [_ZN3cub18CUB_300001_SM_10006detail10radix_sort29DeviceRadixSortOnesweepKernelINS1_5radix10policy_hubIjNS0_8NullTypeEyE10Policy1000ELNS0_9SortOrderE0EjS6_yiiNS1_21identity_decomposer_tEEEvPT5_SC_PT3_PKSD_PT1_PKSH_PT2_PKSL_T4_iiT6__param_9];
	shfl.sync.idx.b32	%r668|%p76, %r1686, %r144, 31, -1;
	add.s32 	%r148, %r145, %r668;
	shr.u32 	%r669, %r1655, %r1592;
	and.b32  	%r665, %r669, %r82;
	mov.b32 	%r645, 1;
	// begin inline asm
	{
    .reg .pred p;
    and.b32 %r643, %r665, %r645;    setp.ne.u32 p, %r643, 0;
    vote.ballot.sync.b32 %r643, p, 0xffffffff;
    @!p not.b32 %r643, %r643;
}

	// end inline asm
	mov.b32 	%r648, 2;
	// begin inline asm
	{
    .reg .pred p;
    and.b32 %r646, %r665, %r648;    setp.ne.u32 p, %r646, 0;
    vote.ballot.sync.b32 %r646, p, 0xffffffff;
    @!p not.b32 %r646, %r646;
}

	// end inline asm
	and.b32  	%r670, %r646, %r643;
	mov.b32 	%r651, 4;
	// begin inline asm
	{
    .reg .pred p;
    and.b32 %r649, %r665, %r651;    setp.ne.u32 p, %r649, 0;
    vote.ballot.sync.b32 %r649, p, 0xffffffff;
    @!p not.b32 %r649, %r649;
}

	// end inline asm
	and.b32  	%r671, %r649, %r670;
	mov.b32 	%r654, 8;
	// begin inline asm
	{
    .reg .pred p;
    and.b32 %r652, %r665, %r654;    setp.ne.u32 p, %r652, 0;
    vote.ballot.sync.b32 %r652, p, 0xffffffff;
    @!p not.b32 %r652, %r652;
}

	// end inline asm
	and.b32  	%r672, %r652, %r671;
	mov.b32 	%r657, 16;
	// begin inline asm
	{
    .reg .pred p;
    and.b32 %r655, %r665, %r657;    setp.ne.u32 p, %r655, 0;
    vote.ballot.sync.b32 %r655, p, 0xffffffff;
    @!p not.b32 %r655, %r655;
}

	// end inline asm
	and.b32  	%r673, %r655, %r672;
	mov.b32 	%r660, 32;
	// begin inline asm
	{
    .reg .pred p;
    and.b32 %r658, %r665, %r660;    setp.ne.u32 p, %r658, 0;
    vote.ballot.sync.b32 %r658, p, 0xffffffff;
    @!p not.b32 %r658, %r658;
}

	// end inline asm
	and.b32  	%r674, %r658, %r673;
	mov.b32 	%r663, 64;
	// begin inline asm
	{
    .reg .pred p;
    and.b32 %r661, %r665, %r663;    setp.ne.u32 p, %r661, 0;
    vote.ballot.sync.b32 %r661, p, 0xffffffff;
    @!p not.b32 %r661, %r661;
}

	// end inline asm
	and.b32  	%r675, %r661, %r674;
	mov.b32 	%r666, 128;
	// begin inline asm
	{
    .reg .pred p;
    and.b32 %r664, %r665, %r666;    setp.ne.u32 p, %r664, 0;
    vote.ballot.sync.b32 %r664, p, 0xffffffff;
    @!p not.b32 %r664, %r664;
}

	// end inline asm
	and.b32  	%r676, %r664, %r675;
	clz.b32 	%r677, %r676;
	sub.s32 	%r149, 31, %r677;
	and.b32  	%r678, %r572, %r676;
	popc.b32 	%r150, %r678;
	setp.ne.s32 	%p77, %r248, %r149;
	mov.b32 	%r1687, 0;
	@%p77 bra 	$L__BB9_121;
	atom.shared.add.u32 	%r1687, [%r110], %r150;
$L__BB9_121:
	ld.param.u32 	%r1593, [_ZN3cub18CUB_300001_SM_10006detail10radix_sort29DeviceRadixSortOnesweepKernelINS1_5radix10policy_hubIjNS0_8NullTypeEyE10Policy1000ELNS0_9SortOrderE0EjS6_yiiNS1_21identity_decomposer_tEEEvPT5_SC_PT3_PKSD_PT1_PKSH_PT2_PKSL_T4_iiT6__param_9];
	shfl.sync.idx.b32	%r704|%p78, %r1687, %r149, 31, -1;
	add.s32 	%r153, %r150, %r704;
	shr.u32 	%r705, %r1656, %r1593;
	and.b32  	%r701, %r705, %r82;
	mov.b32 	%r681, 1;
	// begin inline asm
	{
    .reg .pred p;
    and.b32 %r679, %r701, %r681;    setp.ne.u32 p, %r679, 0;
    vote.ballot.sync.b32 %r679, p, 0xffffffff;
    @!p not.b32 %r679, %r679;
}

	// end inline asm
	mov.b32 	%r684, 2;
	// begin inline asm
	{
    .reg .pred p;
    and.b32 %r682, %r701, %r684;    setp.ne.u32 p, %r682, 0;
    vote.ballot.sync.b32 %r682, p, 0xffffffff;
    @!p not.b32 %r682, %r682;
}

	// end inline asm
	and.b32  	%r706, %r682, %r679;
	mov.b32 	%r687, 4;
	// begin inline asm
	{
    .reg .pred p;
    and.b32 %r685, %r701, %r687;    setp.ne.u32 p, %r685, 0;
    vote.ballot.sync.b32 %r685, p, 0xffffffff;
    @!p not.b32 %r685, %r685;
}

	// end inline asm
	and.b32  	%r707, %r685, %r706;
	mov.b32 	%r690, 8;
	// begin inline asm
	{
    .reg .pred p;
    and.b32 %r688, %r701, %r690;    setp.ne.u32 p, %r688, 0;
    vote.ballot.sync.b32 %r688, p, 0xffffffff;
    @!p not.b32 %r688, %r688;
}

	// end inline asm
	and.b32  	%r708, %r688, %r707;
	mov.b32 	%r693, 16;
	// begin inline asm
	{
    .reg .pred p;
    and.b32 %r691, %r701, %r693;    setp.ne.u32 p, %r691, 0;
    vote.ballot.sync.b32 %r691, p, 0xffffffff;
    @!p not.b32 %r691, %r691;
}

	// end inline asm
	and.b32  	%r709, %r691, %r708;
	mov.b32 	%r696, 32;
	// begin inline asm
	{
    .reg .pred p;
    and.b32 %r694, %r701, %r696;    setp.ne.u32 p, %r694, 0;
    vote.ballot.sync.b32 %r694, p, 0xffffffff;
    @!p not.b32 %r694, %r694;
}

	// end inline asm
	and.b32  	%r710, %r694, %r709;
	mov.b32 	%r699, 64;
	// begin inline asm
	{
    .reg .pred p;
    and.b32 %r697, %r701, %r699;    setp.ne.u32 p, %r697, 0;
    vote.ballot.sync.b32 %r697, p, 0xffffffff;
    @!p not.b32 %r697, %r697;
}

	// end inline asm
	and.b32  	%r711, %r697, %r710;
	mov.b32 	%r702, 128;
	// begin inline asm
	{
    .reg .pred p;
    and.b32 %r700, %r701, %r702;    setp.ne.u32 p, %r700, 0;
    vote.ballot.sync.b32 %r700, p, 0xffffffff;
    @!p not.b32 %r700, %r700;
}

	// end inline asm
	and.b32  	%r712, %r700, %r711;
	clz.b32 	%r713, %r712;
	sub.s32 	%r154, 31, %r713;
	and.b32  	%r714, %r572, %r712;
	popc.b32 	%r155, %r714;
	setp.ne.s32 	%p79, %r248, %r154;
	mov.b32 	%r1688, 0;
	@%p79 bra 	$L__BB9_123;
	atom.shared.add.u32 	%r1688, [%r111], %r155;
$L__BB9_123:
	ld.param.u32 	%r1594, [_ZN3cub18CUB_300001_SM_10006detail10radix_sort29DeviceRadixSortOnesweepKernelINS1_5radix10policy_hubIjNS0_8NullTypeEyE10Policy1000ELNS0_9SortOrderE0EjS6_yiiNS1_21identity_decomposer_tEEEvPT5_SC_PT3_PKSD_PT1_PKSH_PT2_PKSL_T4_iiT6__param_9];
	shfl.sync.idx.b32	%r740|%p80, %r1688, %r154, 31, -1;
	add.s32 	%r158, %r155, %r740;
	shr.u32 	%r741, %r1657, %r1594;
	and.b32  	%r737, %r741, %r82;
	mov.b32 	%r717, 1;
	// begin inline asm
	{
    .reg .pred p;
    and.b32 %r715, %r737, %r717;    setp.ne.u32 p, %r715, 0;
    vote.ballot.sync.b32 %r715, p, 0xffffffff;
    @!p not.b32 %r715, %r715;
}

	// end inline asm
	mov.b32 	%r720, 2;
	// begin inline asm
	{
    .reg .pred p;
    and.b32 %r718, %r737, %r720;    setp.ne.u32 p, %r718, 0;
    vote.ballot.sync.b32 %r718, p, 0xffffffff;
    @!p not.b32 %r718, %r718;
}

	// end inline asm
	and.b32  	%r742, %r718, %r715;
	mov.b32 	%r723, 4;
	// begin inline asm
	{
    .reg .pred p;
    and.b32 %r721, %r737, %r723;    setp.ne.u32 p, %r721, 0;
    vote.ballot.sync.b32 %r721, p, 0xffffffff;
    @!p not.b32 %r721, %r721;
}

	// end inline asm
	and.b32  	%r743, %r721, %r742;
	mov.b32 	%r726, 8;
	// begin inline asm
	{
    .reg .pred p;
    and.b32 %r724, %r737, %r726;    setp.ne.u32 p, %r724, 0;
    vote.ballot.sync.b32 %r724, p, 0xffffffff;
    @!p not.b32 %r724, %r724;
}

	// end inline asm
	and.b32  	%r744, %r724, %r743;
	mov.b32 	%r729, 16;
	// begin inline asm
	{
    .reg .pred p;
    and.b32 %r727, %r737, %r729;    setp.ne.u32 p, %r727, 0;
    vote.ballot.sync.b32 %r727, p, 0xffffffff;
    @!p not.b32 %r727, %r727;
}

	// end inline asm
	and.b32  	%r745, %r727, %r744;
	mov.b32 	%r732, 32;
	// begin inline asm
	{
    .reg .pred p;
    and.b32 %r730, %r737, %r732;    setp.ne.u32 p, %r730, 0;
    vote.ballot.sync.b32 %r730, p, 0xffffffff;
    @!p not.b32 %r730, %r730;
}

	// end inline asm
	and.b32  	%r746, %r730, %r745;
	mov.b32 	%r735, 64;
	// begin inline asm
	{
    .reg .pred p;
    and.b32 %r733, %r737, %r735;    setp.ne.u32 p, %r733, 0;
    vote.ballot.sync.b32 %r733, p, 0xffffffff;
    @!p not.b32 %r733, %r733;
}

	// end inline asm
	and.b32  	%r747, %r733, %r746;
	mov.b32 	%r738, 128;
	// begin inline asm
	{
    .reg .pred p;
    and.b32 %r736, %r737, %r738;    setp.ne.u32 p, %r736, 0;
    vote.ballot.sync.b32 %r736, p, 0xffffffff;
    @!p not.b32 %r736, %r736;
}

	// end inline asm
	and.b32  	%r748, %r736, %r747;
	clz.b32 	%r749, %r748;
	sub.s32 	%r159, 31, %r749;
	and.b32  	%r750, %r572, %r748;
	popc.b32 	%r160, %r750;
	setp.ne.s32 	%p81, %r248, %r159;
	mov.b32 	%r1689, 0;
	@%p81 bra 	$L__BB9_125;
	atom.shared.add.u32 	%r1689, [%r112], %r160;
$L__BB9_125:
	ld.param.u32 	%r1595, [_ZN3cub18CUB_300001_SM_10006detail10radix_sort29DeviceRadixSortOnesweepKernelINS1_5radix10policy_hubIjNS0_8NullTypeEyE10Policy1000ELNS0_9SortOrderE0EjS6_yiiNS1_21identity_decomposer_tEEEvPT5_SC_PT3_PKSD_PT1_PKSH_PT2_PKSL_T4_iiT6__param_9];
	shfl.sync.idx.b32	%r776|%p82, %r1689, %r159, 31, -1;
	add.s32 	%r163, %r160, %r776;
	shr.u32 	%r777, %r1658, %r1595;
	and.b32  	%r773, %r777, %r82;
	mov.b32 	%r753, 1;
	// begin inline asm
	{
    .reg .pred p;
    and.b32 %r751, %r773, %r753;    setp.ne.u32 p, %r751, 0;
    vote.ballot.sync.b32 %r751, p, 0xffffffff;
    @!p not.b32 %r751, %r751;
}

	// end inline asm
	mov.b32 	%r756, 2;
	// begin inline asm
	{
    .reg .pred p;
    and.b32 %r754, %r773, %r756;    setp.ne.u32 p, %r754, 0;
    vote.ballot.sync.b32 %r754, p, 0xffffffff;
    @!p not.b32 %r754, %r754;
}

	// end inline asm
	and.b32  	%r778, %r754, %r751;
	mov.b32 	%r759, 4;
	// begin inline asm
	{
    .reg .pred p;
    and.b32 %r757, %r773, %r759;    setp.ne.u32 p, %r757, 0;
    vote.ballot.sync.b32 %r757, p, 0xffffffff;
    @!p not.b32 %r757, %r757;
}

	// end inline asm
	and.b32  	%r779, %r757, %r778;
	mov.b32 	%r762, 8;
	// begin inline asm
	{
    .reg .pred p;
    and.b32 %r760, %r773, %r762;    setp.ne.u32 p, %r760, 0;
    vote.ballot.sync.b32 %r760, p, 0xffffffff;
    @!p not.b32 %r760, %r760;
}

	// end inline asm
	and.b32  	%r780, %r760, %r779;
	mov.b32 	%r765, 16;
	// begin inline asm
	{
    .reg .pred p;
    and.b32 %r763, %r773, %r765;    setp.ne.u32 p, %r763, 0;
    vote.ballot.sync.b32 %r763, p, 0xffffffff;
    @!p not.b32 %r763, %r763;
}

	// end inline asm
	and.b32  	%r781, %r763, %r780;
	mov.b32 	%r768, 32;
	// begin inline asm
	{
    .reg .pred p;
    and.b32 %r766, %r773, %r768;    setp.ne.u32 p, %r766, 0;
    vote.ballot.sync.b32 %r766, p, 0xffffffff;
    @!p not.b32 %r766, %r766;
}

	// end inline asm
	and.b32  	%r782, %r766, %r781;
	mov.b32 	%r771, 64;
	// begin inline asm
	{
    .reg .pred p;
    and.b32 %r769, %r773, %r771;    setp.ne.u32 p, %r769, 0;
    vote.ballot.sync.b32 %r769, p, 0xffffffff;
    @!p not.b32 %r769, %r769;
}

	// end inline asm
	and.b32  	%r783, %r769, %r782;
	mov.b32 	%r774, 128;
	// begin inline asm
	{
    .reg .pred p;
    and.b32 %r772, %r773, %r774;    setp.ne.u32 p, %r772, 0;
    vote.ballot.sync.b32 %r772, p, 0xffffffff;
    @!p not.b32 %r772, %r772;
}

	// end inline asm
	and.b32  	%r784, %r772, %r783;
	clz.b32 	%r785, %r784;
	sub.s32 	%r164, 31, %r785;
	and.b32  	%r786, %r572, %r784;
	popc.b32 	%r165, %r786;
	setp.ne.s32 	%p83, %r248, %r164;
	mov.b32 	%r1690, 0;
	@%p83 bra 	$L__BB9_127;
	atom.shared.add.u32 	%r1690, [%r113], %r165;
$L__BB9_127:
	ld.param.u32 	%r1596, [_ZN3cub18CUB_300001_SM_10006detail10radix_sort29DeviceRadixSortOnesweepKernelINS1_5radix10policy_hubIjNS0_8NullTypeEyE10Policy1000ELNS0_9SortOrderE0EjS6_yiiNS1_21identity_decomposer_tEEEvPT5_SC_PT3_PKSD_PT1_PKSH_PT2_PKSL_T4_iiT6__param_9];
	shfl.sync.idx.b32	%r812|%p84, %r1690, %r164, 31, -1;
	add.s32 	%r168, %r165, %r812;
	shr.u32 	%r813, %r1659, %r1596;
	and.b32  	%r809, %r813, %r82;
	mov.b32 	%r789, 1;
	// begin inline asm
	{
    .reg .pred p;
    and.b32 %r787, %r809, %r789;    setp.ne.u32 p, %r787, 0;
    vote.ballot.sync.b32 %r787, p, 0xffffffff;
    @!p not.b32 %r787, %r787;
}

	// end inline asm
	mov.b32 	%r792, 2;
	// begin inline asm
	{
    .reg .pred p;
    and.b32 %r790, %r809, %r792;    setp.ne.u32 p, %r790, 0;
    vote.ballot.sync.b32 %r790, p, 0xffffffff;
    @!p not.b32 %r790, %r790;
}

	// end inline asm
	and.b32  	%r814, %r790, %r787;
	mov.b32 	%r795, 4;
	// begin inline asm
	{
    .reg .pred p;
    and.b32 %r793, %r809, %r795;    setp.ne.u32 p, %r793, 0;
    vote.ballot.sync.b32 %r793, p, 0xffffffff;
    @!p not.b32 %r793, %r793;
}

	// end inline asm
	and.b32  	%r815, %r793, %r814;
	mov.b32 	%r798, 8;
	// begin inline asm
	{
    .reg .pred p;
    and.b32 %r796, %r809, %r798;    setp.ne.u32 p, %r796, 0;
    vote.ballot.sync.b32 %r796, p, 0xffffffff;
    @!p not.b32 %r796, %r796;
}

	// end inline asm
	and.b32  	%r816, %r796, %r815;
	mov.b32 	%r801, 16;
	// begin inline asm
	{
    .reg .pred p;
    and.b32 %r799, %r809, %r801;    setp.ne.u32 p, %r799, 0;
    vote.ballot.sync.b32 %r799, p, 0xffffffff;
    @!p not.b32 %r799, %r799;
}

	// end inline asm
	and.b32  	%r817, %r799, %r816;
	mov.b32 	%r804, 32;
	// begin inline asm
	{
    .reg .pred p;
    and.b32 %r802, %r809, %r804;    setp.ne.u32 p, %r802, 0;
    vote.ballot.sync.b32 %r802, p, 0xffffffff;
    @!p not.b32 %r802, %r802;
}

	// end inline asm
	and.b32  	%r818, %r802, %r817;
	mov.b32 	%r807, 64;
	// begin inline asm
	{
    .reg .pred p;
    and.b32 %r805, %r809, %r807;    setp.ne.u32 p, %r805, 0;
    vote.ballot.sync.b32 %r805, p, 0xffffffff;
    @!p not.b32 %r805, %r805;
}

	// end inline asm
	and.b32  	%r819, %r805, %r818;
	mov.b32 	%r810, 128;
	// begin inline asm
	{
    .reg .pred p;
    and.b32 %r808, %r809, %r810;    setp.ne.u32 p, %r808, 0;
    vote.ballot.sync.b32 %r808, p, 0xffffffff;
    @!p not.b32 %r808, %r808;
}

	// end inline asm
	and.b32  	%r820, %r808, %r819;
	clz.b32 	%r821, %r820;
	sub.s32 	%r169, 31, %r821;
	and.b32  	%r822, %r572, %r820;
	popc.b32 	%r170, %r822;
	setp.ne.s32 	%p85, %r248, %r169;
	mov.b32 	%r1691, 0;
	@%p85 bra 	$L__BB9_129;
	atom.shared.add.u32 	%r1691, [%r114], %r170;
$L__BB9_129:
	ld.param.u32 	%r1597, [_ZN3cub18CUB_300001_SM_10006detail10radix_sort29DeviceRadixSortOnesweepKernelINS1_5radix10policy_hubIjNS0_8NullTypeEyE10Policy1000ELNS0_9SortOrderE0EjS6_yiiNS1_21identity_decomposer_tEEEvPT5_SC_PT3_PKSD_PT1_PKSH_PT2_PKSL_T4_iiT6__param_9];
	shfl.sync.idx.b32	%r848|%p86, %r1691, %r169, 31, -1;
	add.s32 	%r173, %r170, %r848;
	shr.u32 	%r849, %r1660, %r1597;
	and.b32  	%r845, %r849, %r82;
	mov.b32 	%r825, 1;
	// begin inline asm
	{
    .reg .pred p;
    and.b32 %r823, %r845, %r825;    setp.ne.u32 p, %r823, 0;
    vote.ballot.sync.b32 %r823, p, 0xffffffff;
    @!p not.b32 %r823, %r823;
}

	// end inline asm
	mov.b32 	%r828, 2;
	// begin inline asm
	{
    .reg .pred p;
    and.b32 %r826, %r845, %r828;    setp.ne.u32 p, %r826, 0;
    vote.ballot.sync.b32 %r826, p, 0xffffffff;
    @!p not.b32 %r826, %r826;
}

	// end inline asm
	and.b32  	%r850, %r826, %r823;
	mov.b32 	%r831, 4;
	// begin inline asm
	{
    .reg .pred p;
    and.b32 %r829, %r845, %r831;    setp.ne.u32 p, %r829, 0;
    vote.ballot.sync.b32 %r829, p, 0xffffffff;
    @!p not.b32 %r829, %r829;
}

	// end inline asm
	and.b32  	%r851, %r829, %r850;
	mov.b32 	%r834, 8;
	// begin inline asm
	{
    .reg .pred p;
    and.b32 %r832, %r845, %r834;    setp.ne.u32 p, %r832, 0;
    vote.ballot.sync.b32 %r832, p, 0xffffffff;
    @!p not.b32 %r832, %r832;
}

	// end inline asm
	and.b32  	%r852, %r832, %r851;
	mov.b32 	%r837, 16;
	// begin inline asm
	{
    .reg .pred p;
    and.b32 %r835, %r845, %r837;    setp.ne.u32 p, %r835, 0;
    vote.ballot.sync.b32 %r835, p, 0xffffffff;
    @!p not.b32 %r835, %r835;
}

	// end inline asm
	and.b32  	%r853, %r835, %r852;
	mov.b32 	%r840, 32;
	// begin inline asm
	{
    .reg .pred p;
    and.b32 %r838, %r845, %r840;    setp.ne.u32 p, %r838, 0;
    vote.ballot.sync.b32 %r838, p, 0xffffffff;
    @!p not.b32 %r838, %r838;
}

	// end inline asm
	and.b32  	%r854, %r838, %r853;
	mov.b32 	%r843, 64;
	// begin inline asm
	{
    .reg .pred p;
    and.b32 %r841, %r845, %r843;    setp.ne.u32 p, %r841, 0;
    vote.ballot.sync.b32 %r841, p, 0xffffffff;
    @!p not.b32 %r841, %r841;
}

	// end inline asm
	and.b32  	%r855, %r841, %r854;
	mov.b32 	%r846, 128;
	// begin inline asm
	{
    .reg .pred p;
    and.b32 %r844, %r845, %r846;    setp.ne.u32 p, %r844, 0;
    vote.ballot.sync.b32 %r844, p, 0xffffffff;
    @!p not.b32 %r844, %r844;
}

	// end inline asm
	and.b32  	%r856, %r844, %r855;
	clz.b32 	%r857, %r856;
	sub.s32 	%r174, 31, %r857;
	and.b32  	%r858, %r572, %r856;
	popc.b32 	%r175, %r858;
	setp.ne.s32 	%p87, %r248, %r174;
	mov.b32 	%r1692, 0;
	@%p87 bra 	$L__BB9_131;
	ld.param.u32 	%r1598, [_ZN3cub18CUB_300001_SM_10006detail10radix_sort29DeviceRadixSortOnesweepKernelINS1_5radix10policy_hubIjNS0_8NullTypeEyE10Policy1000ELNS0_9SortOrderE0EjS6_yiiNS1_21identity_decomposer_tEEEvPT5_SC_PT3_PKSD_PT1_PKSH_PT2_PKSL_T4_iiT6__param_9];
	shl.b32 	%r859, %r1, 5;
	and.b32  	%r860, %r859, 31744;
	mov.u32 	%r861, _ZZN3cub18CUB_300001_SM_10006detail10radix_sort29DeviceRadixSortOnesweepKernelINS1_5radix10policy_hubIjNS0_8NullTypeEyE10Policy1000ELNS0_9SortOrderE0EjS6_yiiNS1_21identity_decomposer_tEEEvPT5_SC_PT3_PKSD_PT1_PKSH_PT2_PKSL_T4_iiT6_E1s;
	add.s32 	%r862, %r861, %r860;
	shr.u32 	%r863, %r1660, %r1598;
	and.b32  	%r864, %r863, %r82;
	shl.b32 	%r865, %r864, 2;
	add.s32 	%r866, %r862, %r865;
	atom.shared.add.u32 	%r1692, [%r866], %r175;
$L__BB9_131:
	ld.param.u32 	%r1599, [_ZN3cub18CUB_300001_SM_10006detail10radix_sort29DeviceRadixSortOnesweepKernelINS1_5radix10policy_hubIjNS0_8NullTypeEyE10Policy1000ELNS0_9SortOrderE0EjS6_yiiNS1_21identity_decomposer_tEEEvPT5_SC_PT3_PKSD_PT1_PKSH_PT2_PKSL_T4_iiT6__param_9];
	shfl.sync.idx.b32	%r892|%p88, %r1692, %r174, 31, -1;
	add.s32 	%r178, %r175, %r892;
	shr.u32 	%r893, %r1661, %r1599;
	and.b32  	%r889, %r893, %r82;
	mov.b32 	%r869, 1;
	// begin inline asm
	{
    .reg .pred p;
    and.b32 %r867, %r889, %r869;    setp.ne.u32 p, %r867, 0;
    vote.ballot.sync.b32 %r867, p, 0xffffffff;
    @!p not.b32 %r867, %r867;
}

	// end inline asm
	mov.b32 	%r872, 2;
	// begin inline asm
	{
    .reg .pred p;
    and.b32 %r870, %r889, %r872;    setp.ne.u32 p, %r870, 0;
    vote.ballot.sync.b32 %r870, p, 0xffffffff;
    @!p not.b32 %r870, %r870;
}

	// end inline asm
	and.b32  	%r894, %r870, %r867;
	mov.b32 	%r875, 4;
	// begin inline asm
	{
    .reg .pred p;
    and.b32 %r873, %r889, %r875;    setp.ne.u32 p, %r873, 0;
    vote.ballot.sync.b32 %r873, p, 0xffffffff;
    @!p not.b32 %r873, %r873;
}

	// end inline asm
	and.b32  	%r895, %r873, %r894;
	mov.b32 	%r878, 8;
	// begin inline asm
	{
    .reg .pred p;
    and.b32 %r876, %r889, %r878;    setp.ne.u32 p, %r876, 0;
    vote.ballot.sync.b32 %r876, p, 0xffffffff;
    @!p not.b32 %r876, %r876;
}

	// end inline asm
	and.b32  	%r896, %r876, %r895;
	mov.b32 	%r881, 16;
	// begin inline asm
	{
    .reg .pred p;
    and.b32 %r879, %r889, %r881;    setp.ne.u32 p, %r879, 0;
    vote.ballot.sync.b32 %r879, p, 0xffffffff;
    @!p not.b32 %r879, %r879;
}

	// end inline asm
	and.b32  	%r897, %r879, %r896;
	mov.b32 	%r884, 32;
	// begin inline asm
	{
    .reg .pred p;
    and.b32 %r882, %r889, %r884;    setp.ne.u32 p, %r882, 0;
    vote.ballot.sync.b32 %r882, p, 0xffffffff;
    @!p not.b32 %r882, %r882;
}

	// end inline asm
	and.b32  	%r898, %r882, %r897;
	mov.b32 	%r887, 64;
	// begin inline asm
	{
    .reg .pred p;
    and.b32 %r885, %r889, %r887;    setp.ne.u32 p, %r885, 0;
    vote.ballot.sync.b32 %r885, p, 0xffffffff;
    @!p not.b32 %r885, %r885;
}

	// end inline asm
	and.b32  	%r899, %r885, %r898;
	mov.b32 	%r890, 128;
	// begin inline asm
	{
    .reg .pred p;
    and.b32 %r888, %r889, %r890;    setp.ne.u32 p, %r888, 0;
    vote.ballot.sync.b32 %r888, p, 0xffffffff;
    @!p not.b32 %r888, %r888;
}

	// end inline asm
	and.b32  	%r900, %r888, %r899;
	clz.b32 	%r901, %r900;
	sub.s32 	%r179, 31, %r901;
	and.b32  	%r902, %r572, %r900;
	popc.b32 	%r180, %r902;
	setp.ne.s32 	%p89, %r248, %r179;
	mov.b32 	%r1693, 0;
	@%p89 bra 	$L__BB9_133;
	ld.param.u32 	%r1600, [_ZN3cub18CUB_300001_SM_10006detail10radix_sort29DeviceRadixSortOnesweepKernelINS1_5radix10policy_hubIjNS0_8NullTypeEyE10Policy1000ELNS0_9SortOrderE0EjS6_yiiNS1_21identity_decomposer_tEEEvPT5_SC_PT3_PKSD_PT1_PKSH_PT2_PKSL_T4_iiT6__param_9];
	shl.b32 	%r903, %r1, 5;
	and.b32  	%r904, %r903, 31744;
	mov.u32 	%r905, _ZZN3cub18CUB_300001_SM_10006detail10radix_sort29DeviceRadixSortOnesweepKernelINS1_5radix10policy_hubIjNS0_8NullTypeEyE10Policy1000ELNS0_9SortOrderE0EjS6_yiiNS1_21identity_decomposer_tEEEvPT5_SC_PT3_PKSD_PT1_PKSH_PT2_PKSL_T4_iiT6_E1s;
	add.s32 	%r906, %r905, %r904;
	shr.u32 	%r907, %r1661, %r1600;
	and.b32  	%r908, %r907, %r82;
	shl.b32 	%r909, %r908, 2;
	add.s32 	%r910, %r906, %r909;
	atom.shared.add.u32 	%r1693, [%r910], %r180;
$L__BB9_133:
	ld.param.u32 	%r1601, [_ZN3cub18CUB_300001_SM_10006detail10radix_sort29DeviceRadixSortOnesweepKernelINS1_5radix10policy_hubIjNS0_8NullTypeEyE10Policy1000ELNS0_9SortOrderE0EjS6_yiiNS1_21identity_decomposer_tEEEvPT5_SC_PT3_PKSD_PT1_PKSH_PT2_PKSL_T4_iiT6__param_9];
	shfl.sync.idx.b32	%r936|%p90, %r1693, %r179, 31, -1;
	add.s32 	%r183, %r180, %r936;
	shr.u32 	%r937, %r1662, %r1601;
	and.b32  	%r933, %r937, %r82;
	mov.b32 	%r913, 1;
	// begin inline asm
	{
    .reg .pred p;
    and.b32 %r911, %r933, %r913;    setp.ne.u32 p, %r911, 0;
    vote.ballot.sync.b32 %r911, p, 0xffffffff;
    @!p not.b32 %r911, %r911;
}

	// end inline asm
	mov.b32 	%r916, 2;
	// begin inline asm
	{
    .reg .pred p;
    and.b32 %r914, %r933, %r916;    setp.ne.u32 p, %r914, 0;
    vote.ballot.sync.b32 %r914, p, 0xffffffff;
    @!p not.b32 %r914, %r914;
}

	// end inline asm
	and.b32  	%r938, %r914, %r911;
	mov.b32 	%r919, 4;
	// begin inline asm
	{
    .reg .pred p;
    and.b32 %r917, %r933, %r919;    setp.ne.u32 p, %r917, 0;
    vote.ballot.sync.b32 %r917, p, 0xffffffff;
    @!p not.b32 %r917, %r917;
}

	// end inline asm
	and.b32  	%r939, %r917, %r938;
	mov.b32 	%r922, 8;
	// begin inline asm
	{
    .reg .pred p;
    and.b32 %r920, %r933, %r922;    setp.ne.u32 p, %r920, 0;
    vote.ballot.sync.b32 %r920, p, 0xffffffff;
    @!p not.b32 %r920, %r920;
}

	// end inline asm
	and.b32  	%r940, %r920, %r939;
	mov.b32 	%r925, 16;
	// begin inline asm
	{
    .reg .pred p;
    and.b32 %r923, %r933, %r925;    setp.ne.u32 p, %r923, 0;
    vote.ballot.sync.b32 %r923, p, 0xffffffff;
    @!p not.b32 %r923, %r923;
}

	// end inline asm
	and.b32  	%r941, %r923, %r940;
	mov.b32 	%r928, 32;
	// begin inline asm
	{
    .reg .pred p;
    and.b32 %r926, %r933, %r928;    setp.ne.u32 p, %r926, 0;
    vote.ballot.sync.b32 %r926, p, 0xffffffff;
    @!p not.b32 %r926, %r926;
}

	// end inline asm
	and.b32  	%r942, %r926, %r941;
	mov.b32 	%r931, 64;
	// begin inline asm
	{
    .reg .pred p;
    and.b32 %r929, %r933, %r931;    setp.ne.u32 p, %r929, 0;
    vote.ballot.sync.b32 %r929, p, 0xffffffff;
    @!p not.b32 %r929, %r929;
}

	// end inline asm
	and.b32  	%r943, %r929, %r942;
	mov.b32 	%r934, 128;
	// begin inline asm
	{
    .reg .pred p;
    and.b32 %r932, %r933, %r934;    setp.ne.u32 p, %r932, 0;
    vote.ballot.sync.b32 %r932, p, 0xffffffff;
    @!p not.b32 %r932, %r932;
}

	// end inline asm
	and.b32  	%r944, %r932, %r943;
	clz.b32 	%r945, %r944;
	sub.s32 	%r184, 31, %r945;
	and.b32  	%r946, %r572, %r944;
	popc.b32 	%r185, %r946;
	setp.ne.s32 	%p91, %r248, %r184;
	mov.b32 	%r1694, 0;
	@%p91 bra 	$L__BB9_135;
	atom.shared.add.u32 	%r1694, [%r115], %r185;
$L__BB9_135:
	ld.param.u32 	%r1602, [_ZN3cub18CUB_300001_SM_10006detail10radix_sort29DeviceRadixSortOnesweepKernelINS1_5radix10policy_hubIjNS0_8NullTypeEyE10Policy1000ELNS0_9SortOrderE0EjS6_yiiNS1_21identity_decomposer_tEEEvPT5_SC_PT3_PKSD_PT1_PKSH_PT2_PKSL_T4_iiT6__param_9];
	shfl.sync.idx.b32	%r972|%p92, %r1694, %r184, 31, -1;
	add.s32 	%r188, %r185, %r972;
	shr.u32 	%r973, %r1663, %r1602;
	and.b32  	%r969, %r973, %r82;
	mov.b32 	%r949, 1;
	// begin inline asm
	{
    .reg .pred p;
    and.b32 %r947, %r969, %r949;    setp.ne.u32 p, %r947, 0;
    vote.ballot.sync.b32 %r947, p, 0xffffffff;
    @!p not.b32 %r947, %r947;
}

	// end inline asm
	mov.b32 	%r952, 2;
	// begin inline asm
	{
    .reg .pred p;
    and.b32 %r950, %r969, %r952;    setp.ne.u32 p, %r950, 0;
    vote.ballot.sync.b32 %r950, p, 0xffffffff;
    @!p not.b32 %r950, %r950;
}

	// end inline asm
	and.b32  	%r974, %r950, %r947;
	mov.b32 	%r955, 4;
	// begin inline asm
	{
    .reg .pred p;
    and.b32 %r953, %r969, %r955;    setp.ne.u32 p, %r953, 0;
    vote.ballot.sync.b32 %r953, p, 0xffffffff;
    @!p not.b32 %r953, %r953;
}

	// end inline asm
	and.b32  	%r975, %r953, %r974;
	mov.b32 	%r958, 8;
	// begin inline asm
	{
    .reg .pred p;
    and.b32 %r956, %r969, %r958;    setp.ne.u32 p, %r956, 0;
    vote.ballot.sync.b32 %r956, p, 0xffffffff;
    @!p not.b32 %r956, %r956;
}

	// end inline asm
	and.b32  	%r976, %r956, %r975;
	mov.b32 	%r961, 16;
	// begin inline asm
	{
    .reg .pred p;
    and.b32 %r959, %r969, %r961;    setp.ne.u32 p, %r959, 0;
    vote.ballot.sync.b32 %r959, p, 0xffffffff;
    @!p not.b32 %r959, %r959;
}

	// end inline asm
	and.b32  	%r977, %r959, %r976;
	mov.b32 	%r964, 32;
	// begin inline asm
	{
    .reg .pred p;
    and.b32 %r962, %r969, %r964;    setp.ne.u32 p, %r962, 0;
    vote.ballot.sync.b32 %r962, p, 0xffffffff;
    @!p not.b32 %r962, %r962;
}

	// end inline asm
	and.b32  	%r978, %r962, %r977;
	mov.b32 	%r967, 64;
	// begin inline asm
	{
    .reg .pred p;
    and.b32 %r965, %r969, %r967;    setp.ne.u32 p, %r965, 0;
    vote.ballot.sync.b32 %r965, p, 0xffffffff;
    @!p not.b32 %r965, %r965;
}

	// end inline asm
	and.b32  	%r979, %r965, %r978;
	mov.b32 	%r970, 128;
	// begin inline asm
	{
    .reg .pred p;
    and.b32 %r968, %r969, %r970;    setp.ne.u32 p, %r968, 0;
    vote.ballot.sync.b32 %r968, p, 0xffffffff;
    @!p not.b32 %r968, %r968;
}

	// end inline asm
	and.b32  	%r980, %r968, %r979;
	clz.b32 	%r981, %r980;
	sub.s32 	%r189, 31, %r981;
	and.b32  	%r982, %r572, %r980;
	popc.b32 	%r190, %r982;
	setp.ne.s32 	%p93, %r248, %r189;
	mov.b32 	%r1695, 0;
	@%p93 bra 	$L__BB9_137;
	atom.shared.add.u32 	%r1695, [%r116], %r190;
$L__BB9_137:
	ld.param.u32 	%r1603, [_ZN3cub18CUB_300001_SM_10006detail10radix_sort29DeviceRadixSortOnesweepKernelINS1_5radix10policy_hubIjNS0_8NullTypeEyE10Policy1000ELNS0_9SortOrderE0EjS6_yiiNS1_21identity_decomposer_tEEEvPT5_SC_PT3_PKSD_PT1_PKSH_PT2_PKSL_T4_iiT6__param_9];
	shfl.sync.idx.b32	%r1008|%p94, %r1695, %r189, 31, -1;
	add.s32 	%r193, %r190, %r1008;
	shr.u32 	%r1009, %r1664, %r1603;
	and.b32  	%r1005, %r1009, %r82;
	mov.b32 	%r985, 1;
	// begin inline asm
	{
    .reg .pred p;
    and.b32 %r983, %r1005, %r985;    setp.ne.u32 p, %r983, 0;
    vote.ballot.sync.b32 %r983, p, 0xffffffff;
    @!p not.b32 %r983, %r983;
}

	// end inline asm
	mov.b32 	%r988, 2;
	// begin inline asm
	{
    .reg .pred p;
    and.b32 %r986, %r1005, %r988;    setp.ne.u32 p, %r986, 0;
    vote.ballot.sync.b32 %r986, p, 0xffffffff;
    @!p not.b32 %r986, %r986;
}

	// end inline asm
	and.b32  	%r1010, %r986, %r983;
	mov.b32 	%r991, 4;
	// begin inline asm
	{
    .reg .pred p;
    and.b32 %r989, %r1005, %r991;    setp.ne.u32 p, %r989, 0;
    vote.ballot.sync.b32 %r989, p, 0xffffffff;
    @!p not.b32 %r989, %r989;
}

	// end inline asm
	and.b32  	%r1011, %r989, %r1010;
	mov.b32 	%r994, 8;
	// begin inline asm
	{
    .reg .pred p;
    and.b32 %r992, %r1005, %r994;    setp.ne.u32 p, %r992, 0;
    vote.ballot.sync.b32 %r992, p, 0xffffffff;
    @!p not.b32 %r992, %r992;
}

	// end inline asm
	and.b32  	%r1012, %r992, %r1011;
	mov.b32 	%r997, 16;
	// begin inline asm
	{
    .reg .pred p;
    and.b32 %r995, %r1005, %r997;    setp.ne.u32 p, %r995, 0;
    vote.ballot.sync.b32 %r995, p, 0xffffffff;
    @!p not.b32 %r995, %r995;
}

	// end inline asm
	and.b32  	%r1013, %r995, %r1012;
	mov.b32 	%r1000, 32;
	// begin inline asm
	{
    .reg .pred p;
    and.b32 %r998, %r1005, %r1000;    setp.ne.u32 p, %r998, 0;
    vote.ballot.sync.b32 %r998, p, 0xffffffff;
    @!p not.b32 %r998, %r998;
}

	// end inline asm
	and.b32  	%r1014, %r998, %r1013;
	mov.b32 	%r1003, 64;
	// begin inline asm
	{
    .reg .pred p;
    and.b32 %r1001, %r1005, %r1003;    setp.ne.u32 p, %r1001, 0;
    vote.ballot.sync.b32 %r1001, p, 0xffffffff;
    @!p not.b32 %r1001, %r1001;
}

	// end inline asm
	and.b32  	%r1015, %r1001, %r1014;
	mov.b32 	%r1006, 128;
	// begin inline asm
	{
    .reg .pred p;
    and.b32 %r1004, %r1005, %r1006;    setp.ne.u32 p, %r1004, 0;
    vote.ballot.sync.b32 %r1004, p, 0xffffffff;
    @!p not.b32 %r1004, %r1004;
}

	// end inline asm
	and.b32  	%r1016, %r1004, %r1015;
	clz.b32 	%r1017, %r1016;
	sub.s32 	%r194, 31, %r1017;
	and.b32  	%r1018, %r572, %r1016;
	popc.b32 	%r195, %r1018;
	setp.ne.s32 	%p95, %r248, %r194;
	mov.b32 	%r1696, 0;
	@%p95 bra 	$L__BB9_139;
	atom.shared.add.u32 	%r1696, [%r117], %r195;
$L__BB9_139:
	ld.param.u32 	%r1604, [_ZN3cub18CUB_300001_SM_10006detail10radix_sort29DeviceRadixSortOnesweepKernelINS1_5radix10policy_hubIjNS0_8NullTypeEyE10Policy1000ELNS0_9SortOrderE0EjS6_yiiNS1_21identity_decomposer_tEEEvPT5_SC_PT3_PKSD_PT1_PKSH_PT2_PKSL_T4_iiT6__param_9];
	shfl.sync.idx.b32	%r1044|%p96, %r1696, %r194, 31, -1;
	add.s32 	%r198, %r195, %r1044;
	shr.u32 	%r1045, %r1665, %r1604;
	and.b32  	%r1041, %r1045, %r82;
	mov.b32 	%r1021, 1;
	// begin inline asm
	{
    .reg .pred p;
    and.b32 %r1019, %r1041, %r1021;    setp.ne.u32 p, %r1019, 0;
    vote.ballot.sync.b32 %r1019, p, 0xffffffff;
    @!p not.b32 %r1019, %r1019;
}

	// end inline asm
	mov.b32 	%r1024, 2;
	// begin inline asm
	{
    .reg .pred p;
    and.b32 %r1022, %r1041, %r1024;    setp.ne.u32 p, %r1022, 0;
    vote.ballot.sync.b32 %r1022, p, 0xffffffff;
    @!p not.b32 %r1022, %r1022;
}

	// end inline asm
	and.b32  	%r1046, %r1022, %r1019;
	mov.b32 	%r1027, 4;
	// begin inline asm
	{
    .reg .pred p;
    and.b32 %r1025, %r1041, %r1027;    setp.ne.u32 p, %r1025, 0;
    vote.ballot.sync.b32 %r1025, p, 0xffffffff;
    @!p not.b32 %r1025, %r1025;
}

	// end inline asm
	and.b32  	%r1047, %r1025, %r1046;
	mov.b32 	%r1030, 8;
	// begin inline asm
	{
    .reg .pred p;
    and.b32 %r1028, %r1041, %r1030;    setp.ne.u32 p, %r1028, 0;
    vote.ballot.sync.b32 %r1028, p, 0xffffffff;
    @!p not.b32 %r1028, %r1028;
}

	// end inline asm
	and.b32  	%r1048, %r1028, %r1047;
	mov.b32 	%r1033, 16;
	// begin inline asm
	{
    .reg .pred p;
    and.b32 %r1031, %r1041, %r1033;    setp.ne.u32 p, %r1031, 0;
    vote.ballot.sync.b32 %r1031, p, 0xffffffff;
    @!p not.b32 %r1031, %r1031;
}

	// end inline asm
	and.b32  	%r1049, %r1031, %r1048;
	mov.b32 	%r1036, 32;
	// begin inline asm
	{
    .reg .pred p;
    and.b32 %r1034, %r1041, %r1036;    setp.ne.u32 p, %r1034, 0;
    vote.ballot.sync.b32 %r1034, p, 0xffffffff;
    @!p not.b32 %r1034, %r1034;
}

	// end inline asm
	and.b32  	%r1050, %r1034, %r1049;
	mov.b32 	%r1039, 64;
	// begin inline asm
	{
    .reg .pred p;
    and.b32 %r1037, %r1041, %r1039;    setp.ne.u32 p, %r1037, 0;
    vote.ballot.sync.b32 %r1037, p, 0xffffffff;
    @!p not.b32 %r1037, %r1037;
}

	// end inline asm
	and.b32  	%r1051, %r1037, %r1050;
	mov.b32 	%r1042, 128;
	// begin inline asm
	{
    .reg .pred p;
    and.b32 %r1040, %r1041, %r1042;    setp.ne.u32 p, %r1040, 0;
    vote.ballot.sync.b32 %r1040, p, 0xffffffff;
    @!p not.b32 %r1040, %r1040;
}

	// end inline asm
	and.b32  	%r1052, %r1040, %r1051;
	clz.b32 	%r1053, %r1052;
	sub.s32 	%r199, 31, %r1053;
	and.b32  	%r1054, %r572, %r1052;
	popc.b32 	%r200, %r1054;
	setp.ne.s32 	%p97, %r248, %r199;
	mov.b32 	%r1697, 0;
	@%p97 bra 	$L__BB9_141;
	atom.shared.add.u32 	%r1697, [%r118], %r200;
$L__BB9_141:
	ld.param.u32 	%r1605, [_ZN3cub18CUB_300001_SM_10006detail10radix_sort29DeviceRadixSortOnesweepKernelINS1_5radix10policy_hubIjNS0_8NullTypeEyE10Policy1000ELNS0_9SortOrderE0EjS6_yiiNS1_21identity_decomposer_tEEEvPT5_SC_PT3_PKSD_PT1_PKSH_PT2_PKSL_T4_iiT6__param_9];
	shfl.sync.idx.b32	%r1080|%p98, %r1697, %r199, 31, -1;
	add.s32 	%r203, %r200, %r1080;
	shr.u32 	%r1081, %r1666, %r1605;
	and.b32  	%r1077, %r1081, %r82;
	mov.b32 	%r1057, 1;
	// begin inline asm
	{
    .reg .pred p;
    and.b32 %r1055, %r1077, %r1057;    setp.ne.u32 p, %r1055, 0;
    vote.ballot.sync.b32 %r1055, p, 0xffffffff;
    @!p not.b32 %r1055, %r1055;
}

	// end inline asm
	mov.b32 	%r1060, 2;
	// begin inline asm
	{
    .reg .pred p;
    and.b32 %r1058, %r1077, %r1060;    setp.ne.u32 p, %r1058, 0;
    vote.ballot.sync.b32 %r1058, p, 0xffffffff;
    @!p not.b32 %r1058, %r1058;
}

	// end inline asm
	and.b32  	%r1082, %r1058, %r1055;
	mov.b32 	%r1063, 4;
	// begin inline asm
	{
    .reg .pred p;
    and.b32 %r1061, %r1077, %r1063;    setp.ne.u32 p, %r1061, 0;
    vote.ballot.sync.b32 %r1061, p, 0xffffffff;
    @!p not.b32 %r1061, %r1061;
}

	// end inline asm
	and.b32  	%r1083, %r1061, %r1082;
	mov.b32 	%r1066, 8;
	// begin inline asm
	{
    .reg .pred p;
    and.b32 %r1064, %r1077, %r1066;    setp.ne.u32 p, %r1064, 0;
    vote.ballot.sync.b32 %r1064, p, 0xffffffff;
    @!p not.b32 %r1064, %r1064;
}

	// end inline asm
	and.b32  	%r1084, %r1064, %r1083;
	mov.b32 	%r1069, 16;
	// begin inline asm
	{
    .reg .pred p;
    and.b32 %r1067, %r1077, %r1069;    setp.ne.u32 p, %r1067, 0;
    vote.ballot.sync.b32 %r1067, p, 0xffffffff;
    @!p not.b32 %r1067, %r1067;
}

	// end inline asm
	and.b32  	%r1085, %r1067, %r1084;
	mov.b32 	%r1072, 32;
	// begin inline asm
	{
    .reg .pred p;
    and.b32 %r1070, %r1077, %r1072;    setp.ne.u32 p, %r1070, 0;
    vote.ballot.sync.b32 %r1070, p, 0xffffffff;
    @!p not.b32 %r1070, %r1070;
}

	// end inline asm
	and.b32  	%r1086, %r1070, %r1085;
	mov.b32 	%r1075, 64;
	// begin inline asm
	{
    .reg .pred p;
    and.b32 %r1073, %r1077, %r1075;    setp.ne.u32 p, %r1073, 0;
    vote.ballot.sync.b32 %r1073, p, 0xffffffff;
    @!p not.b32 %r1073, %r1073;
}

	// end inline asm
	and.b32  	%r1087, %r1073, %r1086;
	mov.b32 	%r1078, 128;
	// begin inline asm
	{
    .reg .pred p;
    and.b32 %r1076, %r1077, %r1078;    setp.ne.u32 p, %r1076, 0;
    vote.ballot.sync.b32 %r1076, p, 0xffffffff;
    @!p not.b32 %r1076, %r1076;
}

	// end inline asm
	and.b32  	%r1088, %r1076, %r1087;
	clz.b32 	%r1089, %r1088;
	sub.s32 	%r204, 31, %r1089;
	and.b32  	%r1090, %r572, %r1088;
	popc.b32 	%r205, %r1090;
	setp.ne.s32 	%p99, %r248, %r204;
	mov.b32 	%r1698, 0;
	@%p99 bra 	$L__BB9_143;
	atom.shared.add.u32 	%r1698, [%r119], %r205;
$L__BB9_143:
	ld.param.u32 	%r1606, [_ZN3cub18CUB_300001_SM_10006detail10radix_sort29DeviceRadixSortOnesweepKernelINS1_5radix10policy_hubIjNS0_8NullTypeEyE10Policy1000ELNS0_9SortOrderE0EjS6_yiiNS1_21identity_decomposer_tEEEvPT5_SC_PT3_PKSD_PT1_PKSH_PT2_PKSL_T4_iiT6__param_9];
	shfl.sync.idx.b32	%r1116|%p100, %r1698, %r204, 31, -1;
	add.s32 	%r208, %r205, %r1116;
	shr.u32 	%r1117, %r1667, %r1606;
	and.b32  	%r1113, %r1117, %r82;
	mov.b32 	%r1093, 1;
	// begin inline asm
	{
    .reg .pred p;
    and.b32 %r1091, %r1113, %r1093;    setp.ne.u32 p, %r1091, 0;
    vote.ballot.sync.b32 %r1091, p, 0xffffffff;
    @!p not.b32 %r1091, %r1091;
}

	// end inline asm
	mov.b32 	%r1096, 2;
	// begin inline asm
	{
    .reg .pred p;
    and.b32 %r1094, %r1113, %r1096;    setp.ne.u32 p, %r1094, 0;
    vote.ballot.sync.b32 %r1094, p, 0xffffffff;
    @!p not.b32 %r1094, %r1094;
}

	// end inline asm
	and.b32  	%r1118, %r1094, %r1091;
	mov.b32 	%r1099, 4;
	// begin inline asm
	{
    .reg .pred p;
    and.b32 %r1097, %r1113, %r1099;    setp.ne.u32 p, %r1097, 0;
    vote.ballot.sync.b32 %r1097, p, 0xffffffff;
    @!p not.b32 %r1097, %r1097;
}

	// end inline asm
	and.b32  	%r1119, %r1097, %r1118;
	mov.b32 	%r1102, 8;
	// begin inline asm
	{
    .reg .pred p;
    and.b32 %r1100, %r1113, %r1102;    setp.ne.u32 p, %r1100, 0;
    vote.ballot.sync.b32 %r1100, p, 0xffffffff;
    @!p not.b32 %r1100, %r1100;
}

	// end inline asm
	and.b32  	%r1120, %r1100, %r1119;
	mov.b32 	%r1105, 16;
	// begin inline asm
	{
    .reg .pred p;
    and.b32 %r1103, %r1113, %r1105;    setp.ne.u32 p, %r1103, 0;
    vote.ballot.sync.b32 %r1103, p, 0xffffffff;
    @!p not.b32 %r1103, %r1103;
}

	// end inline asm
	and.b32  	%r1121, %r1103, %r1120;
	mov.b32 	%r1108, 32;
	// begin inline asm
	{
    .reg .pred p;
    and.b32 %r1106, %r1113, %r1108;    setp.ne.u32 p, %r1106, 0;
    vote.ballot.sync.b32 %r1106, p, 0xffffffff;
    @!p not.b32 %r1106, %r1106;
}

	// end inline asm
	and.b32  	%r1122, %r1106, %r1121;
	mov.b32 	%r1111, 64;
	// begin inline asm
	{
    .reg .pred p;
    and.b32 %r1109, %r1113, %r1111;    setp.ne.u32 p, %r1109, 0;
    vote.ballot.sync.b32 %r1109, p, 0xffffffff;
    @!p not.b32 %r1109, %r1109;
}

	// end inline asm
	and.b32  	%r1123, %r1109, %r1122;
	mov.b32 	%r1114, 128;
	// begin inline asm
	{
    .reg .pred p;
    and.b32 %r1112, %r1113, %r1114;    setp.ne.u32 p, %r1112, 0;
    vote.ballot.sync.b32 %r1112, p, 0xffffffff;
    @!p not.b32 %r1112, %r1112;
}

	// end inline asm
	and.b32  	%r1124, %r1112, %r1123;
	clz.b32 	%r1125, %r1124;
	sub.s32 	%r209, 31, %r1125;
	and.b32  	%r1126, %r572, %r1124;
	popc.b32 	%r210, %r1126;
	setp.ne.s32 	%p101, %r248, %r209;
	mov.b32 	%r1699, 0;
	@%p101 bra 	$L__BB9_145;
	atom.shared.add.u32 	%r1699, [%r120], %r210;
$L__BB9_145:
	ld.param.u32 	%r1607, [_ZN3cub18CUB_300001_SM_10006detail10radix_sort29DeviceRadixSortOnesweepKernelINS1_5radix10policy_hubIjNS0_8NullTypeEyE10Policy1000ELNS0_9SortOrderE0EjS6_yiiNS1_21identity_decomposer_tEEEvPT5_SC_PT3_PKSD_PT1_PKSH_PT2_PKSL_T4_iiT6__param_9];
	shfl.sync.idx.b32	%r1152|%p102, %r1699, %r209, 31, -1;
	add.s32 	%r213, %r210, %r1152;
	shr.u32 	%r1153, %r1668, %r1607;
	and.b32  	%r1149, %r1153, %r82;
	mov.b32 	%r1129, 1;
	// begin inline asm
	{
    .reg .pred p;
    and.b32 %r1127, %r1149, %r1129;    setp.ne.u32 p, %r1127, 0;
    vote.ballot.sync.b32 %r1127, p, 0xffffffff;
    @!p not.b32 %r1127, %r1127;
}

	// end inline asm
	mov.b32 	%r1132, 2;
	// begin inline asm
	{
    .reg .pred p;
    and.b32 %r1130, %r1149, %r1132;    setp.ne.u32 p, %r1130, 0;
    vote.ballot.sync.b32 %r1130, p, 0xffffffff;
    @!p not.b32 %r1130, %r1130;
}

	// end inline asm
	and.b32  	%r1154, %r1130, %r1127;
	mov.b32 	%r1135, 4;
	// begin inline asm
	{
    .reg .pred p;
    and.b32 %r1133, %r1149, %r1135;    setp.ne.u32 p, %r1133, 0;
    vote.ballot.sync.b32 %r1133, p, 0xffffffff;
    @!p not.b32 %r1133, %r1133;
}

	// end inline asm
	and.b32  	%r1155, %r1133, %r1154;
	mov.b32 	%r1138, 8;
	// begin inline asm
	{
    .reg .pred p;
    and.b32 %r1136, %r1149, %r1138;    setp.ne.u32 p, %r1136, 0;
    vote.ballot.sync.b32 %r1136, p, 0xffffffff;
    @!p not.b32 %r1136, %r1136;
}

	// end inline asm
	and.b32  	%r1156, %r1136, %r1155;
	mov.b32 	%r1141, 16;
	// begin inline asm
	{
    .reg .pred p;
    and.b32 %r1139, %r1149, %r1141;    setp.ne.u32 p, %r1139, 0;
    vote.ballot.sync.b32 %r1139, p, 0xffffffff;
    @!p not.b32 %r1139, %r1139;
}

	// end inline asm
	and.b32  	%r1157, %r1139, %r1156;
	mov.b32 	%r1144, 32;
	// begin inline asm
	{
    .reg .pred p;
    and.b32 %r1142, %r1149, %r1144;    setp.ne.u32 p, %r1142, 0;
    vote.ballot.sync.b32 %r1142, p, 0xffffffff;
    @!p not.b32 %r1142, %r1142;
}

	// end inline asm
	and.b32  	%r1158, %r1142, %r1157;
	mov.b32 	%r1147, 64;
	// begin inline asm
	{
    .reg .pred p;
    and.b32 %r1145, %r1149, %r1147;    setp.ne.u32 p, %r1145, 0;
    vote.ballot.sync.b32 %r1145, p, 0xffffffff;
    @!p not.b32 %r1145, %r1145;
}

	// end inline asm
	and.b32  	%r1159, %r1145, %r1158;
	mov.b32 	%r1150, 128;
	// begin inline asm
	{
    .reg .pred p;
    and.b32 %r1148, %r1149, %r1150;    setp.ne.u32 p, %r1148, 0;
    vote.ballot.sync.b32 %r1148, p, 0xffffffff;
    @!p not.b32 %r1148, %r1148;
}

	// end inline asm
	and.b32  	%r1160, %r1148, %r1159;
	clz.b32 	%r1161, %r1160;
	sub.s32 	%r214, 31, %r1161;
	and.b32  	%r1162, %r572, %r1160;
	popc.b32 	%r215, %r1162;
	setp.ne.s32 	%p103, %r248, %r214;
	mov.b32 	%r1700, 0;
	@%p103 bra 	$L__BB9_147;
	ld.param.u32 	%r1608, [_ZN3cub18CUB_300001_SM_10006detail10radix_sort29DeviceRadixSortOnesweepKernelINS1_5radix10policy_hubIjNS0_8NullTypeEyE10Policy1000ELNS0_9SortOrderE0EjS6_yiiNS1_21identity_decomposer_tEEEvPT5_SC_PT3_PKSD_PT1_PKSH_PT2_PKSL_T4_iiT6__param_9];
	shl.b32 	%r1163, %r1, 5;
	and.b32  	%r1164, %r1163, 31744;
	mov.u32 	%r1165, _ZZN3cub18CUB_300001_SM_10006detail10radix_sort29DeviceRadixSortOnesweepKernelINS1_5radix10policy_hubIjNS0_8NullTypeEyE10Policy1000ELNS0_9SortOrderE0EjS6_yiiNS1_21identity_decomposer_tEEEvPT5_SC_PT3_PKSD_PT1_PKSH_PT2_PKSL_T4_iiT6_E1s;
	add.s32 	%r1166, %r1165, %r1164;
	shr.u32 	%r1167, %r1668, %r1608;
	and.b32  	%r1168, %r1167, %r82;
	shl.b32 	%r1169, %r1168, 2;
	add.s32 	%r1170, %r1166, %r1169;
	atom.shared.add.u32 	%r1700, [%r1170], %r215;
$L__BB9_147:
	ld.param.u32 	%r1609, [_ZN3cub18CUB_300001_SM_10006detail10radix_sort29DeviceRadixSortOnesweepKernelINS1_5radix10policy_hubIjNS0_8NullTypeEyE10Policy1000ELNS0_9SortOrderE0EjS6_yiiNS1_21identity_decomposer_tEEEvPT5_SC_PT3_PKSD_PT1_PKSH_PT2_PKSL_T4_iiT6__param_9];
	shfl.sync.idx.b32	%r1196|%p104, %r1700, %r214, 31, -1;
	add.s32 	%r218, %r215, %r1196;
	shr.u32 	%r1197, %r1669, %r1609;
	and.b32  	%r1193, %r1197, %r82;
	mov.b32 	%r1173, 1;
	// begin inline asm
	{
    .reg .pred p;
    and.b32 %r1171, %r1193, %r1173;    setp.ne.u32 p, %r1171, 0;
    vote.ballot.sync.b32 %r1171, p, 0xffffffff;
    @!p not.b32 %r1171, %r1171;
}

	// end inline asm
	mov.b32 	%r1176, 2;
	// begin inline asm
	{
    .reg .pred p;
    and.b32 %r1174, %r1193, %r1176;    setp.ne.u32 p, %r1174, 0;
    vote.ballot.sync.b32 %r1174, p, 0xffffffff;
    @!p not.b32 %r1174, %r1174;
}

	// end inline asm
	and.b32  	%r1198, %r1174, %r1171;
	mov.b32 	%r1179, 4;
	// begin inline asm
	{
    .reg .pred p;
    and.b32 %r1177, %r1193, %r1179;    setp.ne.u32 p, %r1177, 0;
    vote.ballot.sync.b32 %r1177, p, 0xffffffff;
    @!p not.b32 %r1177, %r1177;
}

	// end inline asm
	and.b32  	%r1199, %r1177, %r1198;
	mov.b32 	%r1182, 8;
	// begin inline asm
	{
    .reg .pred p;
    and.b32 %r1180, %r1193, %r1182;    setp.ne.u32 p, %r1180, 0;
    vote.ballot.sync.b32 %r1180, p, 0xffffffff;
    @!p not.b32 %r1180, %r1180;
}

	// end inline asm
	and.b32  	%r1200, %r1180, %r1199;
	mov.b32 	%r1185, 16;
	// begin inline asm
	{
    .reg .pred p;
    and.b32 %r1183, %r1193, %r1185;    setp.ne.u32 p, %r1183, 0;
    vote.ballot.sync.b32 %r1183, p, 0xffffffff;
    @!p not.b32 %r1183, %r1183;
}

	// end inline asm
	and.b32  	%r1201, %r1183, %r1200;
	mov.b32 	%r1188, 32;
	// begin inline asm
	{
    .reg .pred p;
    and.b32 %r1186, %r1193, %r1188;    setp.ne.u32 p, %r1186, 0;
    vote.ballot.sync.b32 %r1186, p, 0xffffffff;
    @!p not.b32 %r1186, %r1186;
}

	// end inline asm
	and.b32  	%r1202, %r1186, %r1201;
	mov.b32 	%r1191, 64;
	// begin inline asm
	{
    .reg .pred p;
    and.b32 %r1189, %r1193, %r1191;    setp.ne.u32 p, %r1189, 0;
    vote.ballot.sync.b32 %r1189, p, 0xffffffff;
    @!p not.b32 %r1189, %r1189;
}

	// end inline asm
	and.b32  	%r1203, %r1189, %r1202;
	mov.b32 	%r1194, 128;
	// begin inline asm
	{
    .reg .pred p;
    and.b32 %r1192, %r1193, %r1194;    setp.ne.u32 p, %r1192, 0;
    vote.ballot.sync.b32 %r1192, p, 0xffffffff;
    @!p not.b32 %r1192, %r1192;
}

	// end inline asm
	and.b32  	%r1204, %r1192, %r1203;
	clz.b32 	%r1205, %r1204;
	sub.s32 	%r219, 31, %r1205;
	and.b32  	%r1206, %r572, %r1204;
	popc.b32 	%r220, %r1206;
	setp.ne.s32 	%p105, %r248, %r219;
	mov.b32 	%r1701, 0;
	@%p105 bra 	$L__BB9_149;
	ld.param.u32 	%r1610, [_ZN3cub18CUB_300001_SM_10006detail10radix_sort29DeviceRadixSortOnesweepKernelINS1_5radix10policy_hubIjNS0_8NullTypeEyE10Policy1000ELNS0_9SortOrderE0EjS6_yiiNS1_21identity_decomposer_tEEEvPT5_SC_PT3_PKSD_PT1_PKSH_PT2_PKSL_T4_iiT6__param_9];
	shl.b32 	%r1207, %r1, 5;
	and.b32  	%r1208, %r1207, 31744;
	mov.u32 	%r1209, _ZZN3cub18CUB_300001_SM_10006detail10radix_sort29DeviceRadixSortOnesweepKernelINS1_5radix10policy_hubIjNS0_8NullTypeEyE10Policy1000ELNS0_9SortOrderE0EjS6_yiiNS1_21identity_decomposer_tEEEvPT5_SC_PT3_PKSD_PT1_PKSH_PT2_PKSL_T4_iiT6_E1s;
	add.s32 	%r1210, %r1209, %r1208;
	shr.u32 	%r1211, %r1669, %r1610;
	and.b32  	%r1212, %r1211, %r82;
	shl.b32 	%r1213, %r1212, 2;
	add.s32 	%r1214, %r1210, %r1213;
	atom.shared.add.u32 	%r1701, [%r1214], %r220;
$L__BB9_149:
	ld.param.u32 	%r1611, [_ZN3cub18CUB_300001_SM_10006detail10radix_sort29DeviceRadixSortOnesweepKernelINS1_5radix10policy_hubIjNS0_8NullTypeEyE10Policy1000ELNS0_9SortOrderE0EjS6_yiiNS1_21identity_decomposer_tEEEvPT5_SC_PT3_PKSD_PT1_PKSH_PT2_PKSL_T4_iiT6__param_9];
	shfl.sync.idx.b32	%r1240|%p106, %r1701, %r219, 31, -1;
	add.s32 	%r223, %r220, %r1240;
	shr.u32 	%r1241, %r1670, %r1611;
	and.b32  	%r1237, %r1241, %r82;
	mov.b32 	%r1217, 1;
	// begin inline asm
	{
    .reg .pred p;
    and.b32 %r1215, %r1237, %r1217;    setp.ne.u32 p, %r1215, 0;
    vote.ballot.sync.b32 %r1215, p, 0xffffffff;
    @!p not.b32 %r1215, %r1215;
}

	// end inline asm
	mov.b32 	%r1220, 2;
	// begin inline asm
	{
    .reg .pred p;
    and.b32 %r1218, %r1237, %r1220;    setp.ne.u32 p, %r1218, 0;
    vote.ballot.sync.b32 %r1218, p, 0xffffffff;
    @!p not.b32 %r1218, %r1218;
}

	// end inline asm
	and.b32  	%r1242, %r1218, %r1215;
	mov.b32 	%r1223, 4;
	// begin inline asm
	{
    .reg .pred p;
    and.b32 %r1221, %r1237, %r1223;    setp.ne.u32 p, %r1221, 0;
    vote.ballot.sync.b32 %r1221, p, 0xffffffff;
    @!p not.b32 %r1221, %r1221;
}

	// end inline asm
	and.b32  	%r1243, %r1221, %r1242;
	mov.b32 	%r1226, 8;
	// begin inline asm
	{
    .reg .pred p;
    and.b32 %r1224, %r1237, %r1226;    setp.ne.u32 p, %r1224, 0;
    vote.ballot.sync.b32 %r1224, p, 0xffffffff;
    @!p not.b32 %r1224, %r1224;
}

	// end inline asm
	and.b32  	%r1244, %r1224, %r1243;
	mov.b32 	%r1229, 16;
	// begin inline asm
	{
    .reg .pred p;
    and.b32 %r1227, %r1237, %r1229;    setp.ne.u32 p, %r1227, 0;
    vote.ballot.sync.b32 %r1227, p, 0xffffffff;
    @!p not.b32 %r1227, %r1227;
}

	// end inline asm
	and.b32  	%r1245, %r1227, %r1244;
	mov.b32 	%r1232, 32;
	// begin inline asm
	{
    .reg .pred p;
    and.b32 %r1230, %r1237, %r1232;    setp.ne.u32 p, %r1230, 0;
    vote.ballot.sync.b32 %r1230, p, 0xffffffff;
    @!p not.b32 %r1230, %r1230;
}

	// end inline asm
	and.b32  	%r1246, %r1230, %r1245;
	mov.b32 	%r1235, 64;
	// begin inline asm
	{
    .reg .pred p;
    and.b32 %r1233, %r1237, %r1235;    setp.ne.u32 p, %r1233, 0;
    vote.ballot.sync.b32 %r1233, p, 0xffffffff;
    @!p not.b32 %r1233, %r1233;
}

	// end inline asm
	and.b32  	%r1247, %r1233, %r1246;
	mov.b32 	%r1238, 128;
	// begin inline asm
	{
    .reg .pred p;
    and.b32 %r1236, %r1237, %r1238;    setp.ne.u32 p, %r1236, 0;
    vote.ballot.sync.b32 %r1236, p, 0xffffffff;
    @!p not.b32 %r1236, %r1236;
}

	// end inline asm
	and.b32  	%r1248, %r1236, %r1247;
	clz.b32 	%r1249, %r1248;
	sub.s32 	%r224, 31, %r1249;
	and.b32  	%r1250, %r572, %r1248;
	popc.b32 	%r225, %r1250;
	setp.ne.s32 	%p107, %r248, %r224;
	mov.b32 	%r1702, 0;
	@%p107 bra 	$L__BB9_151;
	ld.param.u32 	%r1612, [_ZN3cub18CUB_300001_SM_10006detail10radix_sort29DeviceRadixSortOnesweepKernelINS1_5radix10policy_hubIjNS0_8NullTypeEyE10Policy1000ELNS0_9SortOrderE0EjS6_yiiNS1_21identity_decomposer_tEEEvPT5_SC_PT3_PKSD_PT1_PKSH_PT2_PKSL_T4_iiT6__param_9];
	shl.b32 	%r1251, %r1, 5;
	and.b32  	%r1252, %r1251, 31744;
	mov.u32 	%r1253, _ZZN3cub18CUB_300001_SM_10006detail10radix_sort29DeviceRadixSortOnesweepKernelINS1_5radix10policy_hubIjNS0_8NullTypeEyE10Policy1000ELNS0_9SortOrderE0EjS6_yiiNS1_21identity_decomposer_tEEEvPT5_SC_PT3_PKSD_PT1_PKSH_PT2_PKSL_T4_iiT6_E1s;
	add.s32 	%r1254, %r1253, %r1252;
	shr.u32 	%r1255, %r1670, %r1612;
	and.b32  	%r1256, %r1255, %r82;
	shl.b32 	%r1257, %r1256, 2;
	add.s32 	%r1258, %r1254, %r1257;
	atom.shared.add.u32 	%r1702, [%r1258], %r225;
$L__BB9_151:
	ld.param.u32 	%r1613, [_ZN3cub18CUB_300001_SM_10006detail10radix_sort29DeviceRadixSortOnesweepKernelINS1_5radix10policy_hubIjNS0_8NullTypeEyE10Policy1000ELNS0_9SortOrderE0EjS6_yiiNS1_21identity_decomposer_tEEEvPT5_SC_PT3_PKSD_PT1_PKSH_PT2_PKSL_T4_iiT6__param_9];
	shfl.sync.idx.b32	%r1284|%p108, %r1702, %r224, 31, -1;
	add.s32 	%r228, %r225, %r1284;
	shr.u32 	%r1285, %r1671, %r1613;
	and.b32  	%r1281, %r1285, %r82;
	mov.b32 	%r1261, 1;
	// begin inline asm
	{
    .reg .pred p;
    and.b32 %r1259, %r1281, %r1261;    setp.ne.u32 p, %r1259, 0;
    vote.ballot.sync.b32 %r1259, p, 0xffffffff;
    @!p not.b32 %r1259, %r1259;
}

	// end inline asm
	mov.b32 	%r1264, 2;
	// begin inline asm
	{
    .reg .pred p;
    and.b32 %r1262, %r1281, %r1264;    setp.ne.u32 p, %r1262, 0;
    vote.ballot.sync.b32 %r1262, p, 0xffffffff;
    @!p not.b32 %r1262, %r1262;
}

	// end inline asm
	and.b32  	%r1286, %r1262, %r1259;
	mov.b32 	%r1267, 4;
	// begin inline asm
	{
    .reg .pred p;
    and.b32 %r1265, %r1281, %r1267;    setp.ne.u32 p, %r1265, 0;
    vote.ballot.sync.b32 %r1265, p, 0xffffffff;
    @!p not.b32 %r1265, %r1265;
}

	// end inline asm
	and.b32  	%r1287, %r1265, %r1286;
	mov.b32 	%r1270, 8;
	// begin inline asm
	{
    .reg .pred p;
    and.b32 %r1268, %r1281, %r1270;    setp.ne.u32 p, %r1268, 0;
    vote.ballot.sync.b32 %r1268, p, 0xffffffff;
    @!p not.b32 %r1268, %r1268;
}

	// end inline asm
	and.b32  	%r1288, %r1268, %r1287;
	mov.b32 	%r1273, 16;
	// begin inline asm
	{
    .reg .pred p;
    and.b32 %r1271, %r1281, %r1273;    setp.ne.u32 p, %r1271, 0;
    vote.ballot.sync.b32 %r1271, p, 0xffffffff;
    @!p not.b32 %r1271, %r1271;
}

	// end inline asm
	and.b32  	%r1289, %r1271, %r1288;
	mov.b32 	%r1276, 32;
	// begin inline asm
	{
    .reg .pred p;
    and.b32 %r1274, %r1281, %r1276;    setp.ne.u32 p, %r1274, 0;
    vote.ballot.sync.b32 %r1274, p, 0xffffffff;
    @!p not.b32 %r1274, %r1274;
}

	// end inline asm
	and.b32  	%r1290, %r1274, %r1289;
	mov.b32 	%r1279, 64;
	// begin inline asm
	{
    .reg .pred p;
    and.b32 %r1277, %r1281, %r1279;    setp.ne.u32 p, %r1277, 0;
    vote.ballot.sync.b32 %r1277, p, 0xffffffff;
    @!p not.b32 %r1277, %r1277;
}

	// end inline asm
	and.b32  	%r1291, %r1277, %r1290;
	mov.b32 	%r1282, 128;
	// begin inline asm
	{
    .reg .pred p;
    and.b32 %r1280, %r1281, %r1282;    setp.ne.u32 p, %r1280, 0;
    vote.ballot.sync.b32 %r1280, p, 0xffffffff;
    @!p not.b32 %r1280, %r1280;
}

	// end inline asm
	and.b32  	%r1292, %r1280, %r1291;
	clz.b32 	%r1293, %r1292;
	sub.s32 	%r229, 31, %r1293;
	and.b32  	%r1294, %r572, %r1292;
	popc.b32 	%r230, %r1294;
	setp.ne.s32 	%p109, %r248, %r229;
	mov.b32 	%r1703, 0;
	@%p109 bra 	$L__BB9_153;
	ld.param.u32 	%r1614, [_ZN3cub18CUB_300001_SM_10006detail10radix_sort29DeviceRadixSortOnesweepKernelINS1_5radix10policy_hubIjNS0_8NullTypeEyE10Policy1000ELNS0_9SortOrderE0EjS6_yiiNS1_21identity_decomposer_tEEEvPT5_SC_PT3_PKSD_PT1_PKSH_PT2_PKSL_T4_iiT6__param_9];
	shl.b32 	%r1295, %r1, 5;
	and.b32  	%r1296, %r1295, 31744;
	mov.u32 	%r1297, _ZZN3cub18CUB_300001_SM_10006detail10radix_sort29DeviceRadixSortOnesweepKernelINS1_5radix10policy_hubIjNS0_8NullTypeEyE10Policy1000ELNS0_9SortOrderE0EjS6_yiiNS1_21identity_decomposer_tEEEvPT5_SC_PT3_PKSD_PT1_PKSH_PT2_PKSL_T4_iiT6_E1s;
	add.s32 	%r1298, %r1297, %r1296;
	shr.u32 	%r1299, %r1671, %r1614;
	and.b32  	%r1300, %r1299, %r82;
	shl.b32 	%r1301, %r1300, 2;
	add.s32 	%r1302, %r1298, %r1301;
	atom.shared.add.u32 	%r1703, [%r1302], %r230;
$L__BB9_153:
	shfl.sync.idx.b32	%r1303|%p111, %r1703, %r229, 31, -1;
	add.s32 	%r1304, %r230, %r1303;
	bar.sync 	0;
	shl.b32 	%r1305, %r143, 2;
	mov.u32 	%r1306, _ZZN3cub18CUB_300001_SM_10006detail10radix_sort29DeviceRadixSortOnesweepKernelINS1_5radix10policy_hubIjNS0_8NullTypeEyE10Policy1000ELNS0_9SortOrderE0EjS6_yiiNS1_21identity_decomposer_tEEEvPT5_SC_PT3_PKSD_PT1_PKSH_PT2_PKSL_T4_iiT6_E1s;
	add.s32 	%r1307, %r1306, %r1305;
	st.shared.u32 	[%r1307+-4], %r1653;
	shl.b32 	%r1308, %r148, 2;
	add.s32 	%r1309, %r1306, %r1308;
	st.shared.u32 	[%r1309+-4], %r1654;
	shl.b32 	%r1310, %r153, 2;
	add.s32 	%r1311, %r1306, %r1310;
	st.shared.u32 	[%r1311+-4], %r1655;
	shl.b32 	%r1312, %r158, 2;
	add.s32 	%r1313, %r1306, %r1312;
	st.shared.u32 	[%r1313+-4], %r1656;
	shl.b32 	%r1314, %r163, 2;
	add.s32 	%r1315, %r1306, %r1314;
	st.shared.u32 	[%r1315+-4], %r1657;
	shl.b32 	%r1316, %r168, 2;
	add.s32 	%r1317, %r1306, %r1316;
	st.shared.u32 	[%r1317+-4], %r1658;
	shl.b32 	%r1318, %r173, 2;
	add.s32 	%r1319, %r1306, %r1318;
	st.shared.u32 	[%r1319+-4], %r1659;
	shl.b32 	%r1320, %r178, 2;
	add.s32 	%r1321, %r1306, %r1320;
	st.shared.u32 	[%r1321+-4], %r1660;
	shl.b32 	%r1322, %r183, 2;
	add.s32 	%r1323, %r1306, %r1322;
	st.shared.u32 	[%r1323+-4], %r1661;
	shl.b32 	%r1324, %r188, 2;
	add.s32 	%r1325, %r1306, %r1324;
	st.shared.u32 	[%r1325+-4], %r1662;
	shl.b32 	%r1326, %r193, 2;
	add.s32 	%r1327, %r1306, %r1326;
	st.shared.u32 	[%r1327+-4], %r1663;
	shl.b32 	%r1328, %r198, 2;
	add.s32 	%r1329, %r1306, %r1328;
	st.shared.u32 	[%r1329+-4], %r1664;
	shl.b32 	%r1330, %r203, 2;
	add.s32 	%r1331, %r1306, %r1330;
	st.shared.u32 	[%r1331+-4], %r1665;
	shl.b32 	%r1332, %r208, 2;
	add.s32 	%r1333, %r1306, %r1332;
	st.shared.u32 	[%r1333+-4], %r1666;
	shl.b32 	%r1334, %r213, 2;
	add.s32 	%r1335, %r1306, %r1334;
	st.shared.u32 	[%r1335+-4], %r1667;
	shl.b32 	%r1336, %r218, 2;
	add.s32 	%r1337, %r1306, %r1336;
	st.shared.u32 	[%r1337+-4], %r1668;
	shl.b32 	%r1338, %r223, 2;
	add.s32 	%r1339, %r1306, %r1338;
	st.shared.u32 	[%r1339+-4], %r1669;
	shl.b32 	%r1340, %r228, 2;
	add.s32 	%r1341, %r1306, %r1340;
	st.shared.u32 	[%r1341+-4], %r1670;
	shl.b32 	%r1342, %r1304, 2;
	add.s32 	%r1343, %r1306, %r1342;
	st.shared.u32 	[%r1343+-4], %r1671;
	shl.b32 	%r1344, %r1, 3;
	add.s32 	%r1345, %r1306, %r1344;
	add.s32 	%r233, %r1345, 29184;
	@%p72 bra 	$L__BB9_161;
	ld.param.u64 	%rd238, [_ZN3cub18CUB_300001_SM_10006detail10radix_sort29DeviceRadixSortOnesweepKernelINS1_5radix10policy_hubIjNS0_8NullTypeEyE10Policy1000ELNS0_9SortOrderE0EjS6_yiiNS1_21identity_decomposer_tEEEvPT5_SC_PT3_PKSD_PT1_PKSH_PT2_PKSL_T4_iiT6__param_3];
	cvta.to.global.u64 	%rd59, %rd238;
	shl.b64 	%rd60, %rd6, 3;
	add.s64 	%rd61, %rd59, %rd60;
	ld.global.u64 	%rd62, [%rd61];
	cvt.s64.s32 	%rd63, %r137;
	sub.s64 	%rd241, %rd62, %rd63;
	st.shared.u64 	[%r233], %rd241;
	setp.lt.s32 	%p112, %r4, 1;
	mov.u32 	%r1707, %r1680;
	@%p112 bra 	$L__BB9_160;
	mov.b32 	%r1705, -1;
	mov.u32 	%r1704, %r4;
	mov.u32 	%r1707, %r1680;
$L__BB9_156:
	ld.param.u64 	%rd231, [_ZN3cub18CUB_300001_SM_10006detail10radix_sort29DeviceRadixSortOnesweepKernelINS1_5radix10policy_hubIjNS0_8NullTypeEyE10Policy1000ELNS0_9SortOrderE0EjS6_yiiNS1_21identity_decomposer_tEEEvPT5_SC_PT3_PKSD_PT1_PKSH_PT2_PKSL_T4_iiT6__param_0];
	add.s32 	%r237, %r1704, -1;
	shl.b32 	%r1347, %r237, 8;
	add.s32 	%r1348, %r1347, %r1;
	cvta.to.global.u64 	%rd64, %rd231;
	mul.wide.s32 	%rd65, %r1348, 4;
	add.s64 	%rd13, %rd64, %rd65;
$L__BB9_157:
	membar.cta;
	ld.volatile.global.u32 	%r238, [%rd13];
	setp.eq.s32 	%p113, %r238, 0;
	@%p113 bra 	$L__BB9_157;
	and.b32  	%r1349, %r238, 1073741823;
	add.s32 	%r1707, %r1349, %r1707;
	setp.gt.s32 	%p114, %r238, -1;
	vote.sync.ballot.b32 	%r1705, %p114, %r1705;
	setp.gt.u32 	%p116, %r1704, 1;
	and.pred  	%p117, %p114, %p116;
	mov.u32 	%r1704, %r237;
	@%p117 bra 	$L__BB9_156;
	ld.shared.u64 	%rd241, [%r233];
$L__BB9_160:
	ld.param.u64 	%rd232, [_ZN3cub18CUB_300001_SM_10006detail10radix_sort29DeviceRadixSortOnesweepKernelINS1_5radix10policy_hubIjNS0_8NullTypeEyE10Policy1000ELNS0_9SortOrderE0EjS6_yiiNS1_21identity_decomposer_tEEEvPT5_SC_PT3_PKSD_PT1_PKSH_PT2_PKSL_T4_iiT6__param_0];
	or.b32  	%r1350, %r1707, -2147483648;
	cvta.to.global.u64 	%rd66, %rd232;
	shl.b32 	%r1351, %r4, 8;
	add.s32 	%r1352, %r1351, %r1;
	mul.wide.s32 	%rd67, %r1352, 4;
	add.s64 	%rd68, %rd66, %rd67;
	st.volatile.global.u32 	[%rd68], %r1350;
	sub.s32 	%r1353, %r1707, %r1680;
	cvt.s64.s32 	%rd69, %r1353;
	add.s64 	%rd70, %rd241, %rd69;
	st.shared.u64 	[%r233], %rd70;
$L__BB9_161:
	ld.param.u32 	%r1587, [_ZN3cub18CUB_300001_SM_10006detail10radix_sort29DeviceRadixSortOnesweepKernelINS1_5radix10policy_hubIjNS0_8NullTypeEyE10Policy1000ELNS0_9SortOrderE0EjS6_yiiNS1_21identity_decomposer_tEEEvPT5_SC_PT3_PKSD_PT1_PKSH_PT2_PKSL_T4_iiT6__param_8];
	ld.param.u64 	%rd235, [_ZN3cub18CUB_300001_SM_10006detail10radix_sort29DeviceRadixSortOnesweepKernelINS1_5radix10policy_hubIjNS0_8NullTypeEyE10Policy1000ELNS0_9SortOrderE0EjS6_yiiNS1_21identity_decomposer_tEEEvPT5_SC_PT3_PKSD_PT1_PKSH_PT2_PKSL_T4_iiT6__param_2];
	setp.gt.u32 	%p118, %r1, 255;
	mad.lo.s32 	%r242, %r4, 7296, 7296;
	setp.lt.s32 	%p119, %r242, %r1587;
	setp.eq.s64 	%p120, %rd235, 0;
	or.pred  	%p121, %p120, %p119;
	or.pred  	%p122, %p118, %p121;
	@%p122 bra 	$L__BB9_163;
	ld.param.u64 	%rd236, [_ZN3cub18CUB_300001_SM_10006detail10radix_sort29DeviceRadixSortOnesweepKernelINS1_5radix10policy_hubIjNS0_8NullTypeEyE10Policy1000ELNS0_9SortOrderE0EjS6_yiiNS1_21identity_decomposer_tEEEvPT5_SC_PT3_PKSD_PT1_PKSH_PT2_PKSL_T4_iiT6__param_2];
	ld.shared.u64 	%rd71, [%r233];
	cvt.s64.s32 	%rd72, %r1680;
	cvt.s64.s32 	%rd73, %r137;
	add.s64 	%rd74, %rd73, %rd72;
	add.s64 	%rd75, %rd74, %rd71;
	cvta.to.global.u64 	%rd76, %rd236;
	shl.b64 	%rd77, %rd6, 3;
	add.s64 	%rd78, %rd76, %rd77;
	st.global.u64 	[%rd78], %rd75;
$L__BB9_163:
	ld.param.u32 	%r1588, [_ZN3cub18CUB_300001_SM_10006detail10radix_sort29DeviceRadixSortOnesweepKernelINS1_5radix10policy_hubIjNS0_8NullTypeEyE10Policy1000ELNS0_9SortOrderE0EjS6_yiiNS1_21identity_decomposer_tEEEvPT5_SC_PT3_PKSD_PT1_PKSH_PT2_PKSL_T4_iiT6__param_8];
	setp.gt.s32 	%p123, %r242, %r1588;
	bar.sync 	0;
	@%p123 bra 	$L__BB9_165;
	ld.param.u32 	%r1615, [_ZN3cub18CUB_300001_SM_10006detail10radix_sort29DeviceRadixSortOnesweepKernelINS1_5radix10policy_hubIjNS0_8NullTypeEyE10Policy1000ELNS0_9SortOrderE0EjS6_yiiNS1_21identity_decomposer_tEEEvPT5_SC_PT3_PKSD_PT1_PKSH_PT2_PKSL_T4_iiT6__param_9];
	ld.shared.u32 	%r1354, [%r121];
	shr.u32 	%r1355, %r1354, %r1615;
	and.b32  	%r1356, %r1355, %r82;
	shl.b32 	%r1357, %r1356, 3;
	add.s32 	%r1359, %r1306, 29184;
	add.s32 	%r1360, %r1359, %r1357;
	ld.shared.u64 	%rd79, [%r1360];
	add.s64 	%rd80, %rd79, %rd6;
	shl.b64 	%rd81, %rd80, 2;
	add.s64 	%rd82, %rd5, %rd81;
	st.global.u32 	[%rd82], %r1354;
	bar.warp.sync 	-1;
	ld.shared.u32 	%r1361, [%r121+1536];
	shr.u32 	%r1362, %r1361, %r1615;
	and.b32  	%r1363, %r1362, %r82;
	shl.b32 	%r1364, %r1363, 3;
	add.s32 	%r1365, %r1359, %r1364;
	ld.shared.u64 	%rd83, [%r1365];
	add.s64 	%rd84, %rd83, %rd6;
	shl.b64 	%rd85, %rd84, 2;
	add.s64 	%rd86, %rd5, %rd85;
	st.global.u32 	[%rd86+1536], %r1361;
	bar.warp.sync 	-1;
	ld.shared.u32 	%r1366, [%r121+3072];
	shr.u32 	%r1367, %r1366, %r1615;
	and.b32  	%r1368, %r1367, %r82;
	shl.b32 	%r1369, %r1368, 3;
	add.s32 	%r1370, %r1359, %r1369;
	ld.shared.u64 	%rd87, [%r1370];
	add.s64 	%rd88, %rd87, %rd6;
	shl.b64 	%rd89, %rd88, 2;
	add.s64 	%rd90, %rd5, %rd89;
	st.global.u32 	[%rd90+3072], %r1366;
	bar.warp.sync 	-1;
	ld.shared.u32 	%r1371, [%r121+4608];
	shr.u32 	%r1372, %r1371, %r1615;
	and.b32  	%r1373, %r1372, %r82;
	shl.b32 	%r1374, %r1373, 3;
	add.s32 	%r1375, %r1359, %r1374;
	ld.shared.u64 	%rd91, [%r1375];
	add.s64 	%rd92, %rd91, %rd6;
	shl.b64 	%rd93, %rd92, 2;
	add.s64 	%rd94, %rd5, %rd93;
	st.global.u32 	[%rd94+4608], %r1371;
	bar.warp.sync 	-1;
	ld.shared.u32 	%r1376, [%r121+6144];
	shr.u32 	%r1377, %r1376, %r1615;
	and.b32  	%r1378, %r1377, %r82;
	shl.b32 	%r1379, %r1378, 3;
	add.s32 	%r1380, %r1359, %r1379;
	ld.shared.u64 	%rd95, [%r1380];
	add.s64 	%rd96, %rd95, %rd6;
	shl.b64 	%rd97, %rd96, 2;
	add.s64 	%rd98, %rd5, %rd97;
	st.global.u32 	[%rd98+6144], %r1376;
	bar.warp.sync 	-1;
	ld.shared.u32 	%r1381, [%r121+7680];
	shr.u32 	%r1382, %r1381, %r1615;
	and.b32  	%r1383, %r1382, %r82;
	shl.b32 	%r1384, %r1383, 3;
	add.s32 	%r1385, %r1359, %r1384;
	ld.shared.u64 	%rd99, [%r1385];
	add.s64 	%rd100, %rd99, %rd6;
	shl.b64 	%rd101, %rd100, 2;
	add.s64 	%rd102, %rd5, %rd101;
	st.global.u32 	[%rd102+7680], %r1381;
	bar.warp.sync 	-1;
	ld.shared.u32 	%r1386, [%r121+9216];
	shr.u32 	%r1387, %r1386, %r1615;
	and.b32  	%r1388, %r1387, %r82;
	shl.b32 	%r1389, %r1388, 3;
	add.s32 	%r1390, %r1359, %r1389;
	ld.shared.u64 	%rd103, [%r1390];
	add.s64 	%rd104, %rd103, %rd6;
	shl.b64 	%rd105, %rd104, 2;
	add.s64 	%rd106, %rd5, %rd105;
	st.global.u32 	[%rd106+9216], %r1386;
	bar.warp.sync 	-1;
	ld.shared.u32 	%r1391, [%r121+10752];
	shr.u32 	%r1392, %r1391, %r1615;
	and.b32  	%r1393, %r1392, %r82;
	shl.b32 	%r1394, %r1393, 3;
	add.s32 	%r1395, %r1359, %r1394;
	ld.shared.u64 	%rd107, [%r1395];
	add.s64 	%rd108, %rd107, %rd6;
	shl.b64 	%rd109, %rd108, 2;
	add.s64 	%rd110, %rd5, %rd109;
	st.global.u32 	[%rd110+10752], %r1391;
	bar.warp.sync 	-1;
	ld.shared.u32 	%r1396, [%r121+12288];
	shr.u32 	%r1397, %r1396, %r1615;
	and.b32  	%r1398, %r1397, %r82;
	shl.b32 	%r1399, %r1398, 3;
	add.s32 	%r1400, %r1359, %r1399;
	ld.shared.u64 	%rd111, [%r1400];
	add.s64 	%rd112, %rd111, %rd6;
	shl.b64 	%rd113, %rd112, 2;
	add.s64 	%rd114, %rd5, %rd113;
	st.global.u32 	[%rd114+12288], %r1396;
	bar.warp.sync 	-1;
	ld.shared.u32 	%r1401, [%r121+13824];
	shr.u32 	%r1402, %r1401, %r1615;
	and.b32  	%r1403, %r1402, %r82;
	shl.b32 	%r1404, %r1403, 3;
	add.s32 	%r1405, %r1359, %r1404;
	ld.shared.u64 	%rd115, [%r1405];
	add.s64 	%rd116, %rd115, %rd6;
	shl.b64 	%rd117, %rd116, 2;
	add.s64 	%rd118, %rd5, %rd117;
	st.global.u32 	[%rd118+13824], %r1401;
	bar.warp.sync 	-1;
	ld.shared.u32 	%r1406, [%r121+15360];
	shr.u32 	%r1407, %r1406, %r1615;
	and.b32  	%r1408, %r1407, %r82;
	shl.b32 	%r1409, %r1408, 3;
	add.s32 	%r1410, %r1359, %r1409;
	ld.shared.u64 	%rd119, [%r1410];
	add.s64 	%rd120, %rd119, %rd6;
	shl.b64 	%rd121, %rd120, 2;
	add.s64 	%rd122, %rd5, %rd121;
	st.global.u32 	[%rd122+15360], %r1406;
	bar.warp.sync 	-1;
	ld.shared.u32 	%r1411, [%r121+16896];
	shr.u32 	%r1412, %r1411, %r1615;
	and.b32  	%r1413, %r1412, %r82;
	shl.b32 	%r1414, %r1413, 3;
	add.s32 	%r1415, %r1359, %r1414;
	ld.shared.u64 	%rd123, [%r1415];
	add.s64 	%rd124, %rd123, %rd6;
	shl.b64 	%rd125, %rd124, 2;
	add.s64 	%rd126, %rd5, %rd125;
	st.global.u32 	[%rd126+16896], %r1411;
	bar.warp.sync 	-1;
	ld.shared.u32 	%r1416, [%r121+18432];
	shr.u32 	%r1417, %r1416, %r1615;
	and.b32  	%r1418, %r1417, %r82;
	shl.b32 	%r1419, %r1418, 3;
	add.s32 	%r1420, %r1359, %r1419;
	ld.shared.u64 	%rd127, [%r1420];
	add.s64 	%rd128, %rd127, %rd6;
	shl.b64 	%rd129, %rd128, 2;
	add.s64 	%rd130, %rd5, %rd129;
	st.global.u32 	[%rd130+18432], %r1416;
	bar.warp.sync 	-1;
	ld.shared.u32 	%r1421, [%r121+19968];
	shr.u32 	%r1422, %r1421, %r1615;
	and.b32  	%r1423, %r1422, %r82;
	shl.b32 	%r1424, %r1423, 3;
	add.s32 	%r1425, %r1359, %r1424;
	ld.shared.u64 	%rd131, [%r1425];
	add.s64 	%rd132, %rd131, %rd6;
	shl.b64 	%rd133, %rd132, 2;
	add.s64 	%rd134, %rd5, %rd133;
	st.global.u32 	[%rd134+19968], %r1421;
	bar.warp.sync 	-1;
	ld.shared.u32 	%r1426, [%r121+21504];
	shr.u32 	%r1427, %r1426, %r1615;
	and.b32  	%r1428, %r1427, %r82;
	shl.b32 	%r1429, %r1428, 3;
	add.s32 	%r1430, %r1359, %r1429;
	ld.shared.u64 	%rd135, [%r1430];
	add.s64 	%rd136, %rd135, %rd6;
	shl.b64 	%rd137, %rd136, 2;
	add.s64 	%rd138, %rd5, %rd137;
	st.global.u32 	[%rd138+21504], %r1426;
	bar.warp.sync 	-1;
	ld.shared.u32 	%r1431, [%r121+23040];
	shr.u32 	%r1432, %r1431, %r1615;
	and.b32  	%r1433, %r1432, %r82;
	shl.b32 	%r1434, %r1433, 3;
	add.s32 	%r1435, %r1359, %r1434;
	ld.shared.u64 	%rd139, [%r1435];
	add.s64 	%rd140, %rd139, %rd6;
	shl.b64 	%rd141, %rd140, 2;
	add.s64 	%rd142, %rd5, %rd141;
	st.global.u32 	[%rd142+23040], %r1431;
	bar.warp.sync 	-1;
	ld.shared.u32 	%r1436, [%r121+24576];
	shr.u32 	%r1437, %r1436, %r1615;
	and.b32  	%r1438, %r1437, %r82;
	shl.b32 	%r1439, %r1438, 3;
	add.s32 	%r1440, %r1359, %r1439;
	ld.shared.u64 	%rd143, [%r1440];
	add.s64 	%rd144, %rd143, %rd6;
	shl.b64 	%rd145, %rd144, 2;
	add.s64 	%rd146, %rd5, %rd145;
	st.global.u32 	[%rd146+24576], %r1436;
	bar.warp.sync 	-1;
	ld.shared.u32 	%r1441, [%r121+26112];
	shr.u32 	%r1442, %r1441, %r1615;
	and.b32  	%r1443, %r1442, %r82;
	shl.b32 	%r1444, %r1443, 3;
	add.s32 	%r1445, %r1359, %r1444;
	ld.shared.u64 	%rd147, [%r1445];
	add.s64 	%rd148, %rd147, %rd6;
	shl.b64 	%rd149, %rd148, 2;
	add.s64 	%rd150, %rd5, %rd149;
	st.global.u32 	[%rd150+26112], %r1441;
	bar.warp.sync 	-1;
	ld.shared.u32 	%r1446, [%r121+27648];
	shr.u32 	%r1447, %r1446, %r1615;
	and.b32  	%r1448, %r1447, %r82;
	shl.b32 	%r1449, %r1448, 3;
	add.s32 	%r1450, %r1359, %r1449;
	ld.shared.u64 	%rd151, [%r1450];
	add.s64 	%rd152, %rd151, %rd6;
	shl.b64 	%rd153, %rd152, 2;
	add.s64 	%rd154, %rd5, %rd153;
	st.global.u32 	[%rd154+27648], %r1446;
	bar.warp.sync 	-1;
	bra.uni 	$L__BB9_204;
$L__BB9_165:
	ld.param.u32 	%r1589, [_ZN3cub18CUB_300001_SM_10006detail10radix_sort29DeviceRadixSortOnesweepKernelINS1_5radix10policy_hubIjNS0_8NullTypeEyE10Policy1000ELNS0_9SortOrderE0EjS6_yiiNS1_21identity_decomposer_tEEEvPT5_SC_PT3_PKSD_PT1_PKSH_PT2_PKSL_T4_iiT6__param_8];
	mad.lo.s32 	%r243, %r4, -7296, %r1589;
	setp.ge.s32 	%p124, %r1, %r243;
	@%p124 bra 	$L__BB9_167;
	ld.param.u32 	%r1616, [_ZN3cub18CUB_300001_SM_10006detail10radix_sort29DeviceRadixSortOnesweepKernelINS1_5radix10policy_hubIjNS0_8NullTypeEyE10Policy1000ELNS0_9SortOrderE0EjS6_yiiNS1_21identity_decomposer_tEEEvPT5_SC_PT3_PKSD_PT1_PKSH_PT2_PKSL_T4_iiT6__param_9];
	ld.shared.u32 	%r1451, [%r121];
	shr.u32 	%r1452, %r1451, %r1616;
	and.b32  	%r1453, %r1452, %r82;
	shl.b32 	%r1454, %r1453, 3;
	add.s32 	%r1456, %r1306, %r1454;
	ld.shared.u64 	%rd155, [%r1456+29184];
	add.s64 	%rd156, %rd155, %rd6;
	shl.b64 	%rd157, %rd156, 2;
	add.s64 	%rd158, %rd5, %rd157;
	st.global.u32 	[%rd158], %r1451;
$L__BB9_167:
	bar.warp.sync 	-1;
	add.s32 	%r1457, %r1, 384;
	setp.ge.s32 	%p125, %r1457, %r243;
	@%p125 bra 	$L__BB9_169;
	ld.param.u32 	%r1617, [_ZN3cub18CUB_300001_SM_10006detail10radix_sort29DeviceRadixSortOnesweepKernelINS1_5radix10policy_hubIjNS0_8NullTypeEyE10Policy1000ELNS0_9SortOrderE0EjS6_yiiNS1_21identity_decomposer_tEEEvPT5_SC_PT3_PKSD_PT1_PKSH_PT2_PKSL_T4_iiT6__param_9];
	ld.shared.u32 	%r1458, [%r121+1536];
	shr.u32 	%r1459, %r1458, %r1617;
	and.b32  	%r1460, %r1459, %r82;
	shl.b32 	%r1461, %r1460, 3;
	add.s32 	%r1463, %r1306, %r1461;
	ld.shared.u64 	%rd159, [%r1463+29184];
	add.s64 	%rd160, %rd159, %rd6;
	shl.b64 	%rd161, %rd160, 2;
	add.s64 	%rd162, %rd5, %rd161;
	st.global.u32 	[%rd162+1536], %r1458;
$L__BB9_169:
	bar.warp.sync 	-1;
	add.s32 	%r1464, %r1, 768;
	setp.ge.s32 	%p126, %r1464, %r243;
	@%p126 bra 	$L__BB9_171;
	ld.param.u32 	%r1618, [_ZN3cub18CUB_300001_SM_10006detail10radix_sort29DeviceRadixSortOnesweepKernelINS1_5radix10policy_hubIjNS0_8NullTypeEyE10Policy1000ELNS0_9SortOrderE0EjS6_yiiNS1_21identity_decomposer_tEEEvPT5_SC_PT3_PKSD_PT1_PKSH_PT2_PKSL_T4_iiT6__param_9];
	ld.shared.u32 	%r1465, [%r121+3072];
	shr.u32 	%r1466, %r1465, %r1618;
	and.b32  	%r1467, %r1466, %r82;
	shl.b32 	%r1468, %r1467, 3;
	add.s32 	%r1470, %r1306, %r1468;
	ld.shared.u64 	%rd163, [%r1470+29184];
	add.s64 	%rd164, %rd163, %rd6;
	shl.b64 	%rd165, %rd164, 2;
	add.s64 	%rd166, %rd5, %rd165;
	st.global.u32 	[%rd166+3072], %r1465;
$L__BB9_171:
	bar.warp.sync 	-1;
	add.s32 	%r1471, %r1, 1152;
	setp.ge.s32 	%p127, %r1471, %r243;
	@%p127 bra 	$L__BB9_173;
	ld.param.u32 	%r1619, [_ZN3cub18CUB_300001_SM_10006detail10radix_sort29DeviceRadixSortOnesweepKernelINS1_5radix10policy_hubIjNS0_8NullTypeEyE10Policy1000ELNS0_9SortOrderE0EjS6_yiiNS1_21identity_decomposer_tEEEvPT5_SC_PT3_PKSD_PT1_PKSH_PT2_PKSL_T4_iiT6__param_9];
	ld.shared.u32 	%r1472, [%r121+4608];
	shr.u32 	%r1473, %r1472, %r1619;
	and.b32  	%r1474, %r1473, %r82;
	shl.b32 	%r1475, %r1474, 3;
	add.s32 	%r1477, %r1306, %r1475;
	ld.shared.u64 	%rd167, [%r1477+29184];
	add.s64 	%rd168, %rd167, %rd6;
	shl.b64 	%rd169, %rd168, 2;
	add.s64 	%rd170, %rd5, %rd169;
	st.global.u32 	[%rd170+4608], %r1472;
$L__BB9_173:
	bar.warp.sync 	-1;
	add.s32 	%r1478, %r1, 1536;
	setp.ge.s32 	%p128, %r1478, %r243;
	@%p128 bra 	$L__BB9_175;
	ld.param.u32 	%r1620, [_ZN3cub18CUB_300001_SM_10006detail10radix_sort29DeviceRadixSortOnesweepKernelINS1_5radix10policy_hubIjNS0_8NullTypeEyE10Policy1000ELNS0_9SortOrderE0EjS6_yiiNS1_21identity_decomposer_tEEEvPT5_SC_PT3_PKSD_PT1_PKSH_PT2_PKSL_T4_iiT6__param_9];
	ld.shared.u32 	%r1479, [%r121+6144];
	shr.u32 	%r1480, %r1479, %r1620;
	and.b32  	%r1481, %r1480, %r82;
	shl.b32 	%r1482, %r1481, 3;
	add.s32 	%r1484, %r1306, %r1482;
	ld.shared.u64 	%rd171, [%r1484+29184];
	add.s64 	%rd172, %rd171, %rd6;
	shl.b64 	%rd173, %rd172, 2;
	add.s64 	%rd174, %rd5, %rd173;
	st.global.u32 	[%rd174+6144], %r1479;
$L__BB9_175:
	bar.warp.sync 	-1;
	add.s32 	%r1485, %r1, 1920;
	setp.ge.s32 	%p129, %r1485, %r243;
	@%p129 bra 	$L__BB9_177;
	ld.param.u32 	%r1621, [_ZN3cub18CUB_300001_SM_10006detail10radix_sort29DeviceRadixSortOnesweepKernelINS1_5radix10policy_hubIjNS0_8NullTypeEyE10Policy1000ELNS0_9SortOrderE0EjS6_yiiNS1_21identity_decomposer_tEEEvPT5_SC_PT3_PKSD_PT1_PKSH_PT2_PKSL_T4_iiT6__param_9];
	ld.shared.u32 	%r1486, [%r121+7680];
	shr.u32 	%r1487, %r1486, %r1621;
	and.b32  	%r1488, %r1487, %r82;
	shl.b32 	%r1489, %r1488, 3;
	add.s32 	%r1491, %r1306, %r1489;
	ld.shared.u64 	%rd175, [%r1491+29184];
	add.s64 	%rd176, %rd175, %rd6;
	shl.b64 	%rd177, %rd176, 2;
	add.s64 	%rd178, %rd5, %rd177;
	st.global.u32 	[%rd178+7680], %r1486;
$L__BB9_177:
	bar.warp.sync 	-1;
	add.s32 	%r1492, %r1, 2304;
	setp.ge.s32 	%p130, %r1492, %r243;
	@%p130 bra 	$L__BB9_179;
	ld.param.u32 	%r1622, [_ZN3cub18CUB_300001_SM_10006detail10radix_sort29DeviceRadixSortOnesweepKernelINS1_5radix10policy_hubIjNS0_8NullTypeEyE10Policy1000ELNS0_9SortOrderE0EjS6_yiiNS1_21identity_decomposer_tEEEvPT5_SC_PT3_PKSD_PT1_PKSH_PT2_PKSL_T4_iiT6__param_9];
	ld.shared.u32 	%r1493, [%r121+9216];
	shr.u32 	%r1494, %r1493, %r1622;
	and.b32  	%r1495, %r1494, %r82;
	shl.b32 	%r1496, %r1495, 3;
	add.s32 	%r1498, %r1306, %r1496;
	ld.shared.u64 	%rd179, [%r1498+29184];
	add.s64 	%rd180, %rd179, %rd6;
	shl.b64 	%rd181, %rd180, 2;
	add.s64 	%rd182, %rd5, %rd181;
	st.global.u32 	[%rd182+9216], %r1493;
$L__BB9_179:
	bar.warp.sync 	-1;
	add.s32 	%r1499, %r1, 2688;
	setp.ge.s32 	%p131, %r1499, %r243;
	@%p131 bra 	$L__BB9_181;
	ld.param.u32 	%r1623, [_ZN3cub18CUB_300001_SM_10006detail10radix_sort29DeviceRadixSortOnesweepKernelINS1_5radix10policy_hubIjNS0_8NullTypeEyE10Policy1000ELNS0_9SortOrderE0EjS6_yiiNS1_21identity_decomposer_tEEEvPT5_SC_PT3_PKSD_PT1_PKSH_PT2_PKSL_T4_iiT6__param_9];
	ld.shared.u32 	%r1500, [%r121+10752];
	shr.u32 	%r1501, %r1500, %r1623;
	and.b32  	%r1502, %r1501, %r82;
	shl.b32 	%r1503, %r1502, 3;
	add.s32 	%r1505, %r1306, %r1503;
	ld.shared.u64 	%rd183, [%r1505+29184];
	add.s64 	%rd184, %rd183, %rd6;
	shl.b64 	%rd185, %rd184, 2;
	add.s64 	%rd186, %rd5, %rd185;
	st.global.u32 	[%rd186+10752], %r1500;
$L__BB9_181:
	bar.warp.sync 	-1;
	or.b32  	%r1506, %r1, 3072;
	setp.ge.s32 	%p132, %r1506, %r243;
	@%p132 bra 	$L__BB9_183;
	ld.param.u32 	%r1624, [_ZN3cub18CUB_300001_SM_10006detail10radix_sort29DeviceRadixSortOnesweepKernelINS1_5radix10policy_hubIjNS0_8NullTypeEyE10Policy1000ELNS0_9SortOrderE0EjS6_yiiNS1_21identity_decomposer_tEEEvPT5_SC_PT3_PKSD_PT1_PKSH_PT2_PKSL_T4_iiT6__param_9];
	ld.shared.u32 	%r1507, [%r121+12288];
	shr.u32 	%r1508, %r1507, %r1624;
	and.b32  	%r1509, %r1508, %r82;
	shl.b32 	%r1510, %r1509, 3;
	add.s32 	%r1512, %r1306, %r1510;
	ld.shared.u64 	%rd187, [%r1512+29184];
	add.s64 	%rd188, %rd187, %rd6;
	shl.b64 	%rd189, %rd188, 2;
	add.s64 	%rd190, %rd5, %rd189;
	st.global.u32 	[%rd190+12288], %r1507;
$L__BB9_183:
	bar.warp.sync 	-1;
	add.s32 	%r1513, %r1, 3456;
	setp.ge.s32 	%p133, %r1513, %r243;
	@%p133 bra 	$L__BB9_185;
	ld.param.u32 	%r1625, [_ZN3cub18CUB_300001_SM_10006detail10radix_sort29DeviceRadixSortOnesweepKernelINS1_5radix10policy_hubIjNS0_8NullTypeEyE10Policy1000ELNS0_9SortOrderE0EjS6_yiiNS1_21identity_decomposer_tEEEvPT5_SC_PT3_PKSD_PT1_PKSH_PT2_PKSL_T4_iiT6__param_9];
	ld.shared.u32 	%r1514, [%r121+13824];
	shr.u32 	%r1515, %r1514, %r1625;
	and.b32  	%r1516, %r1515, %r82;
	shl.b32 	%r1517, %r1516, 3;
	add.s32 	%r1519, %r1306, %r1517;
	ld.shared.u64 	%rd191, [%r1519+29184];
	add.s64 	%rd192, %rd191, %rd6;
	shl.b64 	%rd193, %rd192, 2;
	add.s64 	%rd194, %rd5, %rd193;
	st.global.u32 	[%rd194+13824], %r1514;
$L__BB9_185:
	bar.warp.sync 	-1;
	add.s32 	%r1520, %r1, 3840;
	setp.ge.s32 	%p134, %r1520, %r243;
	@%p134 bra 	$L__BB9_187;
	ld.param.u32 	%r1626, [_ZN3cub18CUB_300001_SM_10006detail10radix_sort29DeviceRadixSortOnesweepKernelINS1_5radix10policy_hubIjNS0_8NullTypeEyE10Policy1000ELNS0_9SortOrderE0EjS6_yiiNS1_21identity_decomposer_tEEEvPT5_SC_PT3_PKSD_PT1_PKSH_PT2_PKSL_T4_iiT6__param_9];
	ld.shared.u32 	%r1521, [%r121+15360];
	shr.u32 	%r1522, %r1521, %r1626;
	and.b32  	%r1523, %r1522, %r82;
	shl.b32 	%r1524, %r1523, 3;
	add.s32 	%r1526, %r1306, %r1524;
	ld.shared.u64 	%rd195, [%r1526+29184];
	add.s64 	%rd196, %rd195, %rd6;
	shl.b64 	%rd197, %rd196, 2;
	add.s64 	%rd198, %rd5, %rd197;
	st.global.u32 	[%rd198+15360], %r1521;
$L__BB9_187:
	bar.warp.sync 	-1;
	add.s32 	%r1527, %r1, 4224;
	setp.ge.s32 	%p135, %r1527, %r243;
	@%p135 bra 	$L__BB9_189;
	ld.param.u32 	%r1627, [_ZN3cub18CUB_300001_SM_10006detail10radix_sort29DeviceRadixSortOnesweepKernelINS1_5radix10policy_hubIjNS0_8NullTypeEyE10Policy1000ELNS0_9SortOrderE0EjS6_yiiNS1_21identity_decomposer_tEEEvPT5_SC_PT3_PKSD_PT1_PKSH_PT2_PKSL_T4_iiT6__param_9];
	ld.shared.u32 	%r1528, [%r121+16896];
	shr.u32 	%r1529, %r1528, %r1627;
	and.b32  	%r1530, %r1529, %r82;
	shl.b32 	%r1531, %r1530, 3;
	add.s32 	%r1533, %r1306, %r1531;
	ld.shared.u64 	%rd199, [%r1533+29184];
	add.s64 	%rd200, %rd199, %rd6;
	shl.b64 	%rd201, %rd200, 2;
	add.s64 	%rd202, %rd5, %rd201;
	st.global.u32 	[%rd202+16896], %r1528;
$L__BB9_189:
	bar.warp.sync 	-1;
	add.s32 	%r1534, %r1, 4608;
	setp.ge.s32 	%p136, %r1534, %r243;
	@%p136 bra 	$L__BB9_191;
	ld.param.u32 	%r1628, [_ZN3cub18CUB_300001_SM_10006detail10radix_sort29DeviceRadixSortOnesweepKernelINS1_5radix10policy_hubIjNS0_8NullTypeEyE10Policy1000ELNS0_9SortOrderE0EjS6_yiiNS1_21identity_decomposer_tEEEvPT5_SC_PT3_PKSD_PT1_PKSH_PT2_PKSL_T4_iiT6__param_9];
	ld.shared.u32 	%r1535, [%r121+18432];
	shr.u32 	%r1536, %r1535, %r1628;
	and.b32  	%r1537, %r1536, %r82;
	shl.b32 	%r1538, %r1537, 3;
	add.s32 	%r1540, %r1306, %r1538;
	ld.shared.u64 	%rd203, [%r1540+29184];
	add.s64 	%rd204, %rd203, %rd6;
	shl.b64 	%rd205, %rd204, 2;
	add.s64 	%rd206, %rd5, %rd205;
	st.global.u32 	[%rd206+18432], %r1535;
$L__BB9_191:
	bar.warp.sync 	-1;
	add.s32 	%r1541, %r1, 4992;
	setp.ge.s32 	%p137, %r1541, %r243;
	@%p137 bra 	$L__BB9_193;
	ld.param.u32 	%r1629, [_ZN3cub18CUB_300001_SM_10006detail10radix_sort29DeviceRadixSortOnesweepKernelINS1_5radix10policy_hubIjNS0_8NullTypeEyE10Policy1000ELNS0_9SortOrderE0EjS6_yiiNS1_21identity_decomposer_tEEEvPT5_SC_PT3_PKSD_PT1_PKSH_PT2_PKSL_T4_iiT6__param_9];
	ld.shared.u32 	%r1542, [%r121+19968];
	shr.u32 	%r1543, %r1542, %r1629;
	and.b32  	%r1544, %r1543, %r82;
	shl.b32 	%r1545, %r1544, 3;
	add.s32 	%r1547, %r1306, %r1545;
	ld.shared.u64 	%rd207, [%r1547+29184];
	add.s64 	%rd208, %rd207, %rd6;
	shl.b64 	%rd209, %rd208, 2;
	add.s64 	%rd210, %rd5, %rd209;
	st.global.u32 	[%rd210+19968], %r1542;
$L__BB9_193:
	bar.warp.sync 	-1;
	add.s32 	%r1548, %r1, 5376;
	setp.ge.s32 	%p138, %r1548, %r243;
	@%p138 bra 	$L__BB9_195;
	ld.param.u32 	%r1630, [_ZN3cub18CUB_300001_SM_10006detail10radix_sort29DeviceRadixSortOnesweepKernelINS1_5radix10policy_hubIjNS0_8NullTypeEyE10Policy1000ELNS0_9SortOrderE0EjS6_yiiNS1_21identity_decomposer_tEEEvPT5_SC_PT3_PKSD_PT1_PKSH_PT2_PKSL_T4_iiT6__param_9];
	ld.shared.u32 	%r1549, [%r121+21504];
	shr.u32 	%r1550, %r1549, %r1630;
	and.b32  	%r1551, %r1550, %r82;
	shl.b32 	%r1552, %r1551, 3;
	add.s32 	%r1554, %r1306, %r1552;
	ld.shared.u64 	%rd211, [%r1554+29184];
	add.s64 	%rd212, %rd211, %rd6;
	shl.b64 	%rd213, %rd212, 2;
	add.s64 	%rd214, %rd5, %rd213;
	st.global.u32 	[%rd214+21504], %r1549;
$L__BB9_195:
	bar.warp.sync 	-1;
	add.s32 	%r1555, %r1, 5760;
	setp.ge.s32 	%p139, %r1555, %r243;
	@%p139 bra 	$L__BB9_197;
	ld.param.u32 	%r1631, [_ZN3cub18CUB_300001_SM_10006detail10radix_sort29DeviceRadixSortOnesweepKernelINS1_5radix10policy_hubIjNS0_8NullTypeEyE10Policy1000ELNS0_9SortOrderE0EjS6_yiiNS1_21identity_decomposer_tEEEvPT5_SC_PT3_PKSD_PT1_PKSH_PT2_PKSL_T4_iiT6__param_9];
	ld.shared.u32 	%r1556, [%r121+23040];
	shr.u32 	%r1557, %r1556, %r1631;
	and.b32  	%r1558, %r1557, %r82;
	shl.b32 	%r1559, %r1558, 3;
	add.s32 	%r1561, %r1306, %r1559;
	ld.shared.u64 	%rd215, [%r1561+29184];
	add.s64 	%rd216, %rd215, %rd6;
	shl.b64 	%rd217, %rd216, 2;
	add.s64 	%rd218, %rd5, %rd217;
	st.global.u32 	[%rd218+23040], %r1556;
$L__BB9_197:
	bar.warp.sync 	-1;
	or.b32  	%r1562, %r1, 6144;
	setp.ge.s32 	%p140, %r1562, %r243;
	@%p140 bra 	$L__BB9_199;
	ld.param.u32 	%r1632, [_ZN3cub18CUB_300001_SM_10006detail10radix_sort29DeviceRadixSortOnesweepKernelINS1_5radix10policy_hubIjNS0_8NullTypeEyE10Policy1000ELNS0_9SortOrderE0EjS6_yiiNS1_21identity_decomposer_tEEEvPT5_SC_PT3_PKSD_PT1_PKSH_PT2_PKSL_T4_iiT6__param_9];
	ld.shared.u32 	%r1563, [%r121+24576];
	shr.u32 	%r1564, %r1563, %r1632;
	and.b32  	%r1565, %r1564, %r82;
	shl.b32 	%r1566, %r1565, 3;
	add.s32 	%r1568, %r1306, %r1566;
	ld.shared.u64 	%rd219, [%r1568+29184];
	add.s64 	%rd220, %rd219, %rd6;
	shl.b64 	%rd221, %rd220, 2;
	add.s64 	%rd222, %rd5, %rd221;
	st.global.u32 	[%rd222+24576], %r1563;
$L__BB9_199:
	bar.warp.sync 	-1;
	add.s32 	%r1569, %r1, 6528;
	setp.ge.s32 	%p141, %r1569, %r243;
	@%p141 bra 	$L__BB9_201;
	ld.param.u32 	%r1633, [_ZN3cub18CUB_300001_SM_10006detail10radix_sort29DeviceRadixSortOnesweepKernelINS1_5radix10policy_hubIjNS0_8NullTypeEyE10Policy1000ELNS0_9SortOrderE0EjS6_yiiNS1_21identity_decomposer_tEEEvPT5_SC_PT3_PKSD_PT1_PKSH_PT2_PKSL_T4_iiT6__param_9];
	ld.shared.u32 	%r1570, [%r121+26112];
	shr.u32 	%r1571, %r1570, %r1633;
	and.b32  	%r1572, %r1571, %r82;
	shl.b32 	%r1573, %r1572, 3;
	add.s32 	%r1575, %r1306, %r1573;
	ld.shared.u64 	%rd223, [%r1575+29184];
	add.s64 	%rd224, %rd223, %rd6;
	shl.b64 	%rd225, %rd224, 2;
	add.s64 	%rd226, %rd5, %rd225;
	st.global.u32 	[%rd226+26112], %r1570;
$L__BB9_201:
	ld.param.u32 	%r1634, [_ZN3cub18CUB_300001_SM_10006detail10radix_sort29DeviceRadixSortOnesweepKernelINS1_5radix10policy_hubIjNS0_8NullTypeEyE10Policy1000ELNS0_9SortOrderE0EjS6_yiiNS1_21identity_decomposer_tEEEvPT5_SC_PT3_PKSD_PT1_PKSH_PT2_PKSL_T4_iiT6__param_9];
	bar.warp.sync 	-1;
	add.s32 	%r1576, %r1, 6912;
	ld.shared.u32 	%r244, [%r121+27648];
	shr.u32 	%r1577, %r244, %r1634;
	and.b32  	%r1578, %r1577, %r82;
	shl.b32 	%r1579, %r1578, 3;
	add.s32 	%r1581, %r1306, %r1579;
	ld.shared.u64 	%rd227, [%r1581+29184];
	add.s64 	%rd16, %rd227, %rd6;
	setp.ge.s32 	%p142, %r1576, %r243;
	@%p142 bra 	$L__BB9_203;
	shl.b64 	%rd228, %rd16, 2;
	add.s64 	%rd229, %rd5, %rd228;
	st.global.u32 	[%rd229+27648], %r244;
$L__BB9_203:
	bar.warp.sync 	-1;
$L__BB9_204:
	ret;

}


// ===== COMPILED SASS (sm_100) =====

	.target	sm_100

	.elftype	@"ET_EXEC"


//--------------------- .note.nv.tkinfo           --------------------------
	.section	.note.nv.tkinfo,"",@"SHT_NOTE"
	.sectionflags	@"SHF_NOTE_NV_TKINFO"
	.tkinfo
        /*0018*/ 	.word	0x00000002
        /*0030*/ 	.string	""
        /*0030*/ 	.string	"ptxas"
        /*0030*/ 	.string	"Cuda compilation tools, release 13.0, V13.0.88"
        /*0030*/ 	.string	"Build cuda_13.0.r13.0/compiler.36424714_0"
        /*0030*/ 	.string	"-arch sm_100 -m 64 "



//--------------------- .note.nv.cuinfo           --------------------------
	.section	.note.nv.cuinfo,"",@"SHT_NOTE"
	.sectionflags	@"SHF_NOTE_NV_CUINFO"
        /*0018*/ 	.short	0x0002
        /*001a*/ 	.short	0x0064
        /*001c*/ 	.short	0x0082
	.zero		2


//--------------------- .nv.info                  --------------------------
	.section	.nv.info,"",@"SHT_CUDA_INFO"
	.align	4


	//----- nvinfo : EIATTR_REGCOUNT
	.align		4
        /*0000*/ 	.byte	0x04, 0x2f
        /*0002*/ 	.short	(.L_46 - .L_45)
	.align		4
.L_45:
        /*0004*/ 	.word	index@(_Z23blockAndGlobalHistogramPjS_iS_jjj)
        /*0008*/ 	.word	0x00000014


	//----- nvinfo : EIATTR_FRAME_SIZE
	.align		4
.L_46:
        /*000c*/ 	.byte	0x04, 0x11
        /*000e*/ 	.short	(.L_48 - .L_47)
	.align		4
.L_47:
        /*0010*/ 	.word	index@(_Z23blockAndGlobalHistogramPjS_iS_jjj)
        /*0014*/ 	.word	0x00000000


	//----- nvinfo : EIATTR_REGCOUNT
	.align		4
.L_48:
        /*0018*/ 	.byte	0x04, 0x2f
        /*001a*/ 	.short	(.L_50 - .L_49)
	.align		4
.L_49:
        /*001c*/ 	.word	index@(_Z19globalHistogramScanPjS_i)
        /*0020*/ 	.word	0x0000000a


	//----- nvinfo : EIATTR_FRAME_SIZE
	.align		4
.L_50:
        /*0024*/ 	.byte	0x04, 0x11
        /*0026*/ 	.short	(.L_52 - .L_51)
	.align		4
.L_51:
        /*0028*/ 	.word	index@(_Z19globalHistogramScanPjS_i)
        /*002c*/ 	.word	0x00000000


	//----- nvinfo : EIATTR_REGCOUNT
	.align		4
.L_52:
        /*0030*/ 	.byte	0x04, 0x2f
        /*0032*/ 	.short	(.L_54 - .L_53)
	.align		4
.L_53:
        /*0034*/ 	.word	index@(_Z14verticalScanHHPjS_i)
        /*0038*/ 	.word	0x00000020


	//----- nvinfo : EIATTR_FRAME_SIZE
	.align		4
.L_54:
        /*003c*/ 	.byte	0x04, 0x11
        /*003e*/ 	.short	(.L_56 - .L_55)
	.align		4
.L_55:
        /*0040*/ 	.word	index@(_Z14verticalScanHHPjS_i)
        /*0044*/ 	.word	0x00000000


	//----- nvinfo : EIATTR_REGCOUNT
	.align		4
.L_56:
        /*0048*/ 	.byte	0x04, 0x2f
        /*004a*/ 	.short	(.L_58 - .L_57)
	.align		4
.L_57:
        /*004c*/ 	.word	index@(_Z15partitionKernelPjS_S_iS_S_ijj)
        /*0050*/ 	.word	0x0000001a


	//----- nvinfo : EIATTR_FRAME_SIZE
	.align		4
.L_58:
        /*0054*/ 	.byte	0x04, 0x11
        /*0056*/ 	.short	(.L_60 - .L_59)
	.align		4
.L_59:
        /*0058*/ 	.word	index@(_Z15partitionKernelPjS_S_iS_S_ijj)
        /*005c*/ 	.word	0x00000000


	//----- nvinfo : EIATTR_REGCOUNT
	.align		4
.L_60:
        /*0060*/ 	.byte	0x04, 0x2f
        /*0062*/ 	.short	(.L_62 - .L_61)
	.align		4
.L_61:
        /*0064*/ 	.word	index@(_Z17bitonicSortSharedPjjjS_S_j)
        /*0068*/ 	.word	0x00000015


	//----- nvinfo : EIATTR_FRAME_SIZE
	.align		4
.L_62:
        /*006c*/ 	.byte	0x04, 0x11
        /*006e*/ 	.short	(.L_64 - .L_63)
	.align		4
.L_63:
        /*0070*/ 	.word	index@(_Z17bitonicSortSharedPjjjS_S_j)
        /*0074*/ 	.word	0x00000000


	//----- nvinfo : EIATTR_REGCOUNT
	.align		4
.L_64:
        /*0078*/ 	.byte	0x04, 0x2f
        /*007a*/ 	.short	(.L_66 - .L_65)
	.align		4
.L_65:
        /*007c*/ 	.word	index@(_ZN3cub18CUB_300001_SM_10006detail11EmptyKernelIvEEvv)
        /*0080*/ 	.word	0x00000004


	//----- nvinfo : EIATTR_FRAME_SIZE
	.align		4
.L_66:
        /*0084*/ 	.byte	0x04, 0x11
        /*0086*/ 	.short	(.L_68 - .L_67)
	.align		4
.L_67:
        /*0088*/ 	.word	index@(_ZN3cub18CUB_300001_SM_10006detail11EmptyKernelIvEEvv)
        /*008c*/ 	.word	0x00000000


	//----- nvinfo : EIATTR_REGCOUNT
	.align		4
.L_68:
        /*0090*/ 	.byte	0x04, 0x2f
        /*0092*/ 	.short	(.L_70 - .L_69)
	.align		4
.L_69:
        /*0094*/ 	.word	index@(_ZN3cub18CUB_300001_SM_10006detail10radix_sort31DeviceRadixSortSingleTileKernelINS1_5radix10policy_hubIjNS0_8NullTypeEyE10Policy1000ELNS0_9SortOrderE0EjS6_yNS1_21identity_decomposer_tEEEvPKT1_PSB_PKT2_PSF_T3_iiT4_)
        /*0098*/ 	.word	0x0000007f


	//----- nvinfo : EIATTR_FRAME_SIZE
	.align		4
.L_70:
        /*009c*/ 	.byte	0x04, 0x11
        /*009e*/ 	.short	(.L_72 - .L_71)
	.align		4
.L_71:
        /*00a0*/ 	.word	index@(_ZN3cub18CUB_300001_SM_10006detail10radix_sort31DeviceRadixSortSingleTileKernelINS1_5radix10policy_hubIjNS0_8NullTypeEyE10Policy1000ELNS0_9SortOrderE0EjS6_yNS1_21identity_decomposer_tEEEvPKT1_PSB_PKT2_PSF_T3_iiT4_)
        /*00a4*/ 	.word	0x00000000


	//----- nvinfo : EIATTR_REGCOUNT
	.align		4
.L_72:
        /*00a8*/ 	.byte	0x04, 0x2f
        /*00aa*/ 	.short	(.L_74 - .L_73)
	.align		4
.L_73:
        /*00ac*/ 	.word	index@(_ZN3cub18CUB_300001_SM_10006detail10radix_sort30DeviceRadixSortHistogramKernelINS1_5radix10policy_hubIjNS0_8NullTypeEyE10Policy1000ELNS0_9SortOrderE0EjyNS1_21identity_decomposer_tEEEvPT2_PKT1_SB_iiT3_)
        /*00b0*/ 	.word	0x00000020


	//----- nvinfo : EIATTR_FRAME_SIZE
	.align		4
.L_74:
        /*00b4*/ 	.byte	0x04, 0x11
        /*00b6*/ 	.short	(.L_76 - .L_75)
	.align		4
.L_75:
        /*00b8*/ 	.word	index@(_ZN3cub18CUB_300001_SM_10006detail10radix_sort30DeviceRadixSortHistogramKernelINS1_5radix10policy_hubIjNS0_8NullTypeEyE10Policy1000ELNS0_9SortOrderE0EjyNS1_21identity_decomposer_tEEEvPT2_PKT1_SB_iiT3_)
        /*00bc*/ 	.word	0x00000000


	//----- nvinfo : EIATTR_REGCOUNT
	.align		4
.L_76:
        /*00c0*/ 	.byte	0x04, 0x2f
        /*00c2*/ 	.short	(.L_78 - .L_77)
	.align		4
.L_77:
        /*00c4*/ 	.word	index@(_ZN3cub18CUB_300001_SM_10006detail10radix_sort33DeviceRadixSortExclusiveSumKernelINS1_5radix10policy_hubIjNS0_8NullTypeEyE10Policy1000EyEEvPT0_)
        /*00c8*/ 	.word	0x00000020


	//----- nvinfo : EIATTR_FRAME_SIZE
	.align		4
.L_78:
        /*00cc*/ 	.byte	0x04, 0x11
        /*00ce*/ 	.short	(.L_80 - .L_79)
	.align		4
.L_79:
        /*00d0*/ 	.word	index@(_ZN3cub18CUB_300001_SM_10006detail10radix_sort33DeviceRadixSortExclusiveSumKernelINS1_5radix10policy_hubIjNS0_8NullTypeEyE10Policy1000EyEEvPT0_)
        /*00d4*/ 	.word	0x00000000


	//----- nvinfo : EIATTR_REGCOUNT
	.align		4
.L_80:
        /*00d8*/ 	.byte	0x04, 0x2f
        /*00da*/ 	.short	(.L_82 - .L_81)
	.align		4
.L_81:
        /*00dc*/ 	.word	index@(_ZN3cub18CUB_300001_SM_10006detail10radix_sort29DeviceRadixSortOnesweepKernelINS1_5radix10policy_hubIjNS0_8NullTypeEyE10Policy1000ELNS0_9SortOrderE0EjS6_yiiNS1_21identity_decomposer_tEEEvPT5_SC_PT3_PKSD_PT1_PKSH_PT2_PKSL_T4_iiT6_)
        /*00e0*/ 	.word	0x00000050


	//----- nvinfo : EIATTR_FRAME_SIZE
	.align		4
.L_82:
        /*00e4*/ 	.byte	0x04, 0x11
        /*00e6*/ 	.short	(.L_84 - .L_83)
	.align		4
.L_83:
        /*00e8*/ 	.word	index@(_ZN3cub18CUB_300001_SM_10006detail10radix_sort29DeviceRadixSortOnesweepKernelINS1_5radix10policy_hubIjNS0_8NullTypeEyE10Policy1000ELNS0_9SortOrderE0EjS6_yiiNS1_21identity_decomposer_tEEEvPT5_SC_PT3_PKSD_PT1_PKSH_PT2_PKSL_T4_iiT6_)
        /*00ec*/ 	.word	0x00000010


	//----- nvinfo : EIATTR_MIN_STACK_SIZE
	.align		4
.L_84:
        /*00f0*/ 	.byte	0x04, 0x12
        /*00f2*/ 	.short	(.L_86 - .L_85)
	.align		4
.L_85:
        /*00f4*/ 	.word	index@(_ZN3cub18CUB_300001_SM_10006detail10radix_sort29DeviceRadixSortOnesweepKernelINS1_5radix10policy_hubIjNS0_8NullTypeEyE10Policy1000ELNS0_9SortOrderE0EjS6_yiiNS1_21identity_decomposer_tEEEvPT5_SC_PT3_PKSD_PT1_PKSH_PT2_PKSL_T4_iiT6_)
        /*00f8*/ 	.word	0x00000010


	//----- nvinfo : EIATTR_MIN_STACK_SIZE
	.align		4
.L_86:
        /*00fc*/ 	.byte	0x04, 0x12
        /*00fe*/ 	.short	(.L_88 - .L_87)
	.align		4
.L_87:
        /*0100*/ 	.word	index@(_ZN3cub18CUB_300001_SM_10006detail10radix_sort33DeviceRadixSortExclusiveSumKernelINS1_5radix10policy_hubIjNS0_8NullTypeEyE10Policy1000EyEEvPT0_)
        /*0104*/ 	.word	0x00000000


	//----- nvinfo : EIATTR_MIN_STACK_SIZE
	.align		4
.L_88:
        /*0108*/ 	.byte	0x04, 0x12
        /*010a*/ 	.short	(.L_90 - .L_89)
	.align		4
.L_89:
        /*010c*/ 	.word	index@(_ZN3cub18CUB_300001_SM_10006detail10radix_sort30DeviceRadixSortHistogramKernelINS1_5radix10policy_hubIjNS0_8NullTypeEyE10Policy1000ELNS0_9SortOrderE0EjyNS1_21identity_decomposer_tEEEvPT2_PKT1_SB_iiT3_)
        /*0110*/ 	.word	0x00000000


	//----- nvinfo : EIATTR_MIN_STACK_SIZE
	.align		4
.L_90:
        /*0114*/ 	.byte	0x04, 0x12
        /*0116*/ 	.short	(.L_92 - .L_91)
	.align		4
.L_91:
        /*0118*/ 	.word	index@(_ZN3cub18CUB_300001_SM_10006detail10radix_sort31DeviceRadixSortSingleTileKernelINS1_5radix10policy_hubIjNS0_8NullTypeEyE10Policy1000ELNS0_9SortOrderE0EjS6_yNS1_21identity_decomposer_tEEEvPKT1_PSB_PKT2_PSF_T3_iiT4_)
        /*011c*/ 	.word	0x00000000


	//----- nvinfo : EIATTR_MIN_STACK_SIZE
	.align		4
.L_92:
        /*0120*/ 	.byte	0x04, 0x12
        /*0122*/ 	.short	(.L_94 - .L_93)
	.align		4
.L_93:
        /*0124*/ 	.word	index@(_ZN3cub18CUB_300001_SM_10006detail11EmptyKernelIvEEvv)
        /*0128*/ 	.word	0x00000000


	//----- nvinfo : EIATTR_MIN_STACK_SIZE
	.align		4
.L_94:
        /*012c*/ 	.byte	0x04, 0x12
        /*012e*/ 	.short	(.L_96 - .L_95)
	.align		4
.L_95:
        /*0130*/ 	.word	index@(_Z17bitonicSortSharedPjjjS_S_j)
        /*0134*/ 	.word	0x00000000


	//----- nvinfo : EIATTR_MIN_STACK_SIZE
	.align		4
.L_96:
        /*0138*/ 	.byte	0x04, 0x12
        /*013a*/ 	.short	(.L_98 - .L_97)
	.align		4
.L_97:
        /*013c*/ 	.word	index@(_Z15partitionKernelPjS_S_iS_S_ijj)
        /*0140*/ 	.word	0x00000000


	//----- nvinfo : EIATTR_MIN_STACK_SIZE
	.align		4
.L_98:
        /*0144*/ 	.byte	0x04, 0x12
        /*0146*/ 	.short	(.L_100 - .L_99)
	.align		4
.L_99:
        /*0148*/ 	.word	index@(_Z14verticalScanHHPjS_i)
        /*014c*/ 	.word	0x00000000


	//----- nvinfo : EIATTR_MIN_STACK_SIZE
	.align		4
.L_100:
        /*0150*/ 	.byte	0x04, 0x12
        /*0152*/ 	.short	(.L_102 - .L_101)
	.align		4
.L_101:
        /*0154*/ 	.word	index@(_Z19globalHistogramScanPjS_i)
        /*0158*/ 	.word	0x00000000


	//----- nvinfo : EIATTR_MIN_STACK_SIZE
	.align		4
.L_102:
        /*015c*/ 	.byte	0x04, 0x12
        /*015e*/ 	.short	(.L_104 - .L_103)
	.align		4
.L_103:
        /*0160*/ 	.word	index@(_Z23blockAndGlobalHistogramPjS_iS_jjj)
        /*0164*/ 	.word	0x00000000
.L_104:


//--------------------- .nv.compat                --------------------------
	.section	.nv.compat,"",@"SHT_CUDA_COMPAT_INFO"
	.align	4
        /*0000*/ 	.byte	0x02, 0x09, 0x00, 0x00, 0x02, 0x02, 0x01, 0x00, 0x02, 0x05, 0x05, 0x00, 0x03, 0x07, 0x01, 0x01
        /*0010*/ 	.byte	0x02, 0x03, 0x00, 0x00, 0x02, 0x06, 0x01, 0x00, 0x04, 0x0b, 0x08, 0x00, 0x09, 0x00, 0x00, 0x00
        /*0020*/ 	.byte	0x00, 0x00, 0x00, 0x00


//--------------------- .nv.info._ZN3cub18CUB_300001_SM_10006detail10radix_sort29DeviceRadixSortOnesweepKernelINS1_5radix10policy_hubIjNS0_8NullTypeEyE10Policy1000ELNS0_9SortOrderE0EjS6_yiiNS1_21identity_decomposer_tEEEvPT5_SC_PT3_PKSD_PT1_PKSH_PT2_PKSL_T4_iiT6_ --------------------------
	.section	.nv.info._ZN3cub18CUB_300001_SM_10006detail10radix_sort29DeviceRadixSortOnesweepKernelINS1_5radix10policy_hubIjNS0_8NullTypeEyE10Policy1000ELNS0_9SortOrderE0EjS6_yiiNS1_21identity_decomposer_tEEEvPT5_SC_PT3_PKSD_PT1_PKSH_PT2_PKSL_T4_iiT6_,"",@"SHT_CUDA_INFO"
	.sectionflags	@""
	.align	4


	//----- nvinfo : EIATTR_CUDA_API_VERSION
	.align		4
        /*0000*/ 	.byte	0x04, 0x37
        /*0002*/ 	.short	(.L_106 - .L_105)
.L_105:
        /*0004*/ 	.word	0x00000082


	//----- nvinfo : EIATTR_KPARAM_INFO
	.align		4
.L_106:
        /*0008*/ 	.byte	0x04, 0x17
        /*000a*/ 	.short	(.L_108 - .L_107)
.L_107:
        /*000c*/ 	.word	0x00000000
        /*0010*/ 	.short	0x000b
        /*0012*/ 	.short	0x004c
        /*0014*/ 	.byte	0x00, 0xf0, 0x05, 0x00


	//----- nvinfo : EIATTR_KPARAM_INFO
	.align		4
.L_108:
        /*0018*/ 	.byte	0x04, 0x17
        /*001a*/ 	.short	(.L_110 - .L_109)
.L_109:
        /*001c*/ 	.word	0x00000000
        /*0020*/ 	.short	0x000a
        /*0022*/ 	.short	0x0048
        /*0024*/ 	.byte	0x00, 0xf0, 0x11, 0x00


	//----- nvinfo : EIATTR_KPARAM_INFO
	.align		4
.L_110:
        /*0028*/ 	.byte	0x04, 0x17
        /*002a*/ 	.short	(.L_112 - .L_111)
.L_111:
        /*002c*/ 	.word	0x00000000
        /*0030*/ 	.short	0x0009
        /*0032*/ 	.short	0x0044
        /*0034*/ 	.byte	0x00, 0xf0, 0x11, 0x00


	//----- nvinfo : EIATTR_KPARAM_INFO
	.align		4
.L_112:
        /*0038*/ 	.byte	0x04, 0x17
        /*003a*/ 	.short	(.L_114 - .L_113)
.L_113:
        /*003c*/ 	.word	0x00000000
        /*0040*/ 	.short	0x0008
        /*0042*/ 	.short	0x0040
        /*0044*/ 	.byte	0x00, 0xf0, 0x11, 0x00


	//----- nvinfo : EIATTR_KPARAM_INFO
	.align		4
.L_114:
        /*0048*/ 	.byte	0x04, 0x17
        /*004a*/ 	.short	(.L_116 - .L_115)
.L_115:
        /*004c*/ 	.word	0x00000000
        /*0050*/ 	.short	0x0007
        /*0052*/ 	.short	0x0038
        /*0054*/ 	.byte	0x00, 0xf5, 0x21, 0x00


	//----- nvinfo : EIATTR_KPARAM_INFO
	.align		4
.L_116:
        /*0058*/ 	.byte	0x04, 0x17
        /*005a*/ 	.short	(.L_118 - .L_117)
.L_117:
        /*005c*/ 	.word	0x00000000
        /*0060*/ 	.short	0x0006
        /*0062*/ 	.short	0x0030
        /*0064*/ 	.byte	0x00, 0xf5, 0x21, 0x00


	//----- nvinfo : EIATTR_KPARAM_INFO
	.align		4
.L_118:
        /*0068*/ 	.byte	0x04, 0x17
        /*006a*/ 	.short	(.L_120 - .L_119)
.L_119:
        /*006c*/ 	.word	0x00000000
        /*0070*/ 	.short	0x0005
        /*0072*/ 	.short	0x0028
        /*0074*/ 	.byte	0x00, 0xf5, 0x21, 0x00


	//----- nvinfo : EIATTR_KPARAM_INFO
	.align		4
.L_120:
        /*0078*/ 	.byte	0x04, 0x17
        /*007a*/ 	.short	(.L_122 - .L_121)
.L_121:
        /*007c*/ 	.word	0x00000000
        /*0080*/ 	.short	0x0004
        /*0082*/ 	.short	0x0020
        /*0084*/ 	.byte	0x00, 0xf5, 0x21, 0x00


	//----- nvinfo : EIATTR_KPARAM_INFO
	.align		4
.L_122:
        /*0088*/ 	.byte	0x04, 0x17
        /*008a*/ 	.short	(.L_124 - .L_123)
.L_123:
        /*008c*/ 	.word	0x00000000
        /*0090*/ 	.short	0x0003
        /*0092*/ 	.short	0x0018
        /*0094*/ 	.byte	0x00, 0xf5, 0x21, 0x00


	//----- nvinfo : EIATTR_KPARAM_INFO
	.align		4
.L_124:
        /*0098*/ 	.byte	0x04, 0x17
        /*009a*/ 	.short	(.L_126 - .L_125)
.L_125:
        /*009c*/ 	.word	0x00000000
        /*00a0*/ 	.short	0x0002
        /*00a2*/ 	.short	0x0010
        /*00a4*/ 	.byte	0x00, 0xf5, 0x21, 0x00


	//----- nvinfo : EIATTR_KPARAM_INFO
	.align		4
.L_126:
        /*00a8*/ 	.byte	0x04, 0x17
        /*00aa*/ 	.short	(.L_128 - .L_127)
.L_127:
        /*00ac*/ 	.word	0x00000000
        /*00b0*/ 	.short	0x0001
        /*00b2*/ 	.short	0x0008
        /*00b4*/ 	.byte	0x00, 0xf5, 0x21, 0x00


	//----- nvinfo : EIATTR_KPARAM_INFO
	.align		4
.L_128:
        /*00b8*/ 	.byte	0x04, 0x17
        /*00ba*/ 	.short	(.L_130 - .L_129)
.L_129:
        /*00bc*/ 	.word	0x00000000
        /*00c0*/ 	.short	0x0000
        /*00c2*/ 	.short	0x0000
        /*00c4*/ 	.byte	0x00, 0xf5, 0x21, 0x00


	//----- nvinfo : EIATTR_SPARSE_MMA_MASK
	.align		4
.L_130:
        /*00c8*/ 	.byte	0x03, 0x50
        /*00ca*/ 	.short	0x0000


	//----- nvinfo : EIATTR_MAXREG_COUNT
	.align		4
        /*00cc*/ 	.byte	0x03, 0x1b
        /*00ce*/ 	.short	0x00a8


	//----- nvinfo : EIATTR_NUM_BARRIERS
	.align		4
        /*00d0*/ 	.byte	0x02, 0x4c
        /*00d2*/ 	.byte	0x01
	.zero		1


	//----- nvinfo : EIATTR_ANNOTATIONS
	.align		4
        /*00d4*/ 	.byte	0x04, 0x55
        /*00d6*/ 	.short	(.L_132 - .L_131)


	//   ....[0]....
.L_131:
        /*00d8*/ 	.word	0x00000001
        /*00dc*/ 	.byte	0x40, 0x0e, 0x00, 0x00, 0x01, 0x00, 0x00, 0x00, 0x20, 0x10, 0x00, 0x00, 0x01, 0x00, 0x00, 0x00
        /*00ec*/ 	.byte	0xa0, 0x10, 0x00, 0x00, 0x01, 0x00, 0x00, 0x00, 0x00, 0x25, 0x00, 0x00, 0x01, 0x00, 0x00, 0x00
        /*00fc*/ 	.byte	0xc0, 0x39, 0x00, 0x00, 0x01, 0x00, 0x00, 0x00, 0x00, 0x3c, 0x00, 0x00, 0x01, 0x00, 0x00, 0x00
        /*010c*/ 	.byte	0x20, 0x52, 0x00, 0x00


	//----- nvinfo : EIATTR_MERCURY_ISA_VERSION
	.align		4
.L_132:
        /*0110*/ 	.byte	0x03, 0x5f
        /*0112*/ 	.short	0x0101


	//----- nvinfo : EIATTR_COOP_GROUP_MASK_REGIDS
	.align		4
        /*0114*/ 	.byte	0x04, 0x29
        /*0116*/ 	.short	(.L_134 - .L_133)


	//   ....[0]....
.L_133:
        /*0118*/ 	.word	0xffffffff


	//   ....[1]....
        /*011c*/ 	.word	0x05000000


	//   ....[2]....
        /*0120*/ 	.word	0xffffffff


	//   ....[3]....
        /*0124*/ 	.word	0xffffffff


	//   ....[4]....
        /*0128*/ 	.word	0xffffffff


	//   ....[5]....
        /*012c*/ 	.word	0xffffffff


	//   ....[6]....
        /*0130*/ 	.word	0xffffffff


	//   ....[7]....
        /*0134*/ 	.word	0xffffffff


	//   ....[8]....
        /*0138*/ 	.word	0xffffffff


	//   ....[9]....
        /*013c*/ 	.word	0xffffffff


	//   ....[10]....
        /*0140*/ 	.word	0xffffffff


	//   ....[11]....
        /*0144*/ 	.word	0xffffffff


	//   ....[12]....
        /*0148*/ 	.word	0xffffffff


	//   ....[13]....
        /*014c*/ 	.word	0xffffffff


	//   ....[14]....
        /*0150*/ 	.word	0xffffffff


	//   ....[15]....
        /*0154*/ 	.word	0xffffffff


	//   ....[16]....
        /*0158*/ 	.word	0xffffffff


	//   ....[17]....
        /*015c*/ 	.word	0xffffffff


	//   ....[18]....
        /*0160*/ 	.word	0xffffffff


	//   ....[19]....
        /*0164*/ 	.word	0xffffffff


	//   ....[20]....
        /*0168*/ 	.word	0xffffffff


	//   ....[21]....
        /*016c*/ 	.word	0xffffffff


	//   ....[22]....
        /*0170*/ 	.word	0xffffffff


	//   ....[23]....
        /*0174*/ 	.word	0xffffffff


	//   ....[24]....
        /*0178*/ 	.word	0xffffffff


	//   ....[25]....
        /*017c*/ 	.word	0xffffffff


	//   ....[26]....
        /*0180*/ 	.word	0xffffffff


	//   ....[27]....
        /*0184*/ 	.word	0xffffffff


	//   ....[28]....
        /*0188*/ 	.word	0xffffffff


	//   ....[29]....
        /*018c*/ 	.word	0xffffffff


	//   ....[30]....
        /*0190*/ 	.word	0xffffffff


	//   ....[31]....
        /*0194*/ 	.word	0xffffffff


	//   ....[32]....
        /*0198*/ 	.word	0xffffffff


	//   ....[33]....
        /*019c*/ 	.word	0xffffffff


	//   ....[34]....
        /*01a0*/ 	.word	0xffffffff


	//   ....[35]....
        /*01a4*/ 	.word	0xffffffff


	//   ....[36]....
        /*01a8*/ 	.word	0xffffffff


	//   ....[37]....
        /*01ac*/ 	.word	0xffffffff


	//   ....[38]....
        /*01b0*/ 	.word	0xffffffff


	//   ....[39]....
        /*01b4*/ 	.word	0xffffffff


	//   ....[40]....
        /*01b8*/ 	.word	0xffffffff


	//   ....[41]....
        /*01bc*/ 	.word	0xffffffff


	//   ....[42]....
        /*01c0*/ 	.word	0xffffffff


	//   ....[43]....
        /*01c4*/ 	.word	0xffffffff


	//   ....[44]....
        /*01c8*/ 	.word	0xffffffff


	//   ....[45]....
        /*01cc*/ 	.word	0xffffffff


	//   ....[46]....
        /*01d0*/ 	.word	0xffffffff


	//   ....[47]....
        /*01d4*/ 	.word	0xffffffff


	//   ....[48]....
        /*01d8*/ 	.word	0xffffffff


	//   ....[49]....
        /*01dc*/ 	.word	0xffffffff


	//   ....[50]....
        /*01e0*/ 	.word	0xffffffff


	//   ....[51]....
        /*01e4*/ 	.word	0xffffffff


	//   ....[52]....
        /*01e8*/ 	.word	0xffffffff


	//   ....[53]....
        /*01ec*/ 	.word	0xffffffff


	//   ....[54]....
        /*01f0*/ 	.word	0xffffffff


	//   ....[55]....
        /*01f4*/ 	.word	0xffffffff


	//   ....[56]....
        /*01f8*/ 	.word	0xffffffff


	//   ....[57]....
        /*01fc*/ 	.word	0xffffffff


	//   ....[58]....
        /*0200*/ 	.word	0xffffffff


	//   ....[59]....
        /*0204*/ 	.word	0xffffffff


	//   ....[60]....
        /*0208*/ 	.word	0xffffffff


	//   ....[61]....
        /*020c*/ 	.word	0xffffffff


	//   ....[62]....
        /*0210*/ 	.word	0xffffffff


	//   ....[63]....
        /*0214*/ 	.word	0xffffffff


	//   ....[64]....
        /*0218*/ 	.word	0xffffffff


	//   ....[65]....
        /*021c*/ 	.word	0xffffffff


	//   ....[66]....
        /*0220*/ 	.word	0xffffffff


	//   ....[67]....
        /*0224*/ 	.word	0xffffffff


	//   ....[68]....
        /*0228*/ 	.word	0xffffffff


	//   ....[69]....
        /*022c*/ 	.word	0xffffffff


	//   ....[70]....
        /*0230*/ 	.word	0xffffffff


	//   ....[71]....
        /*0234*/ 	.word	0xffffffff


	//   ....[72]....
        /*0238*/ 	.word	0xffffffff


	//   ....[73]....
        /*023c*/ 	.word	0xffffffff


	//   ....[74]....
        /*0240*/ 	.word	0xffffffff


	//   ....[75]....
        /*0244*/ 	.word	0xffffffff


	//   ....[76]....
        /*0248*/ 	.word	0xffffffff


	//   ....[77]....
        /*024c*/ 	.word	0xffffffff


	//   ....[78]....
        /*0250*/ 	.word	0xffffffff


	//   ....[79]....
        /*0254*/ 	.word	0xffffffff


	//   ....[80]....
        /*0258*/ 	.word	0xffffffff


	//   ....[81]....
        /*025c*/ 	.word	0xffffffff


	//   ....[82]....
        /*0260*/ 	.word	0xffffffff


	//   ....[83]....
        /*0264*/ 	.word	0xffffffff


	//   ....[84]....
        /*0268*/ 	.word	0xffffffff


	//   ....[85]....
        /*026c*/ 	.word	0xffffffff


	//   ....[86]....
        /*0270*/ 	.word	0xffffffff


	//   ....[87]....
        /*0274*/ 	.word	0xffffffff


	//   ....[88]....
        /*0278*/ 	.word	0xffffffff


	//   ....[89]....
        /*027c*/ 	.word	0xffffffff


	//   ....[90]....
        /*0280*/ 	.word	0xffffffff


	//   ....[91]....
        /*0284*/ 	.word	0xffffffff


	//   ....[92]....
        /*0288*/ 	.word	0xffffffff


	//   ....[93]....
        /*028c*/ 	.word	0xffffffff


	//   ....[94]....
        /*0290*/ 	.word	0xffffffff


	//   ....[95]....
        /*0294*/ 	.word	0xffffffff


	//   ....[96]....
        /*0298*/ 	.word	0xffffffff


	//   ....[97]....
        /*029c*/ 	.word	0xffffffff


	//   ....[98]....
        /*02a0*/ 	.word	0xffffffff


	//   ....[99]....
        /*02a4*/ 	.word	0xffffffff


	//   ....[100]....
        /*02a8*/ 	.word	0xffffffff


	//   ....[101]....
        /*02ac*/ 	.word	0xffffffff


	//   ....[102]....
        /*02b0*/ 	.word	0xffffffff


	//   ....[103]....
        /*02b4*/ 	.word	0xffffffff


	//   ....[104]....
        /*02b8*/ 	.word	0xffffffff


	//   ....[105]....
        /*02bc*/ 	.word	0xffffffff


	//   ....[106]....
        /*02c0*/ 	.word	0xffffffff


	//   ....[107]....
        /*02c4*/ 	.word	0xffffffff


	//   ....[108]....
        /*02c8*/ 	.word	0xffffffff


	//   ....[109]....
        /*02cc*/ 	.word	0xffffffff


	//   ....[110]....
        /*02d0*/ 	.word	0xffffffff


	//   ....[111]....
        /*02d4*/ 	.word	0xffffffff


	//   ....[112]....
        /*02d8*/ 	.word	0xffffffff


	//   ....[113]....
        /*02dc*/ 	.word	0xffffffff


	//   ....[114]....
        /*02e0*/ 	.word	0xffffffff


	//   ....[115]....
        /*02e4*/ 	.word	0xffffffff


	//   ....[116]....
        /*02e8*/ 	.word	0xffffffff


	//   ....[117]....
        /*02ec*/ 	.word	0xffffffff


	//   ....[118]....
        /*02f0*/ 	.word	0xffffffff


	//   ....[119]....
        /*02f4*/ 	.word	0xffffffff


	//   ....[120]....
        /*02f8*/ 	.word	0xffffffff


	//   ....[121]....
        /*02fc*/ 	.word	0xffffffff


	//   ....[122]....
        /*0300*/ 	.word	0xffffffff


	//   ....[123]....
        /*0304*/ 	.word	0xffffffff


	//   ....[124]....
        /*0308*/ 	.word	0xffffffff


	//   ....[125]....
        /*030c*/ 	.word	0xffffffff


	//   ....[126]....
        /*0310*/ 	.word	0xffffffff


	//   ....[127]....
        /*0314*/ 	.word	0xffffffff


	//   ....[128]....
        /*0318*/ 	.word	0xffffffff


	//   ....[129]....
        /*031c*/ 	.word	0xffffffff


	//   ....[130]....
        /*0320*/ 	.word	0xffffffff


	//   ....[131]....
        /*0324*/ 	.word	0xffffffff


	//   ....[132]....
        /*0328*/ 	.word	0xffffffff


	//   ....[133]....
        /*032c*/ 	.word	0xffffffff


	//   ....[134]....
        /*0330*/ 	.word	0xffffffff


	//   ....[135]....
        /*0334*/ 	.word	0xffffffff


	//   ....[136]....
        /*0338*/ 	.word	0xffffffff


	//   ....[137]....
        /*033c*/ 	.word	0xffffffff


	//   ....[138]....
        /*0340*/ 	.word	0xffffffff


	//   ....[139]....
        /*0344*/ 	.word	0xffffffff


	//   ....[140]....
        /*0348*/ 	.word	0xffffffff


	//   ....[141]....
        /*034c*/ 	.word	0xffffffff


	//   ....[142]....
        /*0350*/ 	.word	0xffffffff


	//   ....[143]....
        /*0354*/ 	.word	0xffffffff


	//   ....[144]....
        /*0358*/ 	.word	0xffffffff


	//   ....[145]....
        /*035c*/ 	.word	0xffffffff


	//   ....[146]....
        /*0360*/ 	.word	0xffffffff


	//   ....[147]....
        /*0364*/ 	.word	0xffffffff


	//   ....[148]....
        /*0368*/ 	.word	0xffffffff


	//   ....[149]....
        /*036c*/ 	.word	0xffffffff


	//   ....[150]....
        /*0370*/ 	.word	0xffffffff


	//   ....[151]....
        /*0374*/ 	.word	0xffffffff


	//   ....[152]....
        /*0378*/ 	.word	0xffffffff


	//   ....[153]....
        /*037c*/ 	.word	0xffffffff


	//   ....[154]....
        /*0380*/ 	.word	0xffffffff


	//   ....[155]....
        /*0384*/ 	.word	0xffffffff


	//   ....[156]....
        /*0388*/ 	.word	0xffffffff


	//   ....[157]....
        /*038c*/ 	.word	0xffffffff


	//   ....[158]....
        /*0390*/ 	.word	0xffffffff


	//   ....[159]....
        /*0394*/ 	.word	0xffffffff


	//   ....[160]....
        /*0398*/ 	.word	0xffffffff


	//   ....[161]....
        /*039c*/ 	.word	0xffffffff


	//   ....[162]....
        /*03a0*/ 	.word	0xffffffff


	//   ....[163]....
        /*03a4*/ 	.word	0xffffffff


	//   ....[164]....
        /*03a8*/ 	.word	0xffffffff


	//   ....[165]....
        /*03ac*/ 	.word	0xffffffff


	//   ....[166]....
        /*03b0*/ 	.word	0xffffffff


	//   ....[167]....
        /*03b4*/ 	.word	0xffffffff


	//   ....[168]....
        /*03b8*/ 	.word	0xffffffff


	//   ....[169]....
        /*03bc*/ 	.word	0xffffffff


	//   ....[170]....
        /*03c0*/ 	.word	0xffffffff


	//   ....[171]....
        /*03c4*/ 	.word	0xffffffff


	//   ....[172]....
        /*03c8*/ 	.word	0xffffffff


	//   ....[173]....
        /*03cc*/ 	.word	0xffffffff


	//   ....[174]....
        /*03d0*/ 	.word	0xffffffff


	//   ....[175]....
        /*03d4*/ 	.word	0xffffffff


	//   ....[176]....
        /*03d8*/ 	.word	0xffffffff


	//   ....[177]....
        /*03dc*/ 	.word	0xffffffff


	//   ....[178]....
        /*03e0*/ 	.word	0x05000002


	//   ....[179]....
        /*03e4*/ 	.word	0xffffffff


	//   ....[180]....
        /*03e8*/ 	.word	0xffffffff


	//   ....[181]....
        /*03ec*/ 	.word	0xffffffff


	//   ....[182]....
        /*03f0*/ 	.word	0xffffffff


	//   ....[183]....
        /*03f4*/ 	.word	0xffffffff


	//   ....[184]....
        /*03f8*/ 	.word	0xffffffff


	//   ....[185]....
        /*03fc*/ 	.word	0xffffffff


	//   ....[186]....
        /*0400*/ 	.word	0xffffffff


	//   ....[187]....
        /*0404*/ 	.word	0xffffffff


	//   ....[188]....
        /*0408*/ 	.word	0xffffffff


	//   ....[189]....
        /*040c*/ 	.word	0xffffffff


	//   ....[190]....
        /*0410*/ 	.word	0xffffffff


	//   ....[191]....
        /*0414*/ 	.word	0xffffffff


	//   ....[192]....
        /*0418*/ 	.word	0xffffffff


	//   ....[193]....
        /*041c*/ 	.word	0xffffffff


	//   ....[194]....
        /*0420*/ 	.word	0xffffffff


	//   ....[195]....
        /*0424*/ 	.word	0xffffffff


	//   ....[196]....
        /*0428*/ 	.word	0xffffffff


	//   ....[197]....
        /*042c*/ 	.word	0xffffffff


	//   ....[198]....
        /*0430*/ 	.word	0xffffffff


	//   ....[199]....
        /*0434*/ 	.word	0xffffffff


	//   ....[200]....
        /*0438*/ 	.word	0xffffffff


	//   ....[201]....
        /*043c*/ 	.word	0xffffffff


	//   ....[202]....
        /*0440*/ 	.word	0xffffffff


	//   ....[203]....
        /*0444*/ 	.word	0xffffffff


	//   ....[204]....
        /*0448*/ 	.word	0xffffffff


	//   ....[205]....
        /*044c*/ 	.word	0xffffffff


	//   ....[206]....
        /*0450*/ 	.word	0xffffffff


	//   ....[207]....
        /*0454*/ 	.word	0xffffffff


	//   ....[208]....
        /*0458*/ 	.word	0xffffffff


	//   ....[209]....
        /*045c*/ 	.word	0xffffffff


	//   ....[210]....
        /*0460*/ 	.word	0xffffffff


	//   ....[211]....
        /*0464*/ 	.word	0xffffffff


	//   ....[212]....
        /*0468*/ 	.word	0xffffffff


	//   ....[213]....
        /*046c*/ 	.word	0xffffffff


	//   ....[214]....
        /*0470*/ 	.word	0xffffffff


	//   ....[215]....
        /*0474*/ 	.word	0xffffffff


	//   ....[216]....
        /*0478*/ 	.word	0xffffffff


	//   ....[217]....
        /*047c*/ 	.word	0x0500004c


	//   ....[218]....
        /*0480*/ 	.word	0x0500004c


	//   ....[219]....
        /*0484*/ 	.word	0x0500004c


	//   ....[220]....
        /*0488*/ 	.word	0x0500004c


	//   ....[221]....
        /*048c*/ 	.word	0x0500004c


	//----- nvinfo : EIATTR_COOP_GROUP_INSTR_OFFSETS
	.align		4
.L_134:
        /*0490*/ 	.byte	0x04, 0x28
        /*0492*/ 	.short	(.L_136 - .L_135)


	//   ....[0]....
.L_135:
        /*0494*/ 	.word	0x00000f20


	//   ....[1]....
        /*0498*/ 	.word	0x00001870


	//   ....[2]....
        /*049c*/ 	.word	0x000022e0


	//   ....[3]....
        /*04a0*/ 	.word	0x00002300


	//   ....[4]....
        /*04a4*/ 	.word	0x00002320


	//   ....[5]....
        /*04a8*/ 	.word	0x00002340


	//   ....[6]....
        /*04ac*/ 	.word	0x00002360


	//   ....[7]....
        /*04b0*/ 	.word	0x00002850


	//   ....[8]....
        /*04b4*/ 	.word	0x00002860


	//   ....[9]....
        /*04b8*/ 	.word	0x00002880


	//   ....[10]....
        /*04bc*/ 	.word	0x000028a0


	//   ....[11]....
        /*04c0*/ 	.word	0x000028f0


	//   ....[12]....
        /*04c4*/ 	.word	0x00002920


	//   ....[13]....
        /*04c8*/ 	.word	0x00002960


	//   ....[14]....
        /*04cc*/ 	.word	0x000029a0


	//   ....[15]....
        /*04d0*/ 	.word	0x00002a70


	//   ....[16]....
        /*04d4*/ 	.word	0x00002ad0


	//   ....[17]....
        /*04d8*/ 	.word	0x00002ae0


	//   ....[18]....
        /*04dc*/ 	.word	0x00002b10


	//   ....[19]....
        /*04e0*/ 	.word	0x00002b40


	//   ....[20]....
        /*04e4*/ 	.word	0x00002b80


	//   ....[21]....
        /*04e8*/ 	.word	0x00002ba0


	//   ....[22]....
        /*04ec*/ 	.word	0x00002be0


	//   ....[23]....
        /*04f0*/ 	.word	0x00002c00


	//   ....[24]....
        /*04f4*/ 	.word	0x00002ce0


	//   ....[25]....
        /*04f8*/ 	.word	0x00002cf0


	//   ....[26]....
        /*04fc*/ 	.word	0x00002d20


	//   ....[27]....
        /*0500*/ 	.word	0x00002d50


	//   ....[28]....
        /*0504*/ 	.word	0x00002d90


	//   ....[29]....
        /*0508*/ 	.word	0x00002db0


	//   ....[30]....
        /*050c*/ 	.word	0x00002df0


	//   ....[31]....
        /*0510*/ 	.word	0x00002e10


	//   ....[32]....
        /*0514*/ 	.word	0x00002e70


	//   ....[33]....
        /*0518*/ 	.word	0x00002f00


	//   ....[34]....
        /*051c*/ 	.word	0x00002f20


	//   ....[35]....
        /*0520*/ 	.word	0x00002f30


	//   ....[36]....
        /*0524*/ 	.word	0x00002f60


	//   ....[37]....
        /*0528*/ 	.word	0x00002f90


	//   ....[38]....
        /*052c*/ 	.word	0x00002fd0


	//   ....[39]....
        /*0530*/ 	.word	0x00002ff0


	//   ....[40]....
        /*0534*/ 	.word	0x00003030


	//   ....[41]....
        /*0538*/ 	.word	0x00003050


	//   ....[42]....
        /*053c*/ 	.word	0x00003130


	//   ....[43]....
        /*0540*/ 	.word	0x00003160


	//   ....[44]....
        /*0544*/ 	.word	0x00003170


	//   ....[45]....
        /*0548*/ 	.word	0x000031a0


	//   ....[46]....
        /*054c*/ 	.word	0x000031d0


	//   ....[47]....
        /*0550*/ 	.word	0x00003210


	//   ....[48]....
        /*0554*/ 	.word	0x00003230


	//   ....[49]....
        /*0558*/ 	.word	0x00003270


	//   ....[50]....
        /*055c*/ 	.word	0x00003290


	//   ....[51]....
        /*0560*/ 	.word	0x00003360


	//   ....[52]....
        /*0564*/ 	.word	0x00003380


	//   ....[53]....
        /*0568*/ 	.word	0x00003390


	//   ....[54]....
        /*056c*/ 	.word	0x000033c0


	//   ....[55]....
        /*0570*/ 	.word	0x000033f0


	//   ....[56]....
        /*0574*/ 	.word	0x00003430


	//   ....[57]....
        /*0578*/ 	.word	0x00003450


	//   ....[58]....
        /*057c*/ 	.word	0x00003490


	//   ....[59]....
        /*0580*/ 	.word	0x000034b0


	//   ....[60]....
        /*0584*/ 	.word	0x00003590


	//   ....[61]....
        /*0588*/ 	.word	0x000035b0


	//   ....[62]....
        /*058c*/ 	.word	0x000035c0


	//   ....[63]....
        /*0590*/ 	.word	0x000035f0


	//   ....[64]....
        /*0594*/ 	.word	0x00003620


	//   ....[65]....
        /*0598*/ 	.word	0x00003670


	//   ....[66]....
        /*059c*/ 	.word	0x00003690


	//   ....[67]....
        /*05a0*/ 	.word	0x000036d0


	//   ....[68]....
        /*05a4*/ 	.word	0x000036f0


	//   ....[69]....
        /*05a8*/ 	.word	0x000037c0


	//   ....[70]....
        /*05ac*/ 	.word	0x000037e0


	//   ....[71]....
        /*05b0*/ 	.word	0x000037f0


	//   ....[72]....
        /*05b4*/ 	.word	0x00003820


	//   ....[73]....
        /*05b8*/ 	.word	0x00003850


	//   ....[74]....
        /*05bc*/ 	.word	0x00003890


	//   ....[75]....
        /*05c0*/ 	.word	0x000038b0


	//   ....[76]....
        /*05c4*/ 	.word	0x000038f0


	//   ....[77]....
        /*05c8*/ 	.word	0x00003910


	//   ....[78]....
        /*05cc*/ 	.word	0x00003a20


	//   ....[79]....
        /*05d0*/ 	.word	0x00003a30


	//   ....[80]....
        /*05d4*/ 	.word	0x00003a60


	//   ....[81]....
        /*05d8*/ 	.word	0x00003a90


	//   ....[82]....
        /*05dc*/ 	.word	0x00003ad0


	//   ....[83]....
        /*05e0*/ 	.word	0x00003ae0


	//   ....[84]....
        /*05e4*/ 	.word	0x00003b00


	//   ....[85]....
        /*05e8*/ 	.word	0x00003b40


	//   ....[86]....
        /*05ec*/ 	.word	0x00003b60


	//   ....[87]....
        /*05f0*/ 	.word	0x00003c50


	//   ....[88]....
        /*05f4*/ 	.word	0x00003c60


	//   ....[89]....
        /*05f8*/ 	.word	0x00003c90


	//   ....[90]....
        /*05fc*/ 	.word	0x00003cc0


	//   ....[91]....
        /*0600*/ 	.word	0x00003d00


	//   ....[92]....
        /*0604*/ 	.word	0x00003d10


	//   ....[93]....
        /*0608*/ 	.word	0x00003d30


	//   ....[94]....
        /*060c*/ 	.word	0x00003d70


	//   ....[95]....
        /*0610*/ 	.word	0x00003d90


	//   ....[96]....
        /*0614*/ 	.word	0x00003e90


	//   ....[97]....
        /*0618*/ 	.word	0x00003ea0


	//   ....[98]....
        /*061c*/ 	.word	0x00003ed0


	//   ....[99]....
        /*0620*/ 	.word	0x00003f00


	//   ....[100]....
        /*0624*/ 	.word	0x00003f40


	//   ....[101]....
        /*0628*/ 	.word	0x00003f50


	//   ....[102]....
        /*062c*/ 	.word	0x00003f70


	//   ....[103]....
        /*0630*/ 	.word	0x00003fb0


	//   ....[104]....
        /*0634*/ 	.word	0x00003fd0


	//   ....[105]....
        /*0638*/ 	.word	0x000040b0


	//   ....[106]....
        /*063c*/ 	.word	0x000040c0


	//   ....[107]....
        /*0640*/ 	.word	0x000040f0


	//   ....[108]....
        /*0644*/ 	.word	0x00004120


	//   ....[109]....
        /*0648*/ 	.word	0x00004160


	//   ....[110]....
        /*064c*/ 	.word	0x00004180


	//   ....[111]....
        /*0650*/ 	.word	0x000041c0


	//   ....[112]....
        /*0654*/ 	.word	0x000041e0


	//   ....[113]....
        /*0658*/ 	.word	0x00004240


	//   ....[114]....
        /*065c*/ 	.word	0x000042f0


	//   ....[115]....
        /*0660*/ 	.word	0x00004300


	//   ....[116]....
        /*0664*/ 	.word	0x00004330


	//   ....[117]....
        /*0668*/ 	.word	0x00004360


	//   ....[118]....
        /*066c*/ 	.word	0x000043a0


	//   ....[119]....
        /*0670*/ 	.word	0x000043b0


	//   ....[120]....
        /*0674*/ 	.word	0x000043d0


	//   ....[121]....
        /*0678*/ 	.word	0x00004410


	//   ....[122]....
        /*067c*/ 	.word	0x00004430


	//   ....[123]....
        /*0680*/ 	.word	0x00004510


	//   ....[124]....
        /*0684*/ 	.word	0x00004520


	//   ....[125]....
        /*0688*/ 	.word	0x00004550


	//   ....[126]....
        /*068c*/ 	.word	0x00004580


	//   ....[127]....
        /*0690*/ 	.word	0x000045c0


	//   ....[128]....
        /*0694*/ 	.word	0x000045d0


	//   ....[129]....
        /*0698*/ 	.word	0x000045f0


	//   ....[130]....
        /*069c*/ 	.word	0x00004630


	//   ....[131]....
        /*06a0*/ 	.word	0x00004650


	//   ....[132]....
        /*06a4*/ 	.word	0x00004750


	//   ....[133]....
        /*06a8*/ 	.word	0x00004760


	//   ....[134]....
        /*06ac*/ 	.word	0x00004790


	//   ....[135]....
        /*06b0*/ 	.word	0x000047c0


	//   ....[136]....
        /*06b4*/ 	.word	0x00004800


	//   ....[137]....
        /*06b8*/ 	.word	0x00004810


	//   ....[138]....
        /*06bc*/ 	.word	0x00004830


	//   ....[139]....
        /*06c0*/ 	.word	0x00004870


	//   ....[140]....
        /*06c4*/ 	.word	0x00004890


	//   ....[141]....
        /*06c8*/ 	.word	0x00004970


	//   ....[142]....
        /*06cc*/ 	.word	0x00004980


	//   ....[143]....
        /*06d0*/ 	.word	0x000049b0


	//   ....[144]....
        /*06d4*/ 	.word	0x000049e0


	//   ....[145]....
        /*06d8*/ 	.word	0x00004a20


	//   ....[146]....
        /*06dc*/ 	.word	0x00004a30


	//   ....[147]....
        /*06e0*/ 	.word	0x00004a50


	//   ....[148]....
        /*06e4*/ 	.word	0x00004a90


	//   ....[149]....
        /*06e8*/ 	.word	0x00004ab0


	//   ....[150]....
        /*06ec*/ 	.word	0x00004bb0


	//   ....[151]....
        /*06f0*/ 	.word	0x00004bc0


	//   ....[152]....
        /*06f4*/ 	.word	0x00004bf0


	//   ....[153]....
        /*06f8*/ 	.word	0x00004c20


	//   ....[154]....
        /*06fc*/ 	.word	0x00004c60


	//   ....[155]....
        /*0700*/ 	.word	0x00004c80


	//   ....[156]....
        /*0704*/ 	.word	0x00004cc0


	//   ....[157]....
        /*0708*/ 	.word	0x00004ce0


	//   ....[158]....
        /*070c*/ 	.word	0x00004d30


	//   ....[159]....
        /*0710*/ 	.word	0x00004dc0


	//   ....[160]....
        /*0714*/ 	.word	0x00004de0


	//   ....[161]....
        /*0718*/ 	.word	0x00004df0


	//   ....[162]....
        /*071c*/ 	.word	0x00004e20


	//   ....[163]....
        /*0720*/ 	.word	0x00004e50


	//   ....[164]....
        /*0724*/ 	.word	0x00004e90


	//   ....[165]....
        /*0728*/ 	.word	0x00004eb0


	//   ....[166]....
        /*072c*/ 	.word	0x00004ef0


	//   ....[167]....
        /*0730*/ 	.word	0x00004f10


	//   ....[168]....
        /*0734*/ 	.word	0x00004ff0


	//   ....[169]....
        /*0738*/ 	.word	0x00005030


	//   ....[170]....
        /*073c*/ 	.word	0x00005040


	//   ....[171]....
        /*0740*/ 	.word	0x00005070


	//   ....[172]....
        /*0744*/ 	.word	0x000050a0


	//   ....[173]....
        /*0748*/ 	.word	0x000050e0


	//   ....[174]....
        /*074c*/ 	.word	0x00005100


	//   ....[175]....
        /*0750*/ 	.word	0x00005140


	//   ....[176]....
        /*0754*/ 	.word	0x00005160


	//   ....[177]....
        /*0758*/ 	.word	0x00005260


	//   ....[178]....
        /*075c*/ 	.word	0x00005800


	//   ....[179]....
        /*0760*/ 	.word	0x00005b20


	//   ....[180]....
        /*0764*/ 	.word	0x00005bd0


	//   ....[181]....
        /*0768*/ 	.word	0x00005c80


	//   ....[182]....
        /*076c*/ 	.word	0x00005d30


	//   ....[183]....
        /*0770*/ 	.word	0x00005de0


	//   ....[184]....
        /*0774*/ 	.word	0x00005e90


	//   ....[185]....
        /*0778*/ 	.word	0x00005f40


	//   ....[186]....
        /*077c*/ 	.word	0x00005ff0


	//   ....[187]....
        /*0780*/ 	.word	0x000060a0


	//   ....[188]....
        /*0784*/ 	.word	0x00006150


	//   ....[189]....
        /*0788*/ 	.word	0x00006200


	//   ....[190]....
        /*078c*/ 	.word	0x000062b0


	//   ....[191]....
        /*0790*/ 	.word	0x00006360


	//   ....[192]....
        /*0794*/ 	.word	0x00006410


	//   ....[193]....
        /*0798*/ 	.word	0x000064c0


	//   ....[194]....
        /*079c*/ 	.word	0x00006570


	//   ....[195]....
        /*07a0*/ 	.word	0x00006620


	//   ....[196]....
        /*07a4*/ 	.word	0x000066d0


	//   ....[197]....
        /*07a8*/ 	.word	0x00006780


	//   ....[198]....
        /*07ac*/ 	.word	0x00006980


	//   ....[199]....
        /*07b0*/ 	.word	0x00006aa0


	//   ....[200]....
        /*07b4*/ 	.word	0x00006bc0


	//   ....[201]....
        /*07b8*/ 	.word	0x00006ce0


	//   ....[202]....
        /*07bc*/ 	.word	0x00006e00


	//   ....[203]....
        /*07c0*/ 	.word	0x00006f20


	//   ....[204]....
        /*07c4*/ 	.word	0x00007040


	//   ....[205]....
        /*07c8*/ 	.word	0x00007160


	//   ....[206]....
        /*07cc*/ 	.word	0x00007280


	//   ....[207]....
        /*07d0*/ 	.word	0x000073a0


	//   ....[208]....
        /*07d4*/ 	.word	0x000074c0


	//   ....[209]....
        /*07d8*/ 	.word	0x000075d0


	//   ....[210]....
        /*07dc*/ 	.word	0x000076d0


	//   ....[211]....
        /*07e0*/ 	.word	0x000077d0


	//   ....[212]....
        /*07e4*/ 	.word	0x000078d0


	//   ....[213]....
        /*07e8*/ 	.word	0x000079d0


	//   ....[214]....
        /*07ec*/ 	.word	0x00007ad0


	//   ....[215]....
        /*07f0*/ 	.word	0x00007bd0


	//   ....[216]....
        /*07f4*/ 	.word	0x00007cc0


	//   ....[217]....
        /*07f8*/ 	.word	0x00007d30


	//   ....[218]....
        /*07fc*/ 	.word	0x00007d90


	//   ....[219]....
        /*0800*/ 	.word	0x00007e00


	//   ....[220]....
        /*0804*/ 	.word	0x00007e60


	//   ....[221]....
        /*0808*/ 	.word	0x00007ed0


	//----- nvinfo : EIATTR_VRC_CTA_INIT_COUNT
	.align		4
.L_136:
        /*080c*/ 	.byte	0x02, 0x4a
	.zero		1
	.zero		1


	//----- nvinfo : EIATTR_EXIT_INSTR_OFFSETS
	.align		4
        /*0810*/ 	.byte	0x04, 0x1c
        /*0812*/ 	.short	(.L_138 - .L_137)


	//   ....[0]....
.L_137:
        /*0814*/ 	.word	0x00001cb0


	//   ....[1]....
        /*0818*/ 	.word	0x000020c0


	//   ....[2]....
        /*081c*/ 	.word	0x000020e0


	//   ....[3]....
        /*0820*/ 	.word	0x00006790


	//   ....[4]....
        /*0824*/ 	.word	0x00007cd0


	//----- nvinfo : EIATTR_MAX_THREADS
	.align		4
.L_138:
        /*0828*/ 	.byte	0x04, 0x05
        /*082a*/ 	.short	(.L_140 - .L_139)
.L_139:
        /*082c*/ 	.word	0x00000180
        /*0830*/ 	.word	0x00000001
        /*0834*/ 	.word	0x00000001


	//----- nvinfo : EIATTR_CRS_STACK_SIZE
	.align		4
.L_140:
        /*0838*/ 	.byte	0x04, 0x1e
        /*083a*/ 	.short	(.L_142 - .L_141)
.L_141:
        /*083c*/ 	.word	0x00000000


	//----- nvinfo : EIATTR_CBANK_PARAM_SIZE
	.align		4
.L_142:
        /*0840*/ 	.byte	0x03, 0x19
        /*0842*/ 	.short	0x004d


	//----- nvinfo : EIATTR_PARAM_CBANK
	.align		4
        /*0844*/ 	.byte	0x04, 0x0a
        /*0846*/ 	.short	(.L_144 - .L_143)
	.align		4
.L_143:
        /*0848*/ 	.word	index@(.nv.constant0._ZN3cub18CUB_300001_SM_10006detail10radix_sort29DeviceRadixSortOnesweepKernelINS1_5radix10policy_hubIjNS0_8NullTypeEyE10Policy1000ELNS0_9SortOrderE0EjS6_yiiNS1_21identity_decomposer_tEEEvPT5_SC_PT3_PKSD_PT1_PKSH_PT2_PKSL_T4_iiT6_)
        /*084c*/ 	.short	0x0380
        /*084e*/ 	.short	0x004d


	//----- nvinfo : EIATTR_SW_WAR
	.align		4
.L_144:
        /*0850*/ 	.byte	0x04, 0x36
        /*0852*/ 	.short	(.L_146 - .L_145)
.L_145:
        /*0854*/ 	.word	0x00000008
.L_146:


//--------------------- .nv.info._ZN3cub18CUB_300001_SM_10006detail10radix_sort33DeviceRadixSortExclusiveSumKernelINS1_5radix10policy_hubIjNS0_8NullTypeEyE10Policy1000EyEEvPT0_ --------------------------
	.section	.nv.info._ZN3cub18CUB_300001_SM_10006detail10radix_sort33DeviceRadixSortExclusiveSumKernelINS1_5radix10policy_hubIjNS0_8NullTypeEyE10Policy1000EyEEvPT0_,"",@"SHT_CUDA_INFO"
	.sectionflags	@""
	.align	4


	//----- nvinfo : EIATTR_CUDA_API_VERSION
	.align		4
        /*0000*/ 	.byte	0x04, 0x37
        /*0002*/ 	.short	(.L_148 - .L_147)
.L_147:
        /*0004*/ 	.word	0x00000082


	//----- nvinfo : EIATTR_KPARAM_INFO
	.align		4
.L_148:
        /*0008*/ 	.byte	0x04, 0x17
        /*000a*/ 	.short	(.L_150 - .L_149)
.L_149:
        /*000c*/ 	.word	0x00000000
        /*0010*/ 	.short	0x0000
        /*0012*/ 	.short	0x0000
        /*0014*/ 	.byte	0x00, 0xf5, 0x21, 0x00


	//----- nvinfo : EIATTR_SPARSE_MMA_MASK
	.align		4
.L_150:
        /*0018*/ 	.byte	0x03, 0x50
        /*001a*/ 	.short	0x0000


	//----- nvinfo : EIATTR_MAXREG_COUNT
	.align		4
        /*001c*/ 	.byte	0x03, 0x1b
        /*001e*/ 	.short	0x00ff


	//----- nvinfo : EIATTR_NUM_BARRIERS
	.align		4
        /*0020*/ 	.byte	0x02, 0x4c
        /*0022*/ 	.byte	0x01
	.zero		1


	//----- nvinfo : EIATTR_MERCURY_ISA_VERSION
	.align		4
        /*0024*/ 	.byte	0x03, 0x5f
        /*0026*/ 	.short	0x0101


	//----- nvinfo : EIATTR_COOP_GROUP_MASK_REGIDS
	.align		4
        /*0028*/ 	.byte	0x04, 0x29
        /*002a*/ 	.short	(.L_152 - .L_151)


	//   ....[0]....
.L_151:
        /*002c*/ 	.word	0xffffffff


	//   ....[1]....
        /*0030*/ 	.word	0xffffffff


	//   ....[2]....
        /*0034*/ 	.word	0xffffffff


	//   ....[3]....
        /*0038*/ 	.word	0xffffffff


	//   ....[4]....
        /*003c*/ 	.word	0xffffffff


	//   ....[5]....
        /*0040*/ 	.word	0xffffffff


	//   ....[6]....
        /*0044*/ 	.word	0xffffffff


	//   ....[7]....
        /*0048*/ 	.word	0xffffffff


	//   ....[8]....
        /*004c*/ 	.word	0xffffffff


	//   ....[9]....
        /*0050*/ 	.word	0xffffffff


	//   ....[10]....
        /*0054*/ 	.word	0x05000015


	//   ....[11]....
        /*0058*/ 	.word	0x05000015


	//   ....[12]....
        /*005c*/ 	.word	0x05000015


	//   ....[13]....
        /*0060*/ 	.word	0x05000015


	//   ....[14]....
        /*0064*/ 	.word	0x05000015


	//   ....[15]....
        /*0068*/ 	.word	0x05000015


	//   ....[16]....
        /*006c*/ 	.word	0x05000015


	//   ....[17]....
        /*0070*/ 	.word	0x05000015


	//   ....[18]....
        /*0074*/ 	.word	0x05000015


	//   ....[19]....
        /*0078*/ 	.word	0x05000015


	//----- nvinfo : EIATTR_COOP_GROUP_INSTR_OFFSETS
	.align		4
.L_152:
        /*007c*/ 	.byte	0x04, 0x28
        /*007e*/ 	.short	(.L_154 - .L_153)


	//   ....[0]....
.L_153:
        /*0080*/ 	.word	0x00000250


	//   ....[1]....
        /*0084*/ 	.word	0x00000260


	//   ....[2]....
        /*0088*/ 	.word	0x000002a0


	//   ....[3]....
        /*008c*/ 	.word	0x000002c0


	//   ....[4]....
        /*0090*/ 	.word	0x00000310


	//   ....[5]....
        /*0094*/ 	.word	0x00000320


	//   ....[6]....
        /*0098*/ 	.word	0x00000360


	//   ....[7]....
        /*009c*/ 	.word	0x00000380


	//   ....[8]....
        /*00a0*/ 	.word	0x000003d0


	//   ....[9]....
        /*00a4*/ 	.word	0x000003e0


	//   ....[10]....
        /*00a8*/ 	.word	0x00000660


	//   ....[11]....
        /*00ac*/ 	.word	0x000006b0


	//   ....[12]....
        /*00b0*/ 	.word	0x00000740


	//   ....[13]....
        /*00b4*/ 	.word	0x00000790


	//   ....[14]....
        /*00b8*/ 	.word	0x00000820


	//   ....[15]....
        /*00bc*/ 	.word	0x00000870


	//   ....[16]....
        /*00c0*/ 	.word	0x00000900


	//   ....[17]....
        /*00c4*/ 	.word	0x00000950


	//   ....[18]....
        /*00c8*/ 	.word	0x000009e0


	//   ....[19]....
        /*00cc*/ 	.word	0x00000a30


	//----- nvinfo : EIATTR_VRC_CTA_INIT_COUNT
	.align		4
.L_154:
        /*00d0*/ 	.byte	0x02, 0x4a
	.zero		1
	.zero		1


	//----- nvinfo : EIATTR_EXIT_INSTR_OFFSETS
	.align		4
        /*00d4*/ 	.byte	0x04, 0x1c
        /*00d6*/ 	.short	(.L_156 - .L_155)


	//   ....[0]....
.L_155:
        /*00d8*/ 	.word	0x000005d0


	//   ....[1]....
        /*00dc*/ 	.word	0x00000600


	//----- nvinfo : EIATTR_CRS_STACK_SIZE
	.align		4
.L_156:
        /*00e0*/ 	.byte	0x04, 0x1e
        /*00e2*/ 	.short	(.L_158 - .L_157)
.L_157:
        /*00e4*/ 	.word	0x00000000


	//----- nvinfo : EIATTR_CBANK_PARAM_SIZE
	.align		4
.L_158:
        /*00e8*/ 	.byte	0x03, 0x19
        /*00ea*/ 	.short	0x0008


	//----- nvinfo : EIATTR_PARAM_CBANK
	.align		4
        /*00ec*/ 	.byte	0x04, 0x0a
        /*00ee*/ 	.short	(.L_160 - .L_159)
	.align		4
.L_159:
        /*00f0*/ 	.word	index@(.nv.constant0._ZN3cub18CUB_300001_SM_10006detail10radix_sort33DeviceRadixSortExclusiveSumKernelINS1_5radix10policy_hubIjNS0_8NullTypeEyE10Policy1000EyEEvPT0_)
        /*00f4*/ 	.short	0x0380
        /*00f6*/ 	.short	0x0008


	//----- nvinfo : EIATTR_SW_WAR
	.align		4
.L_160:
        /*00f8*/ 	.byte	0x04, 0x36
        /*00fa*/ 	.short	(.L_162 - .L_161)
.L_161:
        /*00fc*/ 	.word	0x00000008
.L_162:


//--------------------- .nv.info._ZN3cub18CUB_300001_SM_10006detail10radix_sort30DeviceRadixSortHistogramKernelINS1_5radix10policy_hubIjNS0_8NullTypeEyE10Policy1000ELNS0_9SortOrderE0EjyNS1_21identity_decomposer_tEEEvPT2_PKT1_SB_iiT3_ --------------------------
	.section	.nv.info._ZN3cub18CUB_300001_SM_10006detail10radix_sort30DeviceRadixSortHistogramKernelINS1_5radix10policy_hubIjNS0_8NullTypeEyE10Policy1000ELNS0_9SortOrderE0EjyNS1_21identity_decomposer_tEEEvPT2_PKT1_SB_iiT3_,"",@"SHT_CUDA_INFO"
	.sectionflags	@""
	.align	4


	//----- nvinfo : EIATTR_CUDA_API_VERSION
	.align		4
        /*0000*/ 	.byte	0x04, 0x37
        /*0002*/ 	.short	(.L_164 - .L_163)
.L_163:
        /*0004*/ 	.word	0x00000082


	//----- nvinfo : EIATTR_KPARAM_INFO
	.align		4
.L_164:
        /*0008*/ 	.byte	0x04, 0x17
        /*000a*/ 	.short	(.L_166 - .L_165)
.L_165:
        /*000c*/ 	.word	0x00000000
        /*0010*/ 	.short	0x0005
        /*0012*/ 	.short	0x0020
        /*0014*/ 	.byte	0x00, 0xf0, 0x05, 0x00


	//----- nvinfo : EIATTR_KPARAM_INFO
	.align		4
.L_166:
        /*0018*/ 	.byte	0x04, 0x17
        /*001a*/ 	.short	(.L_168 - .L_167)
.L_167:
        /*001c*/ 	.word	0x00000000
        /*0020*/ 	.short	0x0004
        /*0022*/ 	.short	0x001c
        /*0024*/ 	.byte	0x00, 0xf0, 0x11, 0x00


	//----- nvinfo : EIATTR_KPARAM_INFO
	.align		4
.L_168:
        /*0028*/ 	.byte	0x04, 0x17
        /*002a*/ 	.short	(.L_170 - .L_169)
.L_169:
        /*002c*/ 	.word	0x00000000
        /*0030*/ 	.short	0x0003
        /*0032*/ 	.short	0x0018
        /*0034*/ 	.byte	0x00, 0xf0, 0x11, 0x00


	//----- nvinfo : EIATTR_KPARAM_INFO
	.align		4
.L_170:
        /*0038*/ 	.byte	0x04, 0x17
        /*003a*/ 	.short	(.L_172 - .L_171)
.L_171:
        /*003c*/ 	.word	0x00000000
        /*0040*/ 	.short	0x0002
        /*0042*/ 	.short	0x0010
        /*0044*/ 	.byte	0x00, 0xf0, 0x21, 0x00


	//----- nvinfo : EIATTR_KPARAM_INFO
	.align		4
.L_172:
        /*0048*/ 	.byte	0x04, 0x17
        /*004a*/ 	.short	(.L_174 - .L_173)
.L_173:
        /*004c*/ 	.word	0x00000000
        /*0050*/ 	.short	0x0001
        /*0052*/ 	.short	0x0008
        /*0054*/ 	.byte	0x00, 0xf5, 0x21, 0x00


	//----- nvinfo : EIATTR_KPARAM_INFO
	.align		4
.L_174:
        /*0058*/ 	.byte	0x04, 0x17
        /*005a*/ 	.short	(.L_176 - .L_175)
.L_175:
        /*005c*/ 	.word	0x00000000
        /*0060*/ 	.short	0x0000
        /*0062*/ 	.short	0x0000
        /*0064*/ 	.byte	0x00, 0xf5, 0x21, 0x00


	//----- nvinfo : EIATTR_SPARSE_MMA_MASK
	.align		4
.L_176:
        /*0068*/ 	.byte	0x03, 0x50
        /*006a*/ 	.short	0x0000


	//----- nvinfo : EIATTR_MAXREG_COUNT
	.align		4
        /*006c*/ 	.byte	0x03, 0x1b
        /*006e*/ 	.short	0x00ff


	//----- nvinfo : EIATTR_NUM_BARRIERS
	.align		4
        /*0070*/ 	.byte	0x02, 0x4c
        /*0072*/ 	.byte	0x01
	.zero		1


	//----- nvinfo : EIATTR_MERCURY_ISA_VERSION
	.align		4
        /*0074*/ 	.byte	0x03, 0x5f
        /*0076*/ 	.short	0x0101


	//----- nvinfo : EIATTR_VRC_CTA_INIT_COUNT
	.align		4
        /*0078*/ 	.byte	0x02, 0x4a
	.zero		1
	.zero		1


	//----- nvinfo : EIATTR_EXIT_INSTR_OFFSETS
	.align		4
        /*007c*/ 	.byte	0x04, 0x1c
        /*007e*/ 	.short	(.L_178 - .L_177)


	//   ....[0]....
.L_177:
        /*0080*/ 	.word	0x00000040


	//   ....[1]....
        /*0084*/ 	.word	0x00002ec0


	//----- nvinfo : EIATTR_MAX_THREADS
	.align		4
.L_178:
        /*0088*/ 	.byte	0x04, 0x05
        /*008a*/ 	.short	(.L_180 - .L_179)
.L_179:
        /*008c*/ 	.word	0x00000080
        /*0090*/ 	.word	0x00000001
        /*0094*/ 	.word	0x00000001


	//----- nvinfo : EIATTR_CRS_STACK_SIZE
	.align		4
.L_180:
        /*0098*/ 	.byte	0x04, 0x1e
        /*009a*/ 	.short	(.L_182 - .L_181)
.L_181:
        /*009c*/ 	.word	0x00000000


	//----- nvinfo : EIATTR_CBANK_PARAM_SIZE
	.align		4
.L_182:
        /*00a0*/ 	.byte	0x03, 0x19
        /*00a2*/ 	.short	0x0021


	//----- nvinfo : EIATTR_PARAM_CBANK
	.align		4
        /*00a4*/ 	.byte	0x04, 0x0a
        /*00a6*/ 	.short	(.L_184 - .L_183)
	.align		4
.L_183:
        /*00a8*/ 	.word	index@(.nv.constant0._ZN3cub18CUB_300001_SM_10006detail10radix_sort30DeviceRadixSortHistogramKernelINS1_5radix10policy_hubIjNS0_8NullTypeEyE10Policy1000ELNS0_9SortOrderE0EjyNS1_21identity_decomposer_tEEEvPT2_PKT1_SB_iiT3_)
        /*00ac*/ 	.short	0x0380
        /*00ae*/ 	.short	0x0021


	//----- nvinfo : EIATTR_SW_WAR
	.align		4
.L_184:
        /*00b0*/ 	.byte	0x04, 0x36
        /*00b2*/ 	.short	(.L_186 - .L_185)
.L_185:
        /*00b4*/ 	.word	0x00000008
.L_186:


//--------------------- .nv.info._ZN3cub18CUB_300001_SM_10006detail10radix_sort31DeviceRadixSortSingleTileKernelINS1_5radix10policy_hubIjNS0_8NullTypeEyE10Policy1000ELNS0_9SortOrderE0EjS6_yNS1_21identity_decomposer_tEEEvPKT1_PSB_PKT2_PSF_T3_iiT4_ --------------------------
	.section	.nv.info._ZN3cub18CUB_300001_SM_10006detail10radix_sort31DeviceRadixSortSingleTileKernelINS1_5radix10policy_hubIjNS0_8NullTypeEyE10Policy1000ELNS0_9SortOrderE0EjS6_yNS1_21identity_decomposer_tEEEvPKT1_PSB_PKT2_PSF_T3_iiT4_,"",@"SHT_CUDA_INFO"
	.sectionflags	@""
	.align	4


	//----- nvinfo : EIATTR_CUDA_API_VERSION
	.align		4
        /*0000*/ 	.byte	0x04, 0x37
        /*0002*/ 	.short	(.L_188 - .L_187)
.L_187:
        /*0004*/ 	.word	0x00000082


	//----- nvinfo : EIATTR_KPARAM_INFO
	.align		4
.L_188:
        /*0008*/ 	.byte	0x04, 0x17
        /*000a*/ 	.short	(.L_190 - .L_189)
.L_189:
        /*000c*/ 	.word	0x00000000
        /*0010*/ 	.short	0x0007
        /*0012*/ 	.short	0x0030
        /*0014*/ 	.byte	0x00, 0xf0, 0x05, 0x00


	//----- nvinfo : EIATTR_KPARAM_INFO
	.align		4
.L_190:
        /*0018*/ 	.byte	0x04, 0x17
        /*001a*/ 	.short	(.L_192 - .L_191)
.L_191:
        /*001c*/ 	.word	0x00000000
        /*0020*/ 	.short	0x0006
        /*0022*/ 	.short	0x002c
        /*0024*/ 	.byte	0x00, 0xf0, 0x11, 0x00


	//----- nvinfo : EIATTR_KPARAM_INFO
	.align		4
.L_192:
        /*0028*/ 	.byte	0x04, 0x17
        /*002a*/ 	.short	(.L_194 - .L_193)
.L_193:
        /*002c*/ 	.word	0x00000000
        /*0030*/ 	.short	0x0005
        /*0032*/ 	.short	0x0028
        /*0034*/ 	.byte	0x00, 0xf0, 0x11, 0x00


	//----- nvinfo : EIATTR_KPARAM_INFO
	.align		4
.L_194:
        /*0038*/ 	.byte	0x04, 0x17
        /*003a*/ 	.short	(.L_196 - .L_195)
.L_195:
        /*003c*/ 	.word	0x00000000
        /*0040*/ 	.short	0x0004
        /*0042*/ 	.short	0x0020
        /*0044*/ 	.byte	0x00, 0xf0, 0x21, 0x00


	//----- nvinfo : EIATTR_KPARAM_INFO
	.align		4
.L_196:
        /*0048*/ 	.byte	0x04, 0x17
        /*004a*/ 	.short	(.L_198 - .L_197)
.L_197:
        /*004c*/ 	.word	0x00000000
        /*0050*/ 	.short	0x0003
        /*0052*/ 	.short	0x0018
        /*0054*/ 	.byte	0x00, 0xf5, 0x21, 0x00


	//----- nvinfo : EIATTR_KPARAM_INFO
	.align		4
.L_198:
        /*0058*/ 	.byte	0x04, 0x17
        /*005a*/ 	.short	(.L_200 - .L_199)
.L_199:
        /*005c*/ 	.word	0x00000000
        /*0060*/ 	.short	0x0002
        /*0062*/ 	.short	0x0010
        /*0064*/ 	.byte	0x00, 0xf5, 0x21, 0x00


	//----- nvinfo : EIATTR_KPARAM_INFO
	.align		4
.L_200:
        /*0068*/ 	.byte	0x04, 0x17
        /*006a*/ 	.short	(.L_202 - .L_201)
.L_201:
        /*006c*/ 	.word	0x00000000
        /*0070*/ 	.short	0x0001
        /*0072*/ 	.short	0x0008
        /*0074*/ 	.byte	0x00, 0xf5, 0x21, 0x00


	//----- nvinfo : EIATTR_KPARAM_INFO
	.align		4
.L_202:
        /*0078*/ 	.byte	0x04, 0x17
        /*007a*/ 	.short	(.L_204 - .L_203)
.L_203:
        /*007c*/ 	.word	0x00000000
        /*0080*/ 	.short	0x0000
        /*0082*/ 	.short	0x0000
        /*0084*/ 	.byte	0x00, 0xf5, 0x21, 0x00


	//----- nvinfo : EIATTR_SPARSE_MMA_MASK
	.align		4
.L_204:
        /*0088*/ 	.byte	0x03, 0x50
        /*008a*/ 	.short	0x0000


	//----- nvinfo : EIATTR_MAXREG_COUNT
	.align		4
        /*008c*/ 	.byte	0x03, 0x1b
        /*008e*/ 	.short	0x00ff


	//----- nvinfo : EIATTR_NUM_BARRIERS
	.align		4
        /*0090*/ 	.byte	0x02, 0x4c
        /*0092*/ 	.byte	0x01
	.zero		1


	//----- nvinfo : EIATTR_MERCURY_ISA_VERSION
	.align		4
        /*0094*/ 	.byte	0x03, 0x5f
        /*0096*/ 	.short	0x0101


	//----- nvinfo : EIATTR_COOP_GROUP_MASK_REGIDS
	.align		4
        /*0098*/ 	.byte	0x04, 0x29
        /*009a*/ 	.short	(.L_206 - .L_205)


	//   ....[0]....
.L_205:
        /*009c*/ 	.word	0xffffffff


	//   ....[1]....
        /*00a0*/ 	.word	0xffffffff


	//   ....[2]....
        /*00a4*/ 	.word	0xffffffff


	//   ....[3]....
        /*00a8*/ 	.word	0xffffffff


	//   ....[4]....
        /*00ac*/ 	.word	0xffffffff


	//----- nvinfo : EIATTR_COOP_GROUP_INSTR_OFFSETS
	.align		4
.L_206:
        /*00b0*/ 	.byte	0x04, 0x28
        /*00b2*/ 	.short	(.L_208 - .L_207)


	//   ....[0]....
.L_207:
        /*00b4*/ 	.word	0x000018c0


	//   ....[1]....
        /*00b8*/ 	.word	0x000018e0


	//   ....[2]....
        /*00bc*/ 	.word	0x00001900


	//   ....[3]....
        /*00c0*/ 	.word	0x00001920


	//   ....[4]....
        /*00c4*/ 	.word	0x00001940


	//----- nvinfo : EIATTR_VRC_CTA_INIT_COUNT
	.align		4
.L_208:
        /*00c8*/ 	.byte	0x02, 0x4a
	.zero		1
	.zero		1


	//----- nvinfo : EIATTR_EXIT_INSTR_OFFSETS
	.align		4
        /*00cc*/ 	.byte	0x04, 0x1c
        /*00ce*/ 	.short	(.L_210 - .L_209)


	//   ....[0]....
.L_209:
        /*00d0*/ 	.word	0x00002e90


	//   ....[1]....
        /*00d4*/ 	.word	0x00002ec0


	//----- nvinfo : EIATTR_MAX_THREADS
	.align		4
.L_210:
        /*00d8*/ 	.byte	0x04, 0x05
        /*00da*/ 	.short	(.L_212 - .L_211)
.L_211:
        /*00dc*/ 	.word	0x00000100
        /*00e0*/ 	.word	0x00000001
        /*00e4*/ 	.word	0x00000001


	//----- nvinfo : EIATTR_CBANK_PARAM_SIZE
	.align		4
.L_212:
        /*00e8*/ 	.byte	0x03, 0x19
        /*00ea*/ 	.short	0x0031


	//----- nvinfo : EIATTR_PARAM_CBANK
	.align		4
        /*00ec*/ 	.byte	0x04, 0x0a
        /*00ee*/ 	.short	(.L_214 - .L_213)
	.align		4
.L_213:
        /*00f0*/ 	.word	index@(.nv.constant0._ZN3cub18CUB_300001_SM_10006detail10radix_sort31DeviceRadixSortSingleTileKernelINS1_5radix10policy_hubIjNS0_8NullTypeEyE10Policy1000ELNS0_9SortOrderE0EjS6_yNS1_21identity_decomposer_tEEEvPKT1_PSB_PKT2_PSF_T3_iiT4_)
        /*00f4*/ 	.short	0x0380
        /*00f6*/ 	.short	0x0031


	//----- nvinfo : EIATTR_SW_WAR
	.align		4
.L_214:
        /*00f8*/ 	.byte	0x04, 0x36
        /*00fa*/ 	.short	(.L_216 - .L_215)
.L_215:
        /*00fc*/ 	.word	0x00000008
.L_216:


//--------------------- .nv.info._ZN3cub18CUB_300001_SM_10006detail11EmptyKernelIvEEvv --------------------------
	.section	.nv.info._ZN3cub18CUB_300001_SM_10006detail11EmptyKernelIvEEvv,"",@"SHT_CUDA_INFO"
	.sectionflags	@""
	.align	4


	//----- nvinfo : EIATTR_CUDA_API_VERSION
	.align		4
        /*0000*/ 	.byte	0x04, 0x37
        /*0002*/ 	.short	(.L_218 - .L_217)
.L_217:
        /*0004*/ 	.word	0x00000082


	//----- nvinfo : EIATTR_SPARSE_MMA_MASK
	.align		4
.L_218:
        /*0008*/ 	.byte	0x03, 0x50
        /*000a*/ 	.short	0x0000


	//----- nvinfo : EIATTR_MAXREG_COUNT
	.align		4
        /*000c*/ 	.byte	0x03, 0x1b
        /*000e*/ 	.short	0x00ff


	//----- nvinfo : EIATTR_MERCURY_ISA_VERSION
	.align		4
        /*0010*/ 	.byte	0x03, 0x5f
        /*0012*/ 	.short	0x0101


	//----- nvinfo : EIATTR_VRC_CTA_INIT_COUNT
	.align		4
        /*0014*/ 	.byte	0x02, 0x4a
	.zero		1
	.zero		1


	//----- nvinfo : EIATTR_EXIT_INSTR_OFFSETS
	.align		4
        /*0018*/ 	.byte	0x04, 0x1c
        /*001a*/ 	.short	(.L_220 - .L_219)


	//   ....[0]....
.L_219:
        /*001c*/ 	.word	0x00000010


	//----- nvinfo : EIATTR_SW_WAR
	.align		4
.L_220:
        /*0020*/ 	.byte	0x04, 0x36
        /*0022*/ 	.short	(.L_222 - .L_221)
.L_221:
        /*0024*/ 	.word	0x00000008
.L_222:


//--------------------- .nv.info._Z17bitonicSortSharedPjjjS_S_j --------------------------
	.section	.nv.info._Z17bitonicSortSharedPjjjS_S_j,"",@"SHT_CUDA_INFO"
	.sectionflags	@""
	.align	4


	//----- nvinfo : EIATTR_CUDA_API_VERSION
	.align		4
        /*0000*/ 	.byte	0x04, 0x37
        /*0002*/ 	.short	(.L_224 - .L_223)
.L_223:
        /*0004*/ 	.word	0x00000082


	//----- nvinfo : EIATTR_KPARAM_INFO
	.align		4
.L_224:
        /*0008*/ 	.byte	0x04, 0x17
        /*000a*/ 	.short	(.L_226 - .L_225)
.L_225:
        /*000c*/ 	.word	0x00000000
        /*0010*/ 	.short	0x0005
        /*0012*/ 	.short	0x0020
        /*0014*/ 	.byte	0x00, 0xf0, 0x11, 0x00


	//----- nvinfo : EIATTR_KPARAM_INFO
	.align		4
.L_226:
        /*0018*/ 	.byte	0x04, 0x17
        /*001a*/ 	.short	(.L_228 - .L_227)
.L_227:
        /*001c*/ 	.word	0x00000000
        /*0020*/ 	.short	0x0004
        /*0022*/ 	.short	0x0018
        /*0024*/ 	.byte	0x00, 0xf5, 0x21, 0x00


	//----- nvinfo : EIATTR_KPARAM_INFO
	.align		4
.L_228:
        /*0028*/ 	.byte	0x04, 0x17
        /*002a*/ 	.short	(.L_230 - .L_229)
.L_229:
        /*002c*/ 	.word	0x00000000
        /*0030*/ 	.short	0x0003
        /*0032*/ 	.short	0x0010
        /*0034*/ 	.byte	0x00, 0xf5, 0x21, 0x00


	//----- nvinfo : EIATTR_KPARAM_INFO
	.align		4
.L_230:
        /*0038*/ 	.byte	0x04, 0x17
        /*003a*/ 	.short	(.L_232 - .L_231)
.L_231:
        /*003c*/ 	.word	0x00000000
        /*0040*/ 	.short	0x0002
        /*0042*/ 	.short	0x000c
        /*0044*/ 	.byte	0x00, 0xf0, 0x11, 0x00


	//----- nvinfo : EIATTR_KPARAM_INFO
	.align		4
.L_232:
        /*0048*/ 	.byte	0x04, 0x17
        /*004a*/ 	.short	(.L_234 - .L_233)
.L_233:
        /*004c*/ 	.word	0x00000000
        /*0050*/ 	.short	0x0001
        /*0052*/ 	.short	0x0008
        /*0054*/ 	.byte	0x00, 0xf0, 0x11, 0x00


	//----- nvinfo : EIATTR_KPARAM_INFO
	.align		4
.L_234:
        /*0058*/ 	.byte	0x04, 0x17
        /*005a*/ 	.short	(.L_236 - .L_235)
.L_235:
        /*005c*/ 	.word	0x00000000
        /*0060*/ 	.short	0x0000
        /*0062*/ 	.short	0x0000
        /*0064*/ 	.byte	0x00, 0xf5, 0x21, 0x00


	//----- nvinfo : EIATTR_SPARSE_MMA_MASK
	.align		4
.L_236:
        /*0068*/ 	.byte	0x03, 0x50
        /*006a*/ 	.short	0x0000


	//----- nvinfo : EIATTR_MAXREG_COUNT
	.align		4
        /*006c*/ 	.byte	0x03, 0x1b
        /*006e*/ 	.short	0x00ff


	//----- nvinfo : EIATTR_NUM_BARRIERS
	.align		4
        /*0070*/ 	.byte	0x02, 0x4c
        /*0072*/ 	.byte	0x01
	.zero		1


	//----- nvinfo : EIATTR_MERCURY_ISA_VERSION
	.align		4
        /*0074*/ 	.byte	0x03, 0x5f
        /*0076*/ 	.short	0x0101


	//----- nvinfo : EIATTR_COOP_GROUP_MASK_REGIDS
	.align		4
        /*0078*/ 	.byte	0x04, 0x29
        /*007a*/ 	.short	(.L_238 - .L_237)


	//   ....[0]....
.L_237:
        /*007c*/ 	.word	0xffffffff


	//   ....[1]....
        /*0080*/ 	.word	0xffffffff


	//   ....[2]....
        /*0084*/ 	.word	0xffffffff


	//   ....[3]....
        /*0088*/ 	.word	0x0500000b


	//   ....[4]....
        /*008c*/ 	.word	0x0500000b


	//   ....[5]....
        /*0090*/ 	.word	0x0500000b


	//----- nvinfo : EIATTR_COOP_GROUP_INSTR_OFFSETS
	.align		4
.L_238:
        /*0094*/ 	.byte	0x04, 0x28
        /*0096*/ 	.short	(.L_240 - .L_239)


	//   ....[0]....
.L_239:
        /*0098*/ 	.word	0x00000740


	//   ....[1]....
        /*009c*/ 	.word	0x000008d0


	//   ....[2]....
        /*00a0*/ 	.word	0x00000a00


	//   ....[3]....
        /*00a4*/ 	.word	0x00000ad0


	//   ....[4]....
        /*00a8*/ 	.word	0x00000b90


	//   ....[5]....
        /*00ac*/ 	.word	0x00000c50


	//----- nvinfo : EIATTR_VRC_CTA_INIT_COUNT
	.align		4
.L_240:
        /*00b0*/ 	.byte	0x02, 0x4a
	.zero		1
	.zero		1


	//----- nvinfo : EIATTR_EXIT_INSTR_OFFSETS
	.align		4
        /*00b4*/ 	.byte	0x04, 0x1c
        /*00b6*/ 	.short	(.L_242 - .L_241)


	//   ....[0]....
.L_241:
        /*00b8*/ 	.word	0x00000460


	//   ....[1]....
        /*00bc*/ 	.word	0x000005a0


	//   ....[2]....
        /*00c0*/ 	.word	0x00000a50


	//----- nvinfo : EIATTR_CRS_STACK_SIZE
	.align		4
.L_242:
        /*00c4*/ 	.byte	0x04, 0x1e
        /*00c6*/ 	.short	(.L_244 - .L_243)
.L_243:
        /*00c8*/ 	.word	0x00000000


	//----- nvinfo : EIATTR_CBANK_PARAM_SIZE
	.align		4
.L_244:
        /*00cc*/ 	.byte	0x03, 0x19
        /*00ce*/ 	.short	0x0024


	//----- nvinfo : EIATTR_PARAM_CBANK
	.align		4
        /*00d0*/ 	.byte	0x04, 0x0a
        /*00d2*/ 	.short	(.L_246 - .L_245)
	.align		4
.L_245:
        /*00d4*/ 	.word	index@(.nv.constant0._Z17bitonicSortSharedPjjjS_S_j)
        /*00d8*/ 	.short	0x0380
        /*00da*/ 	.short	0x0024


	//----- nvinfo : EIATTR_SW_WAR
	.align		4
.L_246:
        /*00dc*/ 	.byte	0x04, 0x36
        /*00de*/ 	.short	(.L_248 - .L_247)
.L_247:
        /*00e0*/ 	.word	0x00000008
.L_248:


//--------------------- .nv.info._Z15partitionKernelPjS_S_iS_S_ijj --------------------------
	.section	.nv.info._Z15partitionKernelPjS_S_iS_S_ijj,"",@"SHT_CUDA_INFO"
	.sectionflags	@""
	.align	4


	//----- nvinfo : EIATTR_CUDA_API_VERSION
	.align		4
        /*0000*/ 	.byte	0x04, 0x37
        /*0002*/ 	.short	(.L_250 - .L_249)
.L_249:
        /*0004*/ 	.word	0x00000082


	//----- nvinfo : EIATTR_KPARAM_INFO
	.align		4
.L_250:
        /*0008*/ 	.byte	0x04, 0x17
        /*000a*/ 	.short	(.L_252 - .L_251)
.L_251:
        /*000c*/ 	.word	0x00000000
        /*0010*/ 	.short	0x0008
        /*0012*/ 	.short	0x0038
        /*0014*/ 	.byte	0x00, 0xf0, 0x11, 0x00


	//----- nvinfo : EIATTR_KPARAM_INFO
	.align		4
.L_252:
        /*0018*/ 	.byte	0x04, 0x17
        /*001a*/ 	.short	(.L_254 - .L_253)
.L_253:
        /*001c*/ 	.word	0x00000000
        /*0020*/ 	.short	0x0007
        /*0022*/ 	.short	0x0034
        /*0024*/ 	.byte	0x00, 0xf0, 0x11, 0x00


	//----- nvinfo : EIATTR_KPARAM_INFO
	.align		4
.L_254:
        /*0028*/ 	.byte	0x04, 0x17
        /*002a*/ 	.short	(.L_256 - .L_255)
.L_255:
        /*002c*/ 	.word	0x00000000
        /*0030*/ 	.short	0x0006
        /*0032*/ 	.short	0x0030
        /*0034*/ 	.byte	0x00, 0xf0, 0x11, 0x00


	//----- nvinfo : EIATTR_KPARAM_INFO
	.align		4
.L_256:
        /*0038*/ 	.byte	0x04, 0x17
        /*003a*/ 	.short	(.L_258 - .L_257)
.L_257:
        /*003c*/ 	.word	0x00000000
        /*0040*/ 	.short	0x0005
        /*0042*/ 	.short	0x0028
        /*0044*/ 	.byte	0x00, 0xf5, 0x21, 0x00


	//----- nvinfo : EIATTR_KPARAM_INFO
	.align		4
.L_258:
        /*0048*/ 	.byte	0x04, 0x17
        /*004a*/ 	.short	(.L_260 - .L_259)
.L_259:
        /*004c*/ 	.word	0x00000000
        /*0050*/ 	.short	0x0004
        /*0052*/ 	.short	0x0020
        /*0054*/ 	.byte	0x00, 0xf5, 0x21, 0x00


	//----- nvinfo : EIATTR_KPARAM_INFO
	.align		4
.L_260:
        /*0058*/ 	.byte	0x04, 0x17
        /*005a*/ 	.short	(.L_262 - .L_261)
.L_261:
        /*005c*/ 	.word	0x00000000
        /*0060*/ 	.short	0x0003
        /*0062*/ 	.short	0x0018
        /*0064*/ 	.byte	0x00, 0xf0, 0x11, 0x00


	//----- nvinfo : EIATTR_KPARAM_INFO
	.align		4
.L_262:
        /*0068*/ 	.byte	0x04, 0x17
        /*006a*/ 	.short	(.L_264 - .L_263)
.L_263:
        /*006c*/ 	.word	0x00000000
        /*0070*/ 	.short	0x0002
        /*0072*/ 	.short	0x0010
        /*0074*/ 	.byte	0x00, 0xf5, 0x21, 0x00


	//----- nvinfo : EIATTR_KPARAM_INFO
	.align		4
.L_264:
        /*0078*/ 	.byte	0x04, 0x17
        /*007a*/ 	.short	(.L_266 - .L_265)
.L_265:
        /*007c*/ 	.word	0x00000000
        /*0080*/ 	.short	0x0001
        /*0082*/ 	.short	0x0008
        /*0084*/ 	.byte	0x00, 0xf5, 0x21, 0x00


	//----- nvinfo : EIATTR_KPARAM_INFO
	.align		4
.L_266:
        /*0088*/ 	.byte	0x04, 0x17
        /*008a*/ 	.short	(.L_268 - .L_267)
.L_267:
        /*008c*/ 	.word	0x00000000
        /*0090*/ 	.short	0x0000
        /*0092*/ 	.short	0x0000
        /*0094*/ 	.byte	0x00, 0xf5, 0x21, 0x00


	//----- nvinfo : EIATTR_SPARSE_MMA_MASK
	.align		4
.L_268:
        /*0098*/ 	.byte	0x03, 0x50
        /*009a*/ 	.short	0x0000


	//----- nvinfo : EIATTR_MAXREG_COUNT
	.align		4
        /*009c*/ 	.byte	0x03, 0x1b
        /*009e*/ 	.short	0x00ff


	//----- nvinfo : EIATTR_NUM_BARRIERS
	.align		4
        /*00a0*/ 	.byte	0x02, 0x4c
        /*00a2*/ 	.byte	0x01
	.zero		1


	//----- nvinfo : EIATTR_MERCURY_ISA_VERSION
	.align		4
        /*00a4*/ 	.byte	0x03, 0x5f
        /*00a6*/ 	.short	0x0101


	//----- nvinfo : EIATTR_VRC_CTA_INIT_COUNT
	.align		4
        /*00a8*/ 	.byte	0x02, 0x4a
	.zero		1
	.zero		1


	//----- nvinfo : EIATTR_EXIT_INSTR_OFFSETS
	.align		4
        /*00ac*/ 	.byte	0x04, 0x1c
        /*00ae*/ 	.short	(.L_270 - .L_269)


	//   ....[0]....
.L_269:
        /*00b0*/ 	.word	0x000002f0


	//   ....[1]....
        /*00b4*/ 	.word	0x00000790


	//   ....[2]....
        /*00b8*/ 	.word	0x00000d50


	//----- nvinfo : EIATTR_CRS_STACK_SIZE
	.align		4
.L_270:
        /*00bc*/ 	.byte	0x04, 0x1e
        /*00be*/ 	.short	(.L_272 - .L_271)
.L_271:
        /*00c0*/ 	.word	0x00000000


	//----- nvinfo : EIATTR_CBANK_PARAM_SIZE
	.align		4
.L_272:
        /*00c4*/ 	.byte	0x03, 0x19
        /*00c6*/ 	.short	0x003c


	//----- nvinfo : EIATTR_PARAM_CBANK
	.align		4
        /*00c8*/ 	.byte	0x04, 0x0a
        /*00ca*/ 	.short	(.L_274 - .L_273)
	.align		4
.L_273:
        /*00cc*/ 	.word	index@(.nv.constant0._Z15partitionKernelPjS_S_iS_S_ijj)
        /*00d0*/ 	.short	0x0380
        /*00d2*/ 	.short	0x003c


	//----- nvinfo : EIATTR_SW_WAR
	.align		4
.L_274:
        /*00d4*/ 	.byte	0x04, 0x36
        /*00d6*/ 	.short	(.L_276 - .L_275)
.L_275:
        /*00d8*/ 	.word	0x00000008
.L_276:


//--------------------- .nv.info._Z14verticalScanHHPjS_i --------------------------
	.section	.nv.info._Z14verticalScanHHPjS_i,"",@"SHT_CUDA_INFO"
	.sectionflags	@""
	.align	4


	//----- nvinfo : EIATTR_CUDA_API_VERSION
	.align		4
        /*0000*/ 	.byte	0x04, 0x37
        /*0002*/ 	.short	(.L_278 - .L_277)
.L_277:
        /*0004*/ 	.word	0x00000082


	//----- nvinfo : EIATTR_KPARAM_INFO
	.align		4
.L_278:
        /*0008*/ 	.byte	0x04, 0x17
        /*000a*/ 	.short	(.L_280 - .L_279)
.L_279:
        /*000c*/ 	.word	0x00000000
        /*0010*/ 	.short	0x0002
        /*0012*/ 	.short	0x0010
        /*0014*/ 	.byte	0x00, 0xf0, 0x11, 0x00


	//----- nvinfo : EIATTR_KPARAM_INFO
	.align		4
.L_280:
        /*0018*/ 	.byte	0x04, 0x17
        /*001a*/ 	.short	(.L_282 - .L_281)
.L_281:
        /*001c*/ 	.word	0x00000000
        /*0020*/ 	.short	0x0001
        /*0022*/ 	.short	0x0008
        /*0024*/ 	.byte	0x00, 0xf5, 0x21, 0x00


	//----- nvinfo : EIATTR_KPARAM_INFO
	.align		4
.L_282:
        /*0028*/ 	.byte	0x04, 0x17
        /*002a*/ 	.short	(.L_284 - .L_283)
.L_283:
        /*002c*/ 	.word	0x00000000
        /*0030*/ 	.short	0x0000
        /*0032*/ 	.short	0x0000
        /*0034*/ 	.byte	0x00, 0xf5, 0x21, 0x00


	//----- nvinfo : EIATTR_SPARSE_MMA_MASK
	.align		4
.L_284:
        /*0038*/ 	.byte	0x03, 0x50
        /*003a*/ 	.short	0x0000


	//----- nvinfo : EIATTR_MAXREG_COUNT
	.align		4
        /*003c*/ 	.byte	0x03, 0x1b
        /*003e*/ 	.short	0x00ff


	//----- nvinfo : EIATTR_MERCURY_ISA_VERSION
	.align		4
        /*0040*/ 	.byte	0x03, 0x5f
        /*0042*/ 	.short	0x0101


	//----- nvinfo : EIATTR_VRC_CTA_INIT_COUNT
	.align		4
        /*0044*/ 	.byte	0x02, 0x4a
	.zero		1
	.zero		1


	//----- nvinfo : EIATTR_EXIT_INSTR_OFFSETS
	.align		4
        /*0048*/ 	.byte	0x04, 0x1c
        /*004a*/ 	.short	(.L_286 - .L_285)


	//   ....[0]....
.L_285:
        /*004c*/ 	.word	0x00000040


	//   ....[1]....
        /*0050*/ 	.word	0x000007e0


	//----- nvinfo : EIATTR_CBANK_PARAM_SIZE
	.align		4
.L_286:
        /*0054*/ 	.byte	0x03, 0x19
        /*0056*/ 	.short	0x0014


	//----- nvinfo : EIATTR_PARAM_CBANK
	.align		4
        /*0058*/ 	.byte	0x04, 0x0a
        /*005a*/ 	.short	(.L_288 - .L_287)
	.align		4
.L_287:
        /*005c*/ 	.word	index@(.nv.constant0._Z14verticalScanHHPjS_i)
        /*0060*/ 	.short	0x0380
        /*0062*/ 	.short	0x0014


	//----- nvinfo : EIATTR_SW_WAR
	.align		4
.L_288:
        /*0064*/ 	.byte	0x04, 0x36
        /*0066*/ 	.short	(.L_290 - .L_289)
.L_289:
        /*0068*/ 	.word	0x00000008
.L_290:


//--------------------- .nv.info._Z19globalHistogramScanPjS_i --------------------------
	.section	.nv.info._Z19globalHistogramScanPjS_i,"",@"SHT_CUDA_INFO"
	.sectionflags	@""
	.align	4


	//----- nvinfo : EIATTR_CUDA_API_VERSION
	.align		4
        /*0000*/ 	.byte	0x04, 0x37
        /*0002*/ 	.short	(.L_292 - .L_291)
.L_291:
        /*0004*/ 	.word	0x00000082


	//----- nvinfo : EIATTR_KPARAM_INFO
	.align		4
.L_292:
        /*0008*/ 	.byte	0x04, 0x17
        /*000a*/ 	.short	(.L_294 - .L_293)
.L_293:
        /*000c*/ 	.word	0x00000000
        /*0010*/ 	.short	0x0002
        /*0012*/ 	.short	0x0010
        /*0014*/ 	.byte	0x00, 0xf0, 0x11, 0x00


	//----- nvinfo : EIATTR_KPARAM_INFO
	.align		4
.L_294:
        /*0018*/ 	.byte	0x04, 0x17
        /*001a*/ 	.short	(.L_296 - .L_295)
.L_295:
        /*001c*/ 	.word	0x00000000
        /*0020*/ 	.short	0x0001
        /*0022*/ 	.short	0x0008
        /*0024*/ 	.byte	0x00, 0xf5, 0x21, 0x00


	//----- nvinfo : EIATTR_KPARAM_INFO
	.align		4
.L_296:
        /*0028*/ 	.byte	0x04, 0x17
        /*002a*/ 	.short	(.L_298 - .L_297)
.L_297:
        /*002c*/ 	.word	0x00000000
        /*0030*/ 	.short	0x0000
        /*0032*/ 	.short	0x0000
        /*0034*/ 	.byte	0x00, 0xf5, 0x21, 0x00


	//----- nvinfo : EIATTR_SPARSE_MMA_MASK
	.align		4
.L_298:
        /*0038*/ 	.byte	0x03, 0x50
        /*003a*/ 	.short	0x0000


	//----- nvinfo : EIATTR_MAXREG_COUNT
	.align		4
        /*003c*/ 	.byte	0x03, 0x1b
        /*003e*/ 	.short	0x00ff


	//----- nvinfo : EIATTR_NUM_BARRIERS
	.align		4
        /*0040*/ 	.byte	0x02, 0x4c
        /*0042*/ 	.byte	0x01
	.zero		1


	//----- nvinfo : EIATTR_MERCURY_ISA_VERSION
	.align		4
        /*0044*/ 	.byte	0x03, 0x5f
        /*0046*/ 	.short	0x0101


	//----- nvinfo : EIATTR_VRC_CTA_INIT_COUNT
	.align		4
        /*0048*/ 	.byte	0x02, 0x4a
	.zero		1
	.zero		1


	//----- nvinfo : EIATTR_EXIT_INSTR_OFFSETS
	.align		4
        /*004c*/ 	.byte	0x04, 0x1c
        /*004e*/ 	.short	(.L_300 - .L_299)


	//   ....[0]....
.L_299:
        /*0050*/ 	.word	0x00000210


	//   ....[1]....
        /*0054*/ 	.word	0x00000260


	//----- nvinfo : EIATTR_CBANK_PARAM_SIZE
	.align		4
.L_300:
        /*0058*/ 	.byte	0x03, 0x19
        /*005a*/ 	.short	0x0014


	//----- nvinfo : EIATTR_PARAM_CBANK
	.align		4
        /*005c*/ 	.byte	0x04, 0x0a
        /*005e*/ 	.short	(.L_302 - .L_301)
	.align		4
.L_301:
        /*0060*/ 	.word	index@(.nv.constant0._Z19globalHistogramScanPjS_i)
        /*0064*/ 	.short	0x0380
        /*0066*/ 	.short	0x0014


	//----- nvinfo : EIATTR_SW_WAR
	.align		4
.L_302:
        /*0068*/ 	.byte	0x04, 0x36
        /*006a*/ 	.short	(.L_304 - .L_303)
.L_303:
        /*006c*/ 	.word	0x00000008
.L_304:


//--------------------- .nv.info._Z23blockAndGlobalHistogramPjS_iS_jjj --------------------------
	.section	.nv.info._Z23blockAndGlobalHistogramPjS_iS_jjj,"",@"SHT_CUDA_INFO"
	.sectionflags	@""
	.align	4


	//----- nvinfo : EIATTR_CUDA_API_VERSION
	.align		4
        /*0000*/ 	.byte	0x04, 0x37
        /*0002*/ 	.short	(.L_306 - .L_305)
.L_305:
        /*0004*/ 	.word	0x00000082


	//----- nvinfo : EIATTR_KPARAM_INFO
	.align		4
.L_306:
        /*0008*/ 	.byte	0x04, 0x17
        /*000a*/ 	.short	(.L_308 - .L_307)
.L_307:
        /*000c*/ 	.word	0x00000000
        /*0010*/ 	.short	0x0006
        /*0012*/ 	.short	0x0028
        /*0014*/ 	.byte	0x00, 0xf0, 0x11, 0x00


	//----- nvinfo : EIATTR_KPARAM_INFO
	.align		4
.L_308:
        /*0018*/ 	.byte	0x04, 0x17
        /*001a*/ 	.short	(.L_310 - .L_309)
.L_309:
        /*001c*/ 	.word	0x00000000
        /*0020*/ 	.short	0x0005
        /*0022*/ 	.short	0x0024
        /*0024*/ 	.byte	0x00, 0xf0, 0x11, 0x00


	//----- nvinfo : EIATTR_KPARAM_INFO
	.align		4
.L_310:
        /*0028*/ 	.byte	0x04, 0x17
        /*002a*/ 	.short	(.L_312 - .L_311)
.L_311:
        /*002c*/ 	.word	0x00000000
        /*0030*/ 	.short	0x0004
        /*0032*/ 	.short	0x0020
        /*0034*/ 	.byte	0x00, 0xf0, 0x11, 0x00


	//----- nvinfo : EIATTR_KPARAM_INFO
	.align		4
.L_312:
        /*0038*/ 	.byte	0x04, 0x17
        /*003a*/ 	.short	(.L_314 - .L_313)
.L_313:
        /*003c*/ 	.word	0x00000000
        /*0040*/ 	.short	0x0003
        /*0042*/ 	.short	0x0018
        /*0044*/ 	.byte	0x00, 0xf5, 0x21, 0x00


	//----- nvinfo : EIATTR_KPARAM_INFO
	.align		4
.L_314:
        /*0048*/ 	.byte	0x04, 0x17
        /*004a*/ 	.short	(.L_316 - .L_315)
.L_315:
        /*004c*/ 	.word	0x00000000
        /*0050*/ 	.short	0x0002
        /*0052*/ 	.short	0x0010
        /*0054*/ 	.byte	0x00, 0xf0, 0x11, 0x00


	//----- nvinfo : EIATTR_KPARAM_INFO
	.align		4
.L_316:
        /*0058*/ 	.byte	0x04, 0x17
        /*005a*/ 	.short	(.L_318 - .L_317)
.L_317:
        /*005c*/ 	.word	0x00000000
        /*0060*/ 	.short	0x0001
        /*0062*/ 	.short	0x0008
        /*0064*/ 	.byte	0x00, 0xf5, 0x21, 0x00


	//----- nvinfo : EIATTR_KPARAM_INFO
	.align		4
.L_318:
        /*0068*/ 	.byte	0x04, 0x17
        /*006a*/ 	.short	(.L_320 - .L_319)
.L_319:
        /*006c*/ 	.word	0x00000000
        /*0070*/ 	.short	0x0000
        /*0072*/ 	.short	0x0000
        /*0074*/ 	.byte	0x00, 0xf5, 0x21, 0x00


	//----- nvinfo : EIATTR_SPARSE_MMA_MASK
	.align		4
.L_320:
        /*0078*/ 	.byte	0x03, 0x50
        /*007a*/ 	.short	0x0000


	//----- nvinfo : EIATTR_MAXREG_COUNT
	.align		4
        /*007c*/ 	.byte	0x03, 0x1b
        /*007e*/ 	.short	0x00ff


	//----- nvinfo : EIATTR_NUM_BARRIERS
	.align		4
        /*0080*/ 	.byte	0x02, 0x4c
        /*0082*/ 	.byte	0x01
	.zero		1


	//----- nvinfo : EIATTR_MERCURY_ISA_VERSION
	.align		4
        /*0084*/ 	.byte	0x03, 0x5f
        /*0086*/ 	.short	0x0101


	//----- nvinfo : EIATTR_VRC_CTA_INIT_COUNT
	.align		4
        /*0088*/ 	.byte	0x02, 0x4a
	.zero		1
	.zero		1


	//----- nvinfo : EIATTR_EXIT_INSTR_OFFSETS
	.align		4
        /*008c*/ 	.byte	0x04, 0x1c
        /*008e*/ 	.short	(.L_322 - .L_321)


	//   ....[0]....
.L_321:
        /*0090*/ 	.word	0x000004c0


	//   ....[1]....
        /*0094*/ 	.word	0x00000550


	//----- nvinfo : EIATTR_CRS_STACK_SIZE
	.align		4
.L_322:
        /*0098*/ 	.byte	0x04, 0x1e
        /*009a*/ 	.short	(.L_324 - .L_323)
.L_323:
        /*009c*/ 	.word	0x00000000


	//----- nvinfo : EIATTR_CBANK_PARAM_SIZE
	.align		4
.L_324:
        /*00a0*/ 	.byte	0x03, 0x19
        /*00a2*/ 	.short	0x002c


	//----- nvinfo : EIATTR_PARAM_CBANK
	.align		4
        /*00a4*/ 	.byte	0x04, 0x0a
        /*00a6*/ 	.short	(.L_326 - .L_325)
	.align		4
.L_325:
        /*00a8*/ 	.word	index@(.nv.constant0._Z23blockAndGlobalHistogramPjS_iS_jjj)
        /*00ac*/ 	.short	0x0380
        /*00ae*/ 	.short	0x002c


	//----- nvinfo : EIATTR_SW_WAR
	.align		4
.L_326:
        /*00b0*/ 	.byte	0x04, 0x36
        /*00b2*/ 	.short	(.L_328 - .L_327)
.L_327:
        /*00b4*/ 	.word	0x00000008
.L_328:


//--------------------- .nv.callgraph             --------------------------
	.section	.nv.callgraph,"",@"SHT_CUDA_CALLGRAPH"
	.align	4
	.sectionentsize	8
	.align		4
        /*0000*/ 	.word	0x00000000
	.align		4
        /*0004*/ 	.word	0xffffffff
	.align		4
        /*0008*/ 	.word	0x00000000
	.align		4
        /*000c*/ 	.word	0xfffffffe
	.align		4
        /*0010*/ 	.word	0x00000000
	.align		4
        /*0014*/ 	.word	0xfffffffd
	.align		4
        /*0018*/ 	.word	0x00000000
	.align		4
        /*001c*/ 	.word	0xfffffffc


//--------------------- .nv.constant4             --------------------------
	.section	.nv.constant4,"a",@progbits
	.align	8
	.align		8
.nv.constant4:
        /*0000*/ 	.dword	_ZN34_INTERNAL_5b46942a_4_k_cu_b7d8b4e64cuda3std3__45__cpo5beginE
	.align		8
        /*0008*/ 	.dword	_ZN34_INTERNAL_5b46942a_4_k_cu_b7d8b4e64cuda3std3__45__cpo3endE
	.align		8
        /*0010*/ 	.dword	_ZN34_INTERNAL_5b46942a_4_k_cu_b7d8b4e64cuda3std3__45__cpo6cbeginE
	.align		8
        /*0018*/ 	.dword	_ZN34_INTERNAL_5b46942a_4_k_cu_b7d8b4e64cuda3std3__45__cpo4cendE
	.align		8
        /*0020*/ 	.dword	_ZN34_INTERNAL_5b46942a_4_k_cu_b7d8b4e64cuda3std3__45__cpo6rbeginE
	.align		8
        /*0028*/ 	.dword	_ZN34_INTERNAL_5b46942a_4_k_cu_b7d8b4e64cuda3std3__45__cpo4rendE
	.align		8
        /*0030*/ 	.dword	_ZN34_INTERNAL_5b46942a_4_k_cu_b7d8b4e64cuda3std3__45__cpo7crbeginE
	.align		8
        /*0038*/ 	.dword	_ZN34_INTERNAL_5b46942a_4_k_cu_b7d8b4e64cuda3std3__45__cpo5crendE
	.align		8
        /*0040*/ 	.dword	_ZN34_INTERNAL_5b46942a_4_k_cu_b7d8b4e64cuda3std3__436_GLOBAL__N__5b46942a_4_k_cu_b7d8b4e66ignoreE
	.align		8
        /*0048*/ 	.dword	_ZN34_INTERNAL_5b46942a_4_k_cu_b7d8b4e64cuda3std3__419piecewise_constructE
	.align		8
        /*0050*/ 	.dword	_ZN34_INTERNAL_5b46942a_4_k_cu_b7d8b4e64cuda3std3__48in_placeE
	.align		8
        /*0058*/ 	.dword	_ZN34_INTERNAL_5b46942a_4_k_cu_b7d8b4e64cuda3std3__420unreachable_sentinelE
	.align		8
        /*0060*/ 	.dword	_ZN34_INTERNAL_5b46942a_4_k_cu_b7d8b4e64cuda3std3__47nulloptE
	.align		8
        /*0068*/ 	.dword	_ZN34_INTERNAL_5b46942a_4_k_cu_b7d8b4e64cuda3std3__48unexpectE
	.align		8
        /*0070*/ 	.dword	_ZN34_INTERNAL_5b46942a_4_k_cu_b7d8b4e64cuda3std6ranges3__45__cpo4swapE
	.align		8
        /*0078*/ 	.dword	_ZN34_INTERNAL_5b46942a_4_k_cu_b7d8b4e64cuda3std6ranges3__45__cpo9iter_moveE
	.align		8
        /*0080*/ 	.dword	_ZN34_INTERNAL_5b46942a_4_k_cu_b7d8b4e64cuda3std6ranges3__45__cpo5beginE
	.align		8
        /*0088*/ 	.dword	_ZN34_INTERNAL_5b46942a_4_k_cu_b7d8b4e64cuda3std6ranges3__45__cpo3endE
	.align		8
        /*0090*/ 	.dword	_ZN34_INTERNAL_5b46942a_4_k_cu_b7d8b4e64cuda3std6ranges3__45__cpo6cbeginE
	.align		8
        /*0098*/ 	.dword	_ZN34_INTERNAL_5b46942a_4_k_cu_b7d8b4e64cuda3std6ranges3__45__cpo4cendE
	.align		8
        /*00a0*/ 	.dword	_ZN34_INTERNAL_5b46942a_4_k_cu_b7d8b4e64cuda3std6ranges3__45__cpo7advanceE
	.align		8
        /*00a8*/ 	.dword	_ZN34_INTERNAL_5b46942a_4_k_cu_b7d8b4e64cuda3std6ranges3__45__cpo9iter_swapE
	.align		8
        /*00b0*/ 	.dword	_ZN34_INTERNAL_5b46942a_4_k_cu_b7d8b4e64cuda3std6ranges3__45__cpo4nextE
	.align		8
        /*00b8*/ 	.dword	_ZN34_INTERNAL_5b46942a_4_k_cu_b7d8b4e64cuda3std6ranges3__45__cpo4prevE
	.align		8
        /*00c0*/ 	.dword	_ZN34_INTERNAL_5b46942a_4_k_cu_b7d8b4e64cuda3std6ranges3__45__cpo4dataE
	.align		8
        /*00c8*/ 	.dword	_ZN34_INTERNAL_5b46942a_4_k_cu_b7d8b4e64cuda3std6ranges3__45__cpo5cdataE
	.align		8
        /*00d0*/ 	.dword	_ZN34_INTERNAL_5b46942a_4_k_cu_b7d8b4e64cuda3std6ranges3__45__cpo4sizeE
	.align		8
        /*00d8*/ 	.dword	_ZN34_INTERNAL_5b46942a_4_k_cu_b7d8b4e64cuda3std6ranges3__45__cpo5ssizeE
	.align		8
        /*00e0*/ 	.dword	_ZN34_INTERNAL_5b46942a_4_k_cu_b7d8b4e64cuda3std6ranges3__45__cpo8distanceE
	.align		8
        /*00e8*/ 	.dword	_ZN34_INTERNAL_5b46942a_4_k_cu_b7d8b4e66thrust24THRUST_300001_SM_1000_NS8cuda_cub3parE
	.align		8
        /*00f0*/ 	.dword	_ZN34_INTERNAL_5b46942a_4_k_cu_b7d8b4e66thrust24THRUST_300001_SM_1000_NS8cuda_cub10par_nosyncE
	.align		8
        /*00f8*/ 	.dword	_ZN34_INTERNAL_5b46942a_4_k_cu_b7d8b4e66thrust24THRUST_300001_SM_1000_NS6system6detail10sequential3seqE
	.align		8
        /*0100*/ 	.dword	_ZN34_INTERNAL_5b46942a_4_k_cu_b7d8b4e66thrust24THRUST_300001_SM_1000_NS6system3cpp3parE
	.align		8
        /*0108*/ 	.dword	_ZN34_INTERNAL_5b46942a_4_k_cu_b7d8b4e66thrust24THRUST_300001_SM_1000_NS12placeholders2_1E
	.align		8
        /*0110*/ 	.dword	_ZN34_INTERNAL_5b46942a_4_k_cu_b7d8b4e66thrust24THRUST_300001_SM_1000_NS12placeholders2_2E
	.align		8
        /*0118*/ 	.dword	_ZN34_INTERNAL_5b46942a_4_k_cu_b7d8b4e66thrust24THRUST_300001_SM_1000_NS12placeholders2_3E
	.align		8
        /*0120*/ 	.dword	_ZN34_INTERNAL_5b46942a_4_k_cu_b7d8b4e66thrust24THRUST_300001_SM_1000_NS12placeholders2_4E
	.align		8
        /*0128*/ 	.dword	_ZN34_INTERNAL_5b46942a_4_k_cu_b7d8b4e66thrust24THRUST_300001_SM_1000_NS12placeholders2_5E
	.align		8
        /*0130*/ 	.dword	_ZN34_INTERNAL_5b46942a_4_k_cu_b7d8b4e66thrust24THRUST_300001_SM_1000_NS12placeholders2_6E
	.align		8
        /*0138*/ 	.dword	_ZN34_INTERNAL_5b46942a_4_k_cu_b7d8b4e66thrust24THRUST_300001_SM_1000_NS12placeholders2_7E
	.align		8
        /*0140*/ 	.dword	_ZN34_INTERNAL_5b46942a_4_k_cu_b7d8b4e66thrust24THRUST_300001_SM_1000_NS12placeholders2_8E
	.align		8
        /*0148*/ 	.dword	_ZN34_INTERNAL_5b46942a_4_k_cu_b7d8b4e66thrust24THRUST_300001_SM_1000_NS12placeholders2_9E
	.align		8
        /*0150*/ 	.dword	_ZN34_INTERNAL_5b46942a_4_k_cu_b7d8b4e66thrust24THRUST_300001_SM_1000_NS12placeholders3_10E
	.align		8
        /*0158*/ 	.dword	_ZN34_INTERNAL_5b46942a_4_k_cu_b7d8b4e66thrust24THRUST_300001_SM_1000_NS3seqE
	.align		8
        /*0160*/ 	.dword	_ZN34_INTERNAL_5b46942a_4_k_cu_b7d8b4e66thrust24THRUST_300001_SM_1000_NS6deviceE


//--------------------- .text._ZN3cub18CUB_300001_SM_10006detail10radix_sort29DeviceRadixSortOnesweepKernelINS1_5radix10policy_hubIjNS0_8NullTypeEyE10Policy1000ELNS0_9SortOrderE0EjS6_yiiNS1_21identity_decomposer_tEEEvPT5_SC_PT3_PKSD_PT1_PKSH_PT2_PKSL_T4_iiT6_ --------------------------
	.section	.text._ZN3cub18CUB_300001_SM_10006detail10radix_sort29DeviceRadixSortOnesweepKernelINS1_5radix10policy_hubIjNS0_8NullTypeEyE10Policy1000ELNS0_9SortOrderE0EjS6_yiiNS1_21identity_decomposer_tEEEvPT5_SC_PT3_PKSD_PT1_PKSH_PT2_PKSL_T4_iiT6_,"ax",@progbits
	.align	128
        .global         _ZN3cub18CUB_300001_SM_10006detail10radix_sort29DeviceRadixSortOnesweepKernelINS1_5radix10policy_hubIjNS0_8NullTypeEyE10Policy1000ELNS0_9SortOrderE0EjS6_yiiNS1_21identity_decomposer_tEEEvPT5_SC_PT3_PKSD_PT1_PKSH_PT2_PKSL_T4_iiT6_
        .type           _ZN3cub18CUB_300001_SM_10006detail10radix_sort29DeviceRadixSortOnesweepKernelINS1_5radix10policy_hubIjNS0_8NullTypeEyE10Policy1000ELNS0_9SortOrderE0EjS6_yiiNS1_21identity_decomposer_tEEEvPT5_SC_PT3_PKSD_PT1_PKSH_PT2_PKSL_T4_iiT6_,@function
        .size           _ZN3cub18CUB_300001_SM_10006detail10radix_sort29DeviceRadixSortOnesweepKernelINS1_5radix10policy_hubIjNS0_8NullTypeEyE10Policy1000ELNS0_9SortOrderE0EjS6_yiiNS1_21identity_decomposer_tEEEvPT5_SC_PT3_PKSD_PT1_PKSH_PT2_PKSL_T4_iiT6_,(.L_x_271 - _ZN3cub18CUB_300001_SM_10006detail10radix_sort29DeviceRadixSortOnesweepKernelINS1_5radix10policy_hubIjNS0_8NullTypeEyE10Policy1000ELNS0_9SortOrderE0EjS6_yiiNS1_21identity_decomposer_tEEEvPT5_SC_PT3_PKSD_PT1_PKSH_PT2_PKSL_T4_iiT6_)
        .other          _ZN3cub18CUB_300001_SM_10006detail10radix_sort29DeviceRadixSortOnesweepKernelINS1_5radix10policy_hubIjNS0_8NullTypeEyE10Policy1000ELNS0_9SortOrderE0EjS6_yiiNS1_21identity_decomposer_tEEEvPT5_SC_PT3_PKSD_PT1_PKSH_PT2_PKSL_T4_iiT6_,@"STO_CUDA_ENTRY STV_DEFAULT"
_ZN3cub18CUB_300001_SM_10006detail10radix_sort29DeviceRadixSortOnesweepKernelINS1_5radix10policy_hubIjNS0_8NullTypeEyE10Policy1000ELNS0_9SortOrderE0EjS6_yiiNS1_21identity_decomposer_tEEEvPT5_SC_PT3_PKSD_PT1_PKSH_PT2_PKSL_T4_iiT6_:
.text._ZN3cub18CUB_300001_SM_10006detail10radix_sort29DeviceRadixSortOnesweepKernelINS1_5radix10policy_hubIjNS0_8NullTypeEyE10Policy1000ELNS0_9SortOrderE0EjS6_yiiNS1_21identity_decomposer_tEEEvPT5_SC_PT3_PKSD_PT1_PKSH_PT2_PKSL_T4_iiT6_:
[----:B------:R-:W0:Y:S01]  /*0000*/  LDC R1, c[0x0][0x37c] ;  /* 0x0000df00ff017b82 */ /* 0x000e220000000800 */
[----:B------:R-:W1:Y:S01]  /*0010*/  S2R R39, SR_TID.X ;  /* 0x0000000000277919 */ /* 0x000e620000002100 */
[----:B------:R-:W-:Y:S01]  /*0020*/  MOV R73, 0x400 ;  /* 0x0000040000497802 */ /* 0x000fe20000000f00 */
[----:B------:R-:W2:Y:S01]  /*0030*/  LDCU.64 UR6, c[0x0][0x358] ;  /* 0x00006b00ff0677ac */ /* 0x000ea20008000a00 */
[----:B------:R-:W-:Y:S01]  /*0040*/  BSSY.RECONVERGENT B0, `(.L_x_0) ;  /* 0x000000d000007945 */ /* 0x000fe20003800200 */
[----:B------:R-:W3:Y:S01]  /*0050*/  S2R R0, SR_CgaCtaId ;  /* 0x0000000000007919 */ /* 0x000ee20000008800 */
[----:B0-----:R-:W-:Y:S01]  /*0060*/  VIADD R1, R1, 0xfffffff0 ;  /* 0xfffffff001017836 */ /* 0x001fe20000000000 */
[----:B-1----:R-:W-:Y:S02]  /*0070*/  ISETP.NE.AND P0, PT, R39, RZ, PT ;  /* 0x000000ff2700720c */ /* 0x002fe40003f05270 */
[----:B---3--:R-:W-:-:S11]  /*0080*/  LEA R73, R0, R73, 0x18 ;  /* 0x0000004900497211 */ /* 0x008fd600078ec0ff */
[----:B--2---:R-:W-:Y:S05]  /*0090*/  @P0 BRA `(.L_x_1) ;  /* 0x00000000001c0947 */ /* 0x004fea0003800000 */
[----:B------:R-:W0:Y:S01]  /*00a0*/  LDC.64 R2, c[0x0][0x388] ;  /* 0x0000e200ff027b82 */ /* 0x000e220000000a00 */
[----:B------:R-:W-:-:S05]  /*00b0*/  IMAD.MOV.U32 R5, RZ, RZ, 0x1 ;  /* 0x00000001ff057424 */ /* 0x000fca00078e00ff */
[----:B0-----:R-:W2:Y:S02]  /*00c0*/  ATOMG.E.ADD.STRONG.GPU PT, R2, desc[UR6][R2.64], R5 ;  /* 0x80000005020279a8 */ /* 0x001ea400081ef106 */
[----:B------:R-:W0:Y:S01]  /*00d0*/  S2UR UR5, SR_CgaCtaId ;  /* 0x00000000000579c3 */ /* 0x000e220000008800 */
[----:B------:R-:W-:Y:S02]  /*00e0*/  UMOV UR4, 0x400 ;  /* 0x0000040000047882 */ /* 0x000fe40000000000 */
[----:B0-----:R-:W-:-:S09]  /*00f0*/  ULEA UR4, UR5, UR4, 0x18 ;  /* 0x0000000405047291 */ /* 0x001fd2000f8ec0ff */
[----:B--2---:R0:W-:Y:S03]  /*0100*/  STS [UR4+0x7200], R2 ;  /* 0x00720002ff007988 */ /* 0x0041e60008000804 */
.L_x_1:
[----:B------:R-:W-:Y:S05]  /*0110*/  BSYNC.RECONVERGENT B0 ;  /* 0x0000000000007941 */ /* 0x000fea0003800200 */
.L_x_0:
[----:B------:R-:W-:Y:S06]  /*0120*/  BAR.SYNC.DEFER_BLOCKING 0x0 ;  /* 0x0000000000007b1d */ /* 0x000fec0000010000 */
[----:B------:R-:W1:Y:S01]  /*0130*/  LDCU UR4, c[0x0][0x3c0] ;  /* 0x00007800ff0477ac */ /* 0x000e620008000800 */
[----:B------:R-:W2:Y:S01]  /*0140*/  S2R R9, SR_LANEID ;  /* 0x0000000000097919 */ /* 0x000ea20000000000 */
[----:B------:R-:W0:Y:S02]  /*0150*/  LDS R72, [R73+0x7200] ;  /* 0x0072000049487984 */ /* 0x000e240000000800 */
[----:B0-----:R-:W-:-:S04]  /*0160*/  IMAD R2, R72, 0x1c80, RZ ;  /* 0x00001c8048027824 */ /* 0x001fc800078e02ff */
[----:B------:R-:W-:Y:S01]  /*0170*/  VIADD R0, R2, 0x1c80 ;  /* 0x00001c8002007836 */ /* 0x000fe20000000000 */
[----:B------:R-:W-:-:S04]  /*0180*/  SHF.R.S32.HI R6, RZ, 0x1f, R2 ;  /* 0x0000001fff067819 */ /* 0x000fc80000011402 */
[----:B-1----:R-:W-:Y:S02]  /*0190*/  ISETP.GT.AND P0, PT, R0, UR4, PT ;  /* 0x0000000400007c0c */ /* 0x002fe4000bf04270 */
[----:B------:R-:W-:-:S11]  /*01a0*/  SHF.R.U32.HI R0, RZ, 0x5, R39 ;  /* 0x00000005ff007819 */ /* 0x000fd60000011627 */
[----:B--2---:R-:W-:Y:S05]  /*01b0*/  @P0 BRA `(.L_x_2) ;  /* 0x0000000000700947 */ /* 0x004fea0003800000 */
[----:B------:R-:W0:Y:S01]  /*01c0*/  LDCU.64 UR4, c[0x0][0x3a8] ;  /* 0x00007500ff0477ac */ /* 0x000e220008000a00 */
[C---:B------:R-:W-:Y:S02]  /*01d0*/  LOP3.LUT R3, R39.reuse, 0x1f, RZ, 0xc0, !PT ;  /* 0x0000001f27037812 */ /* 0x040fe400078ec0ff */
[----:B------:R-:W-:-:S05]  /*01e0*/  LOP3.LUT R4, R39, 0x3e0, RZ, 0xc0, !PT ;  /* 0x000003e027047812 */ /* 0x000fca00078ec0ff */
[----:B------:R-:W-:-:S05]  /*01f0*/  IMAD R3, R4, 0x13, R3 ;  /* 0x0000001304037824 */ /* 0x000fca00078e0203 */
[----:B------:R-:W-:-:S05]  /*0200*/  IADD3 R3, P0, PT, R2, R3, RZ ;  /* 0x0000000302037210 */ /* 0x000fca0007f1e0ff */
[----:B------:R-:W-:Y:S01]  /*0210*/  IMAD.X R6, RZ, RZ, R6, P0 ;  /* 0x000000ffff067224 */ /* 0x000fe200000e0606 */
[----:B0-----:R-:W-:-:S04]  /*0220*/  LEA R2, P0, R3, UR4, 0x2 ;  /* 0x0000000403027c11 */ /* 0x001fc8000f8010ff */
[----:B------:R-:W-:-:S05]  /*0230*/  LEA.HI.X R3, R3, UR5, R6, 0x2, P0 ;  /* 0x0000000503037c11 */ /* 0x000fca00080f1406 */
[----:B------:R0:W5:Y:S04]  /*0240*/  LDG.E R71, desc[UR6][R2.64] ;  /* 0x0000000602477981 */ /* 0x000168000c1e1900 */
        /* <DEDUP_REMOVED lines=17> */
[----:B------:R0:W5:Y:S01]  /*0360*/  LDG.E R53, desc[UR6][R2.64+0x900] ;  /* 0x0009000602357981 */ /* 0x000162000c1e1900 */
[----:B------:R-:W-:Y:S05]  /*0370*/  BRA `(.L_x_3) ;  /* 0x0000000400507947 */ /* 0x000fea0003800000 */
.L_x_2:
[----:B------:R-:W0:Y:S01]  /*0380*/  LDCU.64 UR8, c[0x0][0x3a8] ;  /* 0x00007500ff0877ac */ /* 0x000e220008000a00 */
[C---:B------:R-:W-:Y:S01]  /*0390*/  LOP3.LUT R3, R39.reuse, 0x1f, RZ, 0xc0, !PT ;  /* 0x0000001f27037812 */ /* 0x040fe200078ec0ff */
[----:B------:R-:W-:Y:S01]  /*03a0*/  IMAD.MOV.U32 R71, RZ, RZ, -0x1 ;  /* 0xffffffffff477424 */ /* 0x000fe200078e00ff */
[----:B------:R-:W-:Y:S01]  /*03b0*/  LOP3.LUT R4, R39, 0x3e0, RZ, 0xc0, !PT ;  /* 0x000003e027047812 */ /* 0x000fe200078ec0ff */
[----:B------:R-:W-:Y:S02]  /*03c0*/  IMAD.MOV.U32 R69, RZ, RZ, -0x1 ;  /* 0xffffffffff457424 */ /* 0x000fe400078e00ff */
[----:B------:R-:W-:Y:S02]  /*03d0*/  IMAD.MOV.U32 R70, RZ, RZ, -0x1 ;  /* 0xffffffffff467424 */ /* 0x000fe400078e00ff */
[----:B------:R-:W-:Y:S01]  /*03e0*/  IMAD R11, R4, 0x13, R3 ;  /* 0x00000013040b7824 */ /* 0x000fe200078e0203 */
[----:B------:R-:W-:-:S03]  /*03f0*/  IADD3 R4, PT, PT, -R2, UR4, RZ ;  /* 0x0000000402047c10 */ /* 0x000fc6000fffe1ff */
[C---:B------:R-:W-:Y:S01]  /*0400*/  VIADD R3, R11.reuse, 0x20 ;  /* 0x000000200b037836 */ /* 0x040fe20000000000 */
[----:B------:R-:W-:Y:S01]  /*0410*/  IADD3 R8, P0, PT, R2, R11, RZ ;  /* 0x0000000b02087210 */ /* 0x000fe20007f1e0ff */
[C---:B------:R-:W-:Y:S01]  /*0420*/  VIADD R5, R11.reuse, 0x40 ;  /* 0x000000400b057836 */ /* 0x040fe20000000000 */
[CC--:B------:R-:W-:Y:S01]  /*0430*/  ISETP.GE.AND P1, PT, R11.reuse, R4.reuse, PT ;  /* 0x000000040b00720c */ /* 0x0c0fe20003f26270 */
[----:B------:R-:W-:Y:S01]  /*0440*/  VIADD R7, R11, 0x60 ;  /* 0x000000600b077836 */ /* 0x000fe20000000000 */
[-C--:B------:R-:W-:Y:S01]  /*0450*/  ISETP.GE.AND P2, PT, R3, R4.reuse, PT ;  /* 0x000000040300720c */ /* 0x080fe20003f46270 */
[----:B------:R-:W-:Y:S01]  /*0460*/  VIADD R3, R11, 0x80 ;  /* 0x000000800b037836 */ /* 0x000fe20000000000 */
[-C--:B------:R-:W-:Y:S01]  /*0470*/  ISETP.GE.AND P3, PT, R5, R4.reuse, PT ;  /* 0x000000040500720c */ /* 0x080fe20003f66270 */
[----:B------:R-:W-:Y:S01]  /*0480*/  VIADD R5, R11, 0xa0 ;  /* 0x000000a00b057836 */ /* 0x000fe20000000000 */
[-C--:B------:R-:W-:Y:S01]  /*0490*/  ISETP.GE.AND P4, PT, R7, R4.reuse, PT ;  /* 0x000000040700720c */ /* 0x080fe20003f86270 */
[----:B------:R-:W-:Y:S01]  /*04a0*/  IMAD.X R13, RZ, RZ, R6, P0 ;  /* 0x000000ffff0d7224 */ /* 0x000fe200000e0606 */
[----:B0-----:R-:W-:Y:S01]  /*04b0*/  LEA R2, P0, R8, UR8, 0x2 ;  /* 0x0000000808027c11 */ /* 0x001fe2000f8010ff */
[----:B------:R-:W-:Y:S01]  /*04c0*/  VIADD R7, R11, 0xc0 ;  /* 0x000000c00b077836 */ /* 0x000fe20000000000 */
[----:B------:R-:W-:-:S02]  /*04d0*/  ISETP.GE.AND P5, PT, R3, R4, PT ;  /* 0x000000040300720c */ /* 0x000fc40003fa6270 */
[-C--:B------:R-:W-:Y:S01]  /*04e0*/  ISETP.GE.AND P6, PT, R5, R4.reuse, PT ;  /* 0x000000040500720c */ /* 0x080fe20003fc6270 */
[----:B------:R-:W-:Y:S01]  /*04f0*/  VIADD R5, R11, 0xe0 ;  /* 0x000000e00b057836 */ /* 0x000fe20000000000 */
[----:B------:R-:W-:Y:S01]  /*0500*/  LEA.HI.X R3, R8, UR9, R13, 0x2, P0 ;  /* 0x0000000908037c11 */ /* 0x000fe200080f140d */
[----:B------:R-:W-:Y:S01]  /*0510*/  IMAD.MOV.U32 R68, RZ, RZ, -0x1 ;  /* 0xffffffffff447424 */ /* 0x000fe200078e00ff */
[-C--:B------:R-:W-:Y:S01]  /*0520*/  ISETP.GE.AND P0, PT, R7, R4.reuse, PT ;  /* 0x000000040700720c */ /* 0x080fe20003f06270 */
[----:B------:R-:W-:Y:S02]  /*0530*/  VIADD R7, R11, 0x100 ;  /* 0x000001000b077836 */ /* 0x000fe40000000000 */
[----:B------:R1:W5:Y:S01]  /*0540*/  @!P1 LDG.E R71, desc[UR6][R2.64] ;  /* 0x0000000602479981 */ /* 0x000362000c1e1900 */
[-C--:B------:R-:W-:Y:S01]  /*0550*/  ISETP.GE.AND P1, PT, R5, R4.reuse, PT ;  /* 0x000000040500720c */ /* 0x080fe20003f26270 */
[----:B------:R-:W-:Y:S02]  /*0560*/  VIADD R5, R11, 0x120 ;  /* 0x000001200b057836 */ /* 0x000fe40000000000 */
[----:B------:R1:W5:Y:S03]  /*0570*/  @!P3 LDG.E R69, desc[UR6][R2.64+0x100] ;  /* 0x000100060245b981 */ /* 0x000366000c1e1900 */
[----:B------:R-:W-:Y:S01]  /*0580*/  ISETP.GE.AND P3, PT, R5, R4, PT ;  /* 0x000000040500720c */ /* 0x000fe20003f66270 */
[----:B------:R-:W-:Y:S01]  /*0590*/  VIADD R5, R11, 0x140 ;  /* 0x000001400b057836 */ /* 0x000fe20000000000 */
[----:B------:R1:W5:Y:S01]  /*05a0*/  @!P4 LDG.E R68, desc[UR6][R2.64+0x180] ;  /* 0x000180060244c981 */ /* 0x000362000c1e1900 */
[----:B------:R-:W-:-:S03]  /*05b0*/  IMAD.MOV.U32 R66, RZ, RZ, -0x1 ;  /* 0xffffffffff427424 */ /* 0x000fc600078e00ff */
[-C--:B------:R-:W-:Y:S01]  /*05c0*/  ISETP.GE.AND P4, PT, R5, R4.reuse, PT ;  /* 0x000000040500720c */ /* 0x080fe20003f86270 */
[----:B------:R-:W-:Y:S01]  /*05d0*/  VIADD R5, R11, 0x180 ;  /* 0x000001800b057836 */ /* 0x000fe20000000000 */
[----:B------:R1:W5:Y:S01]  /*05e0*/  @!P2 LDG.E R70, desc[UR6][R2.64+0x80] ;  /* 0x000080060246a981 */ /* 0x000362000c1e1900 */
[-C--:B------:R-:W-:Y:S01]  /*05f0*/  ISETP.GE.AND P2, PT, R7, R4.reuse, PT ;  /* 0x000000040700720c */ /* 0x080fe20003f46270 */
[----:B------:R-:W-:Y:S02]  /*0600*/  IMAD.MOV.U32 R65, RZ, RZ, -0x1 ;  /* 0xffffffffff417424 */ /* 0x000fe400078e00ff */
[----:B------:R1:W5:Y:S01]  /*0610*/  @!P6 LDG.E R66, desc[UR6][R2.64+0x280] ;  /* 0x000280060242e981 */ /* 0x000362000c1e1900 */
[-C--:B------:R-:W-:Y:S01]  /*0620*/  ISETP.GE.AND P6, PT, R5, R4.reuse, PT ;  /* 0x000000040500720c */ /* 0x080fe20003fc6270 */
[C---:B------:R-:W-:Y:S02]  /*0630*/  VIADD R5, R11.reuse, 0x1a0 ;  /* 0x000001a00b057836 */ /* 0x040fe40000000000 */
[----:B------:R-:W-:Y:S01]  /*0640*/  IMAD.MOV.U32 R67, RZ, RZ, -0x1 ;  /* 0xffffffffff437424 */ /* 0x000fe200078e00ff */
[----:B------:R1:W5:Y:S01]  /*0650*/  @!P0 LDG.E R65, desc[UR6][R2.64+0x300] ;  /* 0x0003000602418981 */ /* 0x000362000c1e1900 */
[----:B------:R-:W-:Y:S01]  /*0660*/  VIADD R7, R11, 0x160 ;  /* 0x000001600b077836 */ /* 0x000fe20000000000 */
[----:B------:R-:W-:Y:S01]  /*0670*/  ISETP.GE.AND P0, PT, R5, R4, PT ;  /* 0x000000040500720c */ /* 0x000fe20003f06270 */
[----:B------:R-:W-:-:S02]  /*0680*/  IMAD.MOV.U32 R63, RZ, RZ, -0x1 ;  /* 0xffffffffff3f7424 */ /* 0x000fc400078e00ff */
[----:B------:R-:W-:Y:S01]  /*0690*/  VIADD R5, R11, 0x1e0 ;  /* 0x000001e00b057836 */ /* 0x000fe20000000000 */
[----:B------:R1:W5:Y:S01]  /*06a0*/  @!P5 LDG.E R67, desc[UR6][R2.64+0x200] ;  /* 0x000200060243d981 */ /* 0x000362000c1e1900 */
[-C--:B------:R-:W-:Y:S01]  /*06b0*/  ISETP.GE.AND P5, PT, R7, R4.reuse, PT ;  /* 0x000000040700720c */ /* 0x080fe20003fa6270 */
[----:B------:R-:W-:Y:S02]  /*06c0*/  IMAD.MOV.U32 R64, RZ, RZ, -0x1 ;  /* 0xffffffffff407424 */ /* 0x000fe400078e00ff */
[----:B------:R1:W5:Y:S01]  /*06d0*/  @!P2 LDG.E R63, desc[UR6][R2.64+0x400] ;  /* 0x00040006023fa981 */ /* 0x000362000c1e1900 */
[----:B------:R-:W-:Y:S01]  /*06e0*/  IMAD.MOV.U32 R62, RZ, RZ, -0x1 ;  /* 0xffffffffff3e7424 */ /* 0x000fe200078e00ff */
[----:B------:R-:W-:Y:S01]  /*06f0*/  ISETP.GE.AND P2, PT, R5, R4, PT ;  /* 0x000000040500720c */ /* 0x000fe20003f46270 */
[C---:B------:R-:W-:Y:S01]  /*0700*/  VIADD R7, R11.reuse, 0x1c0 ;  /* 0x000001c00b077836 */ /* 0x040fe20000000000 */
[----:B------:R1:W5:Y:S01]  /*0710*/  @!P1 LDG.E R64, desc[UR6][R2.64+0x380] ;  /* 0x0003800602409981 */ /* 0x000362000c1e1900 */
[----:B------:R-:W-:-:S02]  /*0720*/  VIADD R5, R11, 0x200 ;  /* 0x000002000b057836 */ /* 0x000fc40000000000 */
[----:B------:R-:W-:Y:S01]  /*0730*/  IMAD.MOV.U32 R61, RZ, RZ, -0x1 ;  /* 0xffffffffff3d7424 */ /* 0x000fe200078e00ff */
[----:B------:R1:W5:Y:S01]  /*0740*/  @!P3 LDG.E R62, desc[UR6][R2.64+0x480] ;  /* 0x00048006023eb981 */ /* 0x000362000c1e1900 */
[----:B------:R-:W-:Y:S01]  /*0750*/  IMAD.MOV.U32 R60, RZ, RZ, -0x1 ;  /* 0xffffffffff3c7424 */ /* 0x000fe200078e00ff */
[-C--:B------:R-:W-:Y:S01]  /*0760*/  ISETP.GE.AND P1, PT, R7, R4.reuse, PT ;  /* 0x000000040700720c */ /* 0x080fe20003f26270 */
[----:B------:R-:W-:Y:S01]  /*0770*/  VIADD R7, R11, 0x220 ;  /* 0x000002200b077836 */ /* 0x000fe20000000000 */
[-C--:B------:R-:W-:Y:S01]  /*0780*/  ISETP.GE.AND P3, PT, R5, R4.reuse, PT ;  /* 0x000000040500720c */ /* 0x080fe20003f66270 */
[----:B------:R-:W-:Y:S01]  /*0790*/  VIADD R5, R11, 0x240 ;  /* 0x000002400b057836 */ /* 0x000fe20000000000 */
[----:B------:R1:W5:Y:S02]  /*07a0*/  @!P4 LDG.E R61, desc[UR6][R2.64+0x500] ;  /* 0x00050006023dc981 */ /* 0x000364000c1e1900 */
[-C--:B------:R-:W-:Y:S02]  /*07b0*/  ISETP.GE.AND P4, PT, R7, R4.reuse, PT ;  /* 0x000000040700720c */ /* 0x080fe40003f86270 */
[----:B------:R1:W5:Y:S01]  /*07c0*/  @!P5 LDG.E R60, desc[UR6][R2.64+0x580] ;  /* 0x00058006023cd981 */ /* 0x000362000c1e1900 */
[----:B------:R-:W-:Y:S01]  /*07d0*/  ISETP.GE.AND P5, PT, R5, R4, PT ;  /* 0x000000040500720c */ /* 0x000fe20003fa6270 */
[----:B------:R-:W-:-:S02]  /*07e0*/  IMAD.MOV.U32 R59, RZ, RZ, -0x1 ;  /* 0xffffffffff3b7424 */ /* 0x000fc400078e00ff */
[----:B------:R-:W-:Y:S02]  /*07f0*/  IMAD.MOV.U32 R58, RZ, RZ, -0x1 ;  /* 0xffffffffff3a7424 */ /* 0x000fe400078e00ff */
[----:B------:R-:W-:Y:S02]  /*0800*/  IMAD.MOV.U32 R57, RZ, RZ, -0x1 ;  /* 0xffffffffff397424 */ /* 0x000fe400078e00ff */
[----:B------:R-:W-:Y:S01]  /*0810*/  IMAD.MOV.U32 R56, RZ, RZ, -0x1 ;  /* 0xffffffffff387424 */ /* 0x000fe200078e00ff */
[----:B------:R1:W5:Y:S01]  /*0820*/  @!P6 LDG.E R59, desc[UR6][R2.64+0x600] ;  /* 0x00060006023be981 */ /* 0x000362000c1e1900 */
[----:B------:R-:W-:Y:S02]  /*0830*/  IMAD.MOV.U32 R55, RZ, RZ, -0x1 ;  /* 0xffffffffff377424 */ /* 0x000fe400078e00ff */
[----:B------:R-:W-:Y:S01]  /*0840*/  IMAD.MOV.U32 R54, RZ, RZ, -0x1 ;  /* 0xffffffffff367424 */ /* 0x000fe200078e00ff */
[----:B------:R1:W5:Y:S01]  /*0850*/  @!P0 LDG.E R58, desc[UR6][R2.64+0x680] ;  /* 0x00068006023a8981 */ /* 0x000362000c1e1900 */
[----:B------:R-:W-:-:S03]  /*0860*/  IMAD.MOV.U32 R53, RZ, RZ, -0x1 ;  /* 0xffffffffff357424 */ /* 0x000fc600078e00ff */
[----:B------:R1:W5:Y:S04]  /*0870*/  @!P1 LDG.E R57, desc[UR6][R2.64+0x700] ;  /* 0x0007000602399981 */ /* 0x000368000c1e1900 */
[----:B------:R1:W5:Y:S04]  /*0880*/  @!P2 LDG.E R56, desc[UR6][R2.64+0x780] ;  /* 0x000780060238a981 */ /* 0x000368000c1e1900 */
[----:B------:R1:W5:Y:S04]  /*0890*/  @!P3 LDG.E R55, desc[UR6][R2.64+0x800] ;  /* 0x000800060237b981 */ /* 0x000368000c1e1900 */
[----:B------:R1:W5:Y:S04]  /*08a0*/  @!P4 LDG.E R54, desc[UR6][R2.64+0x880] ;  /* 0x000880060236c981 */ /* 0x000368000c1e1900 */
[----:B------:R1:W5:Y:S02]  /*08b0*/  @!P5 LDG.E R53, desc[UR6][R2.64+0x900] ;  /* 0x000900060235d981 */ /* 0x000364000c1e1900 */
.L_x_3:
[----:B01----:R-:W-:Y:S01]  /*08c0*/  VIMNMX R2, PT, PT, R9, 0xe0, !PT ;  /* 0x000000e009027848 */ /* 0x003fe20007fe0100 */
[----:B------:R-:W0:Y:S01]  /*08d0*/  LDCU UR4, c[0x0][0x3c8] ;  /* 0x00007900ff0477ac */ /* 0x000e220008000800 */
[----:B------:R-:W-:Y:S01]  /*08e0*/  BSSY.RECONVERGENT B0, `(.L_x_4) ;  /* 0x0000025000007945 */ /* 0x000fe20003800200 */
[----:B------:R-:W-:Y:S01]  /*08f0*/  IMAD.SHL.U32 R0, R0, 0x400, RZ ;  /* 0x0000040000007824 */ /* 0x000fe200078e00ff */
[--C-:B------:R-:W-:Y:S01]  /*0900*/  IADD3 R2, PT, PT, R2, 0x1f, -R9.reuse ;  /* 0x0000001f02027810 */ /* 0x100fe20007ffe809 */
[----:B------:R-:W-:Y:S01]  /*0910*/  UMOV UR5, 0xffffffff ;  /* 0xffffffff00057882 */ /* 0x000fe20000000000 */
[----:B------:R-:W-:Y:S02]  /*0920*/  IMAD.MOV.U32 R5, RZ, RZ, R9 ;  /* 0x000000ffff057224 */ /* 0x000fe400078e0009 */
[C---:B------:R-:W-:Y:S02]  /*0930*/  ISETP.GE.U32.AND P0, PT, R2.reuse, 0x1e0, PT ;  /* 0x000001e00200780c */ /* 0x040fe40003f06070 */
[----:B------:R-:W-:-:S04]  /*0940*/  LEA.HI R3, R2, 0x1, RZ, 0x1b ;  /* 0x0000000102037811 */ /* 0x000fc800078fd8ff */
[----:B------:R-:W-:-:S04]  /*0950*/  LOP3.LUT R6, R3, 0xf, RZ, 0xc0, !PT ;  /* 0x0000000f03067812 */ /* 0x000fc800078ec0ff */
[----:B------:R-:W-:Y:S01]  /*0960*/  ISETP.NE.AND P1, PT, R6, RZ, PT ;  /* 0x000000ff0600720c */ /* 0x000fe20003f25270 */
[----:B0-----:R-:W-:Y:S02]  /*0970*/  USHF.L.U32 UR4, UR5, UR4, URZ ;  /* 0x0000000405047299 */ /* 0x001fe400080006ff */
[----:B------:R-:W-:Y:S10]  /*0980*/  @!P0 BRA `(.L_x_5) ;  /* 0x0000000000688947 */ /* 0x000ff40003800000 */
[----:B------:R-:W-:Y:S01]  /*0990*/  IMAD R4, R9, 0x4, R0 ;  /* 0x0000000409047824 */ /* 0x000fe200078e0200 */
[----:B------:R-:W-:Y:S01]  /*09a0*/  LOP3.LUT R2, R3, 0xffffff0, RZ, 0xc0, !PT ;  /* 0x0ffffff003027812 */ /* 0x000fe200078ec0ff */
[----:B------:R-:W-:-:S03]  /*09b0*/  IMAD.MOV.U32 R5, RZ, RZ, R9 ;  /* 0x000000ffff057224 */ /* 0x000fc600078e0009 */
[----:B------:R-:W-:Y:S01]  /*09c0*/  IADD3 R4, PT, PT, R4, 0x400, R73 ;  /* 0x0000040004047810 */ /* 0x000fe20007ffe049 */
[----:B------:R-:W-:-:S07]  /*09d0*/  IMAD.MOV R2, RZ, RZ, -R2 ;  /* 0x000000ffff027224 */ /* 0x000fce00078e0a02 */
.L_x_6:
[----:B------:R-:W-:Y:S01]  /*09e0*/  VIADD R2, R2, 0x10 ;  /* 0x0000001002027836 */ /* 0x000fe20000000000 */
[----:B------:R-:W-:Y:S01]  /*09f0*/  STS [R4+-0x400], RZ ;  /* 0xfffc00ff04007388 */ /* 0x000fe20000000800 */
[----:B------:R-:W-:-:S03]  /*0a00*/  VIADD R5, R5, 0x200 ;  /* 0x0000020005057836 */ /* 0x000fc60000000000 */
[----:B------:R-:W-:Y:S01]  /*0a10*/  ISETP.NE.AND P0, PT, R2, RZ, PT ;  /* 0x000000ff0200720c */ /* 0x000fe20003f05270 */
[----:B------:R-:W-:Y:S04]  /*0a20*/  STS [R4+-0x380], RZ ;  /* 0xfffc80ff04007388 */ /* 0x000fe80000000800 */
[----:B------:R-:W-:Y:S04]  /*0a30*/  STS [R4+-0x300], RZ ;  /* 0xfffd00ff04007388 */ /* 0x000fe80000000800 */
[----:B------:R-:W-:Y:S04]  /*0a40*/  STS [R4+-0x280], RZ ;  /* 0xfffd80ff04007388 */ /* 0x000fe80000000800 */
[----:B------:R-:W-:Y:S04]  /*0a50*/  STS [R4+-0x200], RZ ;  /* 0xfffe00ff04007388 */ /* 0x000fe80000000800 */
[----:B------:R-:W-:Y:S04]  /*0a60*/  STS [R4+-0x180], RZ ;  /* 0xfffe80ff04007388 */ /* 0x000fe80000000800 */
[----:B------:R-:W-:Y:S04]  /*0a70*/  STS [R4+-0x100], RZ ;  /* 0xffff00ff04007388 */ /* 0x000fe80000000800 */
[----:B------:R-:W-:Y:S04]  /*0a80*/  STS [R4+-0x80], RZ ;  /* 0xffff80ff04007388 */ /* 0x000fe80000000800 */
[----:B------:R-:W-:Y:S04]  /*0a90*/  STS [R4], RZ ;  /* 0x000000ff04007388 */ /* 0x000fe80000000800 */
[----:B------:R-:W-:Y:S04]  /*0aa0*/  STS [R4+0x80], RZ ;  /* 0x000080ff04007388 */ /* 0x000fe80000000800 */
[----:B------:R-:W-:Y:S04]  /*0ab0*/  STS [R4+0x100], RZ ;  /* 0x000100ff04007388 */ /* 0x000fe80000000800 */
[----:B------:R-:W-:Y:S04]  /*0ac0*/  STS [R4+0x180], RZ ;  /* 0x000180ff04007388 */ /* 0x000fe80000000800 */
[----:B------:R-:W-:Y:S04]  /*0ad0*/  STS [R4+0x200], RZ ;  /* 0x000200ff04007388 */ /* 0x000fe80000000800 */
[----:B------:R-:W-:Y:S04]  /*0ae0*/  STS [R4+0x280], RZ ;  /* 0x000280ff04007388 */ /* 0x000fe80000000800 */
[----:B------:R-:W-:Y:S04]  /*0af0*/  STS [R4+0x300], RZ ;  /* 0x000300ff04007388 */ /* 0x000fe80000000800 */
[----:B------:R0:W-:Y:S02]  /*0b00*/  STS [R4+0x380], RZ ;  /* 0x000380ff04007388 */ /* 0x0001e40000000800 */
[----:B0-----:R-:W-:Y:S01]  /*0b10*/  VIADD R4, R4, 0x800 ;  /* 0x0000080004047836 */ /* 0x001fe20000000000 */
[----:B------:R-:W-:Y:S06]  /*0b20*/  @P0 BRA `(.L_x_6) ;  /* 0xfffffffc00ac0947 */ /* 0x000fec000383ffff */
.L_x_5:
[----:B------:R-:W-:Y:S05]  /*0b30*/  BSYNC.RECONVERGENT B0 ;  /* 0x0000000000007941 */ /* 0x000fea0003800200 */
.L_x_4:
[----:B------:R-:W-:Y:S01]  /*0b40*/  BSSY.RECONVERGENT B0, `(.L_x_7) ;  /* 0x0000026000007945 */ /* 0x000fe20003800200 */
[----:B------:R-:W-:-:S03]  /*0b50*/  IMAD.IADD R2, R73, 0x1, R0 ;  /* 0x0000000149027824 */ /* 0x000fc600078e0200 */
[----:B------:R-:W-:Y:S05]  /*0b60*/  @!P1 BRA `(.L_x_8) ;  /* 0x00000000008c9947 */ /* 0x000fea0003800000 */
[----:B------:R-:W-:Y:S01]  /*0b70*/  ISETP.GE.U32.AND P0, PT, R6, 0x8, PT ;  /* 0x000000080600780c */ /* 0x000fe20003f06070 */
[----:B------:R-:W-:Y:S01]  /*0b80*/  BSSY.RECONVERGENT B1, `(.L_x_9) ;  /* 0x000000e000017945 */ /* 0x000fe20003800200 */
[----:B------:R-:W-:-:S04]  /*0b90*/  LOP3.LUT R7, R3, 0x7, RZ, 0xc0, !PT ;  /* 0x0000000703077812 */ /* 0x000fc800078ec0ff */
[----:B------:R-:W-:-:S07]  /*0ba0*/  ISETP.NE.AND P1, PT, R7, RZ, PT ;  /* 0x000000ff0700720c */ /* 0x000fce0003f25270 */
[----:B------:R-:W-:Y:S06]  /*0bb0*/  @!P0 BRA `(.L_x_10) ;  /* 0x0000000000288947 */ /* 0x000fec0003800000 */
[C---:B------:R-:W-:Y:S02]  /*0bc0*/  IMAD R4, R5.reuse, 0x4, R2 ;  /* 0x0000000405047824 */ /* 0x040fe400078e0202 */
[----:B------:R-:W-:-:S03]  /*0bd0*/  VIADD R5, R5, 0x100 ;  /* 0x0000010005057836 */ /* 0x000fc60000000000 */
[----:B------:R0:W-:Y:S04]  /*0be0*/  STS [R4], RZ ;  /* 0x000000ff04007388 */ /* 0x0001e80000000800 */
[----:B------:R0:W-:Y:S04]  /*0bf0*/  STS [R4+0x80], RZ ;  /* 0x000080ff04007388 */ /* 0x0001e80000000800 */
[----:B------:R0:W-:Y:S04]  /*0c00*/  STS [R4+0x100], RZ ;  /* 0x000100ff04007388 */ /* 0x0001e80000000800 */
[----:B------:R0:W-:Y:S04]  /*0c10*/  STS [R4+0x180], RZ ;  /* 0x000180ff04007388 */ /* 0x0001e80000000800 */
[----:B------:R0:W-:Y:S04]  /*0c20*/  STS [R4+0x200], RZ ;  /* 0x000200ff04007388 */ /* 0x0001e80000000800 */
[----:B------:R0:W-:Y:S04]  /*0c30*/  STS [R4+0x280], RZ ;  /* 0x000280ff04007388 */ /* 0x0001e80000000800 */
[----:B------:R0:W-:Y:S04]  /*0c40*/  STS [R4+0x300], RZ ;  /* 0x000300ff04007388 */ /* 0x0001e80000000800 */
[----:B------:R0:W-:Y:S02]  /*0c50*/  STS [R4+0x380], RZ ;  /* 0x000380ff04007388 */ /* 0x0001e40000000800 */
.L_x_10:
[----:B------:R-:W-:Y:S05]  /*0c60*/  BSYNC.RECONVERGENT B1 ;  /* 0x0000000000017941 */ /* 0x000fea0003800200 */
.L_x_9:
[----:B------:R-:W-:Y:S05]  /*0c70*/  @!P1 BRA `(.L_x_8) ;  /* 0x0000000000489947 */ /* 0x000fea0003800000 */
[----:B------:R-:W-:Y:S02]  /*0c80*/  ISETP.GE.U32.AND P0, PT, R7, 0x4, PT ;  /* 0x000000040700780c */ /* 0x000fe40003f06070 */
[----:B------:R-:W-:-:S04]  /*0c90*/  LOP3.LUT R3, R3, 0x3, RZ, 0xc0, !PT ;  /* 0x0000000303037812 */ /* 0x000fc800078ec0ff */
[----:B------:R-:W-:-:S07]  /*0ca0*/  ISETP.NE.AND P1, PT, R3, RZ, PT ;  /* 0x000000ff0300720c */ /* 0x000fce0003f25270 */
[C---:B------:R-:W-:Y:S02]  /*0cb0*/  @P0 IMAD R2, R5.reuse, 0x4, R2 ;  /* 0x0000000405020824 */ /* 0x040fe400078e0202 */
[----:B------:R-:W-:-:S03]  /*0cc0*/  @P0 VIADD R5, R5, 0x80 ;  /* 0x0000008005050836 */ /* 0x000fc60000000000 */
[----:B------:R1:W-:Y:S04]  /*0cd0*/  @P0 STS [R2], RZ ;  /* 0x000000ff02000388 */ /* 0x0003e80000000800 */
[----:B------:R1:W-:Y:S04]  /*0ce0*/  @P0 STS [R2+0x80], RZ ;  /* 0x000080ff02000388 */ /* 0x0003e80000000800 */
[----:B------:R1:W-:Y:S04]  /*0cf0*/  @P0 STS [R2+0x100], RZ ;  /* 0x000100ff02000388 */ /* 0x0003e80000000800 */
[----:B------:R1:W-:Y:S01]  /*0d00*/  @P0 STS [R2+0x180], RZ ;  /* 0x000180ff02000388 */ /* 0x0003e20000000800 */
[----:B------:R-:W-:Y:S05]  /*0d10*/  @!P1 BRA `(.L_x_8) ;  /* 0x0000000000209947 */ /* 0x000fea0003800000 */
[----:B------:R-:W-:Y:S02]  /*0d20*/  IMAD R0, R5, 0x4, R0 ;  /* 0x0000000405007824 */ /* 0x000fe400078e0200 */
[----:B------:R-:W-:Y:S02]  /*0d30*/  IMAD.MOV R3, RZ, RZ, -R3 ;  /* 0x000000ffff037224 */ /* 0x000fe400078e0a03 */
[----:B------:R-:W-:-:S07]  /*0d40*/  IMAD.IADD R0, R73, 0x1, R0 ;  /* 0x0000000149007824 */ /* 0x000fce00078e0200 */
.L_x_11:
[----:B------:R-:W-:Y:S01]  /*0d50*/  VIADD R3, R3, 0x1 ;  /* 0x0000000103037836 */ /* 0x000fe20000000000 */
[----:B------:R2:W-:Y:S04]  /*0d60*/  STS [R0], RZ ;  /* 0x000000ff00007388 */ /* 0x0005e80000000800 */
[----:B------:R-:W-:Y:S01]  /*0d70*/  ISETP.NE.AND P0, PT, R3, RZ, PT ;  /* 0x000000ff0300720c */ /* 0x000fe20003f05270 */
[----:B--2---:R-:W-:-:S12]  /*0d80*/  VIADD R0, R0, 0x80 ;  /* 0x0000008000007836 */ /* 0x004fd80000000000 */
[----:B------:R-:W-:Y:S05]  /*0d90*/  @P0 BRA `(.L_x_11) ;  /* 0xfffffffc00ec0947 */ /* 0x000fea000383ffff */
.L_x_8:
[----:B------:R-:W-:Y:S05]  /*0da0*/  BSYNC.RECONVERGENT B0 ;  /* 0x0000000000007941 */ /* 0x000fea0003800200 */
.L_x_7:
[----:B------:R-:W2:Y:S01]  /*0db0*/  LDCU UR5, c[0x0][0x3c4] ;  /* 0x00007880ff0577ac */ /* 0x000ea20008000800 */
[C---:B-1----:R-:W-:Y:S01]  /*0dc0*/  IMAD.SHL.U32 R2, R39.reuse, 0x20, RZ ;  /* 0x0000002027027824 */ /* 0x042fe200078e00ff */
[C---:B------:R-:W-:Y:S01]  /*0dd0*/  ISETP.GT.U32.AND P1, PT, R39.reuse, 0xff, PT ;  /* 0x000000ff2700780c */ /* 0x040fe20003f24070 */
[----:B------:R-:W-:Y:S01]  /*0de0*/  BSSY.RECONVERGENT B0, `(.L_x_12) ;  /* 0x000007c000007945 */ /* 0x000fe20003800200 */
[----:B------:R-:W-:Y:S02]  /*0df0*/  IMAD R0, R39, 0x4, R73 ;  /* 0x0000000427007824 */ /* 0x000fe400078e0249 */
[----:B0-----:R-:W-:Y:S01]  /*0e00*/  LOP3.LUT R4, R2, 0x7c00, RZ, 0xc0, !PT ;  /* 0x00007c0002047812 */ /* 0x001fe200078ec0ff */
[----:B------:R-:W-:Y:S01]  /*0e10*/  IMAD.MOV.U32 R52, RZ, RZ, RZ ;  /* 0x000000ffff347224 */ /* 0x000fe200078e00ff */
[----:B------:R-:W-:-:S03]  /*0e20*/  P2R R2, PR, RZ, 0x2 ;  /* 0x00000002ff027803 */ /* 0x000fc60000000000 */
[----:B------:R-:W-:Y:S02]  /*0e30*/  IMAD.IADD R15, R73, 0x1, R4 ;  /* 0x00000001490f7824 */ /* 0x000fe400078e0204 */
[----:B------:R0:W-:Y:S01]  /*0e40*/  STL [R1+0x8], R2 ;  /* 0x0000080201007387 */ /* 0x0001e20000100800 */
[----:B--2--5:R-:W-:Y:S02]  /*0e50*/  SHF.R.U32.HI R51, RZ, UR5, R71 ;  /* 0x00000005ff337c19 */ /* 0x024fe40008011647 */
[----:B------:R-:W-:Y:S02]  /*0e60*/  SHF.R.U32.HI R5, RZ, UR5, R70 ;  /* 0x00000005ff057c19 */ /* 0x000fe40008011646 */
[----:B------:R-:W-:Y:S01]  /*0e70*/  SHF.R.U32.HI R45, RZ, UR5, R64 ;  /* 0x00000005ff2d7c19 */ /* 0x000fe20008011640 */
[----:B0-----:R-:W0:Y:S01]  /*0e80*/  @!P1 LDC.64 R2, c[0x0][0x380] ;  /* 0x0000e000ff029b82 */ /* 0x001e220000000a00 */
[----:B------:R-:W-:Y:S02]  /*0e90*/  SHF.R.U32.HI R50, RZ, UR5, R69 ;  /* 0x00000005ff327c19 */ /* 0x000fe40008011645 */
[----:B------:R-:W-:-:S02]  /*0ea0*/  SHF.R.U32.HI R44, RZ, UR5, R63 ;  /* 0x00000005ff2c7c19 */ /* 0x000fc4000801163f */
[----:B------:R-:W-:Y:S02]  /*0eb0*/  SHF.R.U32.HI R49, RZ, UR5, R68 ;  /* 0x00000005ff317c19 */ /* 0x000fe40008011644 */
[----:B------:R-:W-:Y:S02]  /*0ec0*/  SHF.R.U32.HI R48, RZ, UR5, R67 ;  /* 0x00000005ff307c19 */ /* 0x000fe40008011643 */
[----:B------:R-:W-:Y:S02]  /*0ed0*/  LOP3.LUT R51, R51, UR4, RZ, 0x30, !PT ;  /* 0x0000000433337c12 */ /* 0x000fe4000f8e30ff */
[----:B------:R-:W-:Y:S02]  /*0ee0*/  SHF.R.U32.HI R47, RZ, UR5, R66 ;  /* 0x00000005ff2f7c19 */ /* 0x000fe40008011642 */
[----:B------:R-:W-:Y:S01]  /*0ef0*/  LOP3.LUT R4, R5, UR4, RZ, 0x30, !PT ;  /* 0x0000000405047c12 */ /* 0x000fe2000f8e30ff */
[----:B------:R-:W-:Y:S01]  /*0f00*/  IMAD R30, R51, 0x4, R15 ;  /* 0x00000004331e7824 */ /* 0x000fe200078e020f */
[----:B------:R-:W-:Y:S01]  /*0f10*/  LOP3.LUT R45, R45, UR4, RZ, 0x30, !PT ;  /* 0x000000042d2d7c12 */ /* 0x000fe2000f8e30ff */
[----:B------:R-:W-:Y:S01]  /*0f20*/  NOP ;  /* 0x0000000000007918 */ /* 0x000fe20000000000 */
[----:B------:R-:W-:Y:S01]  /*0f30*/  SHF.R.U32.HI R46, RZ, UR5, R65 ;  /* 0x00000005ff2e7c19 */ /* 0x000fe20008011641 */
[--C-:B------:R-:W-:Y:S01]  /*0f40*/  IMAD R31, R4, 0x4, R15.reuse ;  /* 0x00000004041f7824 */ /* 0x100fe200078e020f */
[----:B------:R-:W-:Y:S01]  /*0f50*/  LOP3.LUT R50, R50, UR4, RZ, 0x30, !PT ;  /* 0x0000000432327c12 */ /* 0x000fe2000f8e30ff */
[--C-:B------:R-:W-:Y:S01]  /*0f60*/  IMAD R7, R45, 0x4, R15.reuse ;  /* 0x000000042d077824 */ /* 0x100fe200078e020f */
[----:B------:R-:W-:Y:S01]  /*0f70*/  LOP3.LUT R44, R44, UR4, RZ, 0x30, !PT ;  /* 0x000000042c2c7c12 */ /* 0x000fe2000f8e30ff */
[----:B------:R1:W-:Y:S01]  /*0f80*/  ATOMS.POPC.INC.32 RZ, [R30+URZ] ;  /* 0x000000001eff7f8c */ /* 0x0003e2000d8000ff */
[----:B------:R-:W-:Y:S01]  /*0f90*/  LOP3.LUT R49, R49, UR4, RZ, 0x30, !PT ;  /* 0x0000000431317c12 */ /* 0x000fe2000f8e30ff */
[--C-:B------:R-:W-:Y:S01]  /*0fa0*/  IMAD R29, R50, 0x4, R15.reuse ;  /* 0x00000004321d7824 */ /* 0x100fe200078e020f */
[----:B------:R-:W-:Y:S01]  /*0fb0*/  LOP3.LUT R48, R48, UR4, RZ, 0x30, !PT ;  /* 0x0000000430307c12 */ /* 0x000fe2000f8e30ff */
[--C-:B------:R-:W-:Y:S01]  /*0fc0*/  IMAD R6, R44, 0x4, R15.reuse ;  /* 0x000000042c067824 */ /* 0x100fe200078e020f */
[----:B------:R-:W-:Y:S01]  /*0fd0*/  SHF.R.U32.HI R43, RZ, UR5, R62 ;  /* 0x00000005ff2b7c19 */ /* 0x000fe2000801163e */
[--C-:B------:R-:W-:Y:S01]  /*0fe0*/  IMAD R28, R49, 0x4, R15.reuse ;  /* 0x00000004311c7824 */ /* 0x100fe200078e020f */
[----:B------:R-:W-:Y:S01]  /*0ff0*/  LOP3.LUT R47, R47, UR4, RZ, 0x30, !PT ;  /* 0x000000042f2f7c12 */ /* 0x000fe2000f8e30ff */
[----:B------:R-:W-:Y:S01]  /*1000*/  IMAD R27, R48, 0x4, R15 ;  /* 0x00000004301b7824 */ /* 0x000fe200078e020f */
[----:B------:R-:W-:Y:S01]  /*1010*/  SHF.R.U32.HI R42, RZ, UR5, R61 ;  /* 0x00000005ff2a7c19 */ /* 0x000fe2000801163d */
[----:B------:R1:W-:Y:S01]  /*1020*/  STL [R1+0x4], R7 ;  /* 0x0000040701007387 */ /* 0x0003e20000100800 */
[----:B------:R-:W-:Y:S01]  /*1030*/  LOP3.LUT R46, R46, UR4, RZ, 0x30, !PT ;  /* 0x000000042e2e7c12 */ /* 0x000fe2000f8e30ff */
[----:B------:R-:W-:Y:S01]  /*1040*/  IMAD R26, R47, 0x4, R15 ;  /* 0x000000042f1a7824 */ /* 0x000fe200078e020f */
[----:B------:R-:W-:Y:S01]  /*1050*/  SHF.R.U32.HI R41, RZ, UR5, R60 ;  /* 0x00000005ff297c19 */ /* 0x000fe2000801163c */
[----:B------:R1:W-:Y:S01]  /*1060*/  ATOMS.POPC.INC.32 RZ, [R31+URZ] ;  /* 0x000000001fff7f8c */ /* 0x0003e2000d8000ff */
[----:B------:R-:W-:Y:S01]  /*1070*/  SHF.R.U32.HI R40, RZ, UR5, R59 ;  /* 0x00000005ff287c19 */ /* 0x000fe2000801163b */
[----:B------:R-:W-:Y:S01]  /*1080*/  IMAD R25, R46, 0x4, R15 ;  /* 0x000000042e197824 */ /* 0x000fe200078e020f */
[----:B------:R-:W-:Y:S01]  /*1090*/  SHF.R.U32.HI R37, RZ, UR5, R58 ;  /* 0x00000005ff257c19 */ /* 0x000fe2000801163a */
[----:B------:R1:W-:Y:S01]  /*10a0*/  STL [R1], R6 ;  /* 0x0000000601007387 */ /* 0x0003e20000100800 */
[----:B------:R-:W-:-:S02]  /*10b0*/  LOP3.LUT R43, R43, UR4, RZ, 0x30, !PT ;  /* 0x000000042b2b7c12 */ /* 0x000fc4000f8e30ff */
[----:B------:R-:W-:Y:S01]  /*10c0*/  SHF.R.U32.HI R36, RZ, UR5, R57 ;  /* 0x00000005ff247c19 */ /* 0x000fe20008011639 */
[----:B------:R1:W-:Y:S01]  /*10d0*/  ATOMS.POPC.INC.32 RZ, [R29+URZ] ;  /* 0x000000001dff7f8c */ /* 0x0003e2000d8000ff */
[----:B------:R-:W-:Y:S01]  /*10e0*/  LOP3.LUT R42, R42, UR4, RZ, 0x30, !PT ;  /* 0x000000042a2a7c12 */ /* 0x000fe2000f8e30ff */
[--C-:B------:R-:W-:Y:S01]  /*10f0*/  IMAD R24, R43, 0x4, R15.reuse ;  /* 0x000000042b187824 */ /* 0x100fe200078e020f */
[----:B------:R-:W-:Y:S01]  /*1100*/  SHF.R.U32.HI R35, RZ, UR5, R56 ;  /* 0x00000005ff237c19 */ /* 0x000fe20008011638 */
[----:B------:R1:W-:Y:S01]  /*1110*/  ATOMS.POPC.INC.32 RZ, [R28+URZ] ;  /* 0x000000001cff7f8c */ /* 0x0003e2000d8000ff */
[----:B------:R-:W-:Y:S01]  /*1120*/  LOP3.LUT R41, R41, UR4, RZ, 0x30, !PT ;  /* 0x0000000429297c12 */ /* 0x000fe2000f8e30ff */
[----:B------:R-:W-:Y:S01]  /*1130*/  IMAD R23, R42, 0x4, R15 ;  /* 0x000000042a177824 */ /* 0x000fe200078e020f */
        /* <DEDUP_REMOVED lines=12> */
[----:B------:R-:W-:Y:S01]  /*1200*/  LOP3.LUT R35, R35, UR4, RZ, 0x30, !PT ;  /* 0x0000000423237c12 */ /* 0x000fe2000f8e30ff */
[----:B------:R1:W-:Y:S01]  /*1210*/  ATOMS.POPC.INC.32 RZ, [R7+URZ] ;  /* 0x0000000007ff7f8c */ /* 0x0003e2000d8000ff */
[----:B------:R-:W-:Y:S01]  /*1220*/  LOP3.LUT R34, R34, UR4, RZ, 0x30, !PT ;  /* 0x0000000422227c12 */ /* 0x000fe2000f8e30ff */
[--C-:B------:R-:W-:Y:S01]  /*1230*/  IMAD R19, R36, 0x4, R15.reuse ;  /* 0x0000000424137824 */ /* 0x100fe200078e020f */
[----:B------:R-:W-:Y:S01]  /*1240*/  LOP3.LUT R33, R33, UR4, RZ, 0x30, !PT ;  /* 0x0000000421217c12 */ /* 0x000fe2000f8e30ff */
[----:B------:R1:W-:Y:S01]  /*1250*/  ATOMS.POPC.INC.32 RZ, [R6+URZ] ;  /* 0x0000000006ff7f8c */ /* 0x0003e2000d8000ff */
[----:B------:R-:W-:Y:S01]  /*1260*/  LOP3.LUT R32, R32, UR4, RZ, 0x30, !PT ;  /* 0x0000000420207c12 */ /* 0x000fe2000f8e30ff */
[----:B------:R-:W-:-:S02]  /*1270*/  IMAD R18, R35, 0x4, R15 ;  /* 0x0000000423127824 */ /* 0x000fc400078e020f */
[----:B------:R1:W-:Y:S01]  /*1280*/  ATOMS.POPC.INC.32 RZ, [R24+URZ] ;  /* 0x0000000018ff7f8c */ /* 0x0003e2000d8000ff */
[--C-:B------:R-:W-:Y:S02]  /*1290*/  IMAD R17, R34, 0x4, R15.reuse ;  /* 0x0000000422117824 */ /* 0x100fe400078e020f */
[--C-:B------:R-:W-:Y:S01]  /*12a0*/  IMAD R16, R33, 0x4, R15.reuse ;  /* 0x0000000421107824 */ /* 0x100fe200078e020f */
[----:B------:R1:W-:Y:S01]  /*12b0*/  ATOMS.POPC.INC.32 RZ, [R23+URZ] ;  /* 0x0000000017ff7f8c */ /* 0x0003e2000d8000ff */
[----:B------:R-:W-:-:S03]  /*12c0*/  IMAD R15, R32, 0x4, R15 ;  /* 0x00000004200f7824 */ /* 0x000fc600078e020f */
[----:B------:R1:W-:Y:S04]  /*12d0*/  ATOMS.POPC.INC.32 RZ, [R22+URZ] ;  /* 0x0000000016ff7f8c */ /* 0x0003e8000d8000ff */
[----:B------:R1:W-:Y:S04]  /*12e0*/  ATOMS.POPC.INC.32 RZ, [R21+URZ] ;  /* 0x0000000015ff7f8c */ /* 0x0003e8000d8000ff */
[----:B------:R1:W-:Y:S04]  /*12f0*/  ATOMS.POPC.INC.32 RZ, [R20+URZ] ;  /* 0x0000000014ff7f8c */ /* 0x0003e8000d8000ff */
[----:B------:R1:W-:Y:S04]  /*1300*/  ATOMS.POPC.INC.32 RZ, [R19+URZ] ;  /* 0x0000000013ff7f8c */ /* 0x0003e8000d8000ff */
[----:B------:R1:W-:Y:S04]  /*1310*/  ATOMS.POPC.INC.32 RZ, [R18+URZ] ;  /* 0x0000000012ff7f8c */ /* 0x0003e8000d8000ff */
[----:B------:R1:W-:Y:S04]  /*1320*/  ATOMS.POPC.INC.32 RZ, [R17+URZ] ;  /* 0x0000000011ff7f8c */ /* 0x0003e8000d8000ff */
[----:B------:R1:W-:Y:S04]  /*1330*/  ATOMS.POPC.INC.32 RZ, [R16+URZ] ;  /* 0x0000000010ff7f8c */ /* 0x0003e8000d8000ff */
[----:B------:R1:W-:Y:S01]  /*1340*/  ATOMS.POPC.INC.32 RZ, [R15+URZ] ;  /* 0x000000000fff7f8c */ /* 0x0003e2000d8000ff */
[----:B------:R-:W-:Y:S06]  /*1350*/  BAR.SYNC.DEFER_BLOCKING 0x0 ;  /* 0x0000000000007b1d */ /* 0x000fec0000010000 */
[----:B0-----:R-:W-:Y:S05]  /*1360*/  @P1 BRA `(.L_x_13) ;  /* 0x00000000008c1947 */ /* 0x001fea0003800000 */
[----:B------:R-:W-:Y:S04]  /*1370*/  LDS R13, [R0] ;  /* 0x00000000000d7984 */ /* 0x000fe80000000800 */
[----:B------:R-:W0:Y:S04]  /*1380*/  LDS R14, [R0+0x400] ;  /* 0x00040000000e7984 */ /* 0x000e280000000800 */
[----:B------:R-:W2:Y:S04]  /*1390*/  LDS R52, [R0+0x800] ;  /* 0x0008000000347984 */ /* 0x000ea80000000800 */
[----:B------:R-:W3:Y:S04]  /*13a0*/  LDS R74, [R0+0xc00] ;  /* 0x000c0000004a7984 */ /* 0x000ee80000000800 */
[----:B------:R-:W4:Y:S04]  /*13b0*/  LDS R12, [R0+0x1000] ;  /* 0x00100000000c7984 */ /* 0x000f280000000800 */
[----:B------:R-:W5:Y:S04]  /*13c0*/  LDS R11, [R0+0x1400] ;  /* 0x00140000000b7984 */ /* 0x000f680000000800 */
[----:B------:R-:W5:Y:S04]  /*13d0*/  LDS R4, [R0+0x1800] ;  /* 0x0018000000047984 */ /* 0x000f680000000800 */
[----:B------:R-:W5:Y:S04]  /*13e0*/  LDS R10, [R0+0x1c00] ;  /* 0x001c0000000a7984 */ /* 0x000f680000000800 */
[----:B------:R-:W5:Y:S04]  /*13f0*/  LDS R9, [R0+0x2000] ;  /* 0x0020000000097984 */ /* 0x000f680000000800 */
[----:B------:R-:W5:Y:S04]  /*1400*/  LDS R8, [R0+0x2400] ;  /* 0x0024000000087984 */ /* 0x000f680000000800 */
[----:B-1----:R-:W1:Y:S01]  /*1410*/  LDS R6, [R0+0x2800] ;  /* 0x0028000000067984 */ /* 0x002e620000000800 */
[----:B0-----:R-:W-:-:S03]  /*1420*/  IMAD.IADD R75, R13, 0x1, R14 ;  /* 0x000000010d4b7824 */ /* 0x001fc600078e020e */
[----:B------:R0:W-:Y:S01]  /*1430*/  STS [R0+0x400], R13 ;  /* 0x0004000d00007388 */ /* 0x0001e20000000800 */
[----:B--2---:R-:W-:-:S03]  /*1440*/  IMAD.IADD R7, R75, 0x1, R52 ;  /* 0x000000014b077824 */ /* 0x004fc600078e0234 */
[----:B------:R1:W-:Y:S01]  /*1450*/  STS [R0+0x800], R75 ;  /* 0x0008004b00007388 */ /* 0x0003e20000000800 */
[----:B---3--:R-:W-:-:S03]  /*1460*/  IMAD.IADD R5, R7, 0x1, R74 ;  /* 0x0000000107057824 */ /* 0x008fc600078e024a */
[----:B------:R-:W2:Y:S01]  /*1470*/  LDS R52, [R0+0x2c00] ;  /* 0x002c000000347984 */ /* 0x000ea20000000800 */
[----:B----4-:R-:W-:-:S03]  /*1480*/  IMAD.IADD R12, R5, 0x1, R12 ;  /* 0x00000001050c7824 */ /* 0x010fc600078e020c */
[----:B------:R3:W-:Y:S01]  /*1490*/  STS [R0+0xc00], R7 ;  /* 0x000c000700007388 */ /* 0x0007e20000000800 */
[----:B-----5:R-:W-:-:S03]  /*14a0*/  IMAD.IADD R11, R12, 0x1, R11 ;  /* 0x000000010c0b7824 */ /* 0x020fc600078e020b */
[----:B------:R3:W-:Y:S01]  /*14b0*/  STS [R0+0x1000], R5 ;  /* 0x0010000500007388 */ /* 0x0007e20000000800 */
[----:B------:R-:W-:-:S03]  /*14c0*/  IMAD.IADD R77, R11, 0x1, R4 ;  /* 0x000000010b4d7824 */ /* 0x000fc600078e0204 */
[----:B------:R3:W-:Y:S01]  /*14d0*/  STS [R0+0x1400], R12 ;  /* 0x0014000c00007388 */ /* 0x0007e20000000800 */
[----:B------:R-:W-:-:S03]  /*14e0*/  IMAD.IADD R10, R77, 0x1, R10 ;  /* 0x000000014d0a7824 */ /* 0x000fc600078e020a */
[----:B------:R3:W-:Y:S01]  /*14f0*/  STS [R0+0x1800], R11 ;  /* 0x0018000b00007388 */ /* 0x0007e20000000800 */
[----:B------:R-:W-:-:S03]  /*1500*/  IMAD.IADD R9, R10, 0x1, R9 ;  /* 0x000000010a097824 */ /* 0x000fc600078e0209 */
[----:B------:R3:W-:Y:S01]  /*1510*/  STS [R0+0x1c00], R77 ;  /* 0x001c004d00007388 */ /* 0x0007e20000000800 */
[----:B0-----:R-:W-:-:S03]  /*1520*/  IMAD.IADD R13, R9, 0x1, R8 ;  /* 0x00000001090d7824 */ /* 0x001fc600078e0208 */
[----:B------:R3:W-:Y:S01]  /*1530*/  STS [R0+0x2000], R10 ;  /* 0x0020000a00007388 */ /* 0x0007e20000000800 */
[----:B-1----:R-:W-:-:S03]  /*1540*/  IMAD.IADD R75, R13, 0x1, R6 ;  /* 0x000000010d4b7824 */ /* 0x002fc600078e0206 */
[----:B------:R3:W-:Y:S04]  /*1550*/  STS [R0+0x2400], R9 ;  /* 0x0024000900007388 */ /* 0x0007e80000000800 */
[----:B------:R3:W-:Y:S04]  /*1560*/  STS [R0+0x2800], R13 ;  /* 0x0028000d00007388 */ /* 0x0007e80000000800 */
[----:B------:R3:W-:Y:S04]  /*1570*/  STS [R0], RZ ;  /* 0x000000ff00007388 */ /* 0x0007e80000000800 */
[----:B------:R3:W-:Y:S01]  /*1580*/  STS [R0+0x2c00], R75 ;  /* 0x002c004b00007388 */ /* 0x0007e20000000800 */
[----:B--2---:R-:W-:-:S07]  /*1590*/  IMAD.IADD R52, R75, 0x1, R52 ;  /* 0x000000014b347824 */ /* 0x004fce00078e0234 */
.L_x_13:
[----:B------:R-:W-:Y:S05]  /*15a0*/  BSYNC.RECONVERGENT B0 ;  /* 0x0000000000007941 */ /* 0x000fea0003800200 */
.L_x_12:
[----:B------:R-:W-:Y:S01]  /*15b0*/  ISETP.NE.AND P0, PT, R52, 0x1c80, PT ;  /* 0x00001c803400780c */ /* 0x000fe20003f05270 */
[----:B---3--:R-:W-:-:S03]  /*15c0*/  @!P1 IMAD R5, R72, 0x100, R39 ;  /* 0x0000010048059824 */ /* 0x008fc600078e0227 */
[----:B------:R-:W-:Y:S01]  /*15d0*/  ISETP.LT.U32.AND P0, PT, R39, 0x100, !P0 ;  /* 0x000001002700780c */ /* 0x000fe20004701070 */
[----:B------:R-:W-:Y:S01]  /*15e0*/  @!P1 IMAD.WIDE R2, R5, 0x4, R2 ;  /* 0x0000000405029825 */ /* 0x000fe200078e0202 */
[----:B------:R-:W-:-:S05]  /*15f0*/  @!P1 LOP3.LUT R5, R52, 0x40000000, RZ, 0xfc, !PT ;  /* 0x4000000034059812 */ /* 0x000fca00078efcff */
[----:B------:R0:W-:Y:S06]  /*1600*/  @!P1 STG.E.STRONG.SYS desc[UR6][R2.64], R5 ;  /* 0x0000000502009986 */ /* 0x0001ec000c115906 */
[----:B------:R-:W-:Y:S06]  /*1610*/  BAR.RED.OR.DEFER_BLOCKING 0x0, P0 ;  /* 0x0000000000007b1d */ /* 0x000fec0000014800 */
[----:B------:R-:W2:Y:S02]  /*1620*/  B2R.RESULT RZ, P0 ;  /* 0x0000000000ff731c */ /* 0x000ea40000004000 */
[----:B0-2---:R-:W-:Y:S05]  /*1630*/  @!P0 BRA `(.L_x_14) ;  /* 0x0000000800ac8947 */ /* 0x005fea0003800000 */
[----:B------:R-:W-:Y:S01]  /*1640*/  BSSY B1, `(.L_x_15) ;  /* 0x0000033000017945 */ /* 0x000fe20003800000 */
[----:B-1----:R-:W-:-:S03]  /*1650*/  IMAD R7, R39, 0x8, R73 ;  /* 0x0000000827077824 */ /* 0x002fc600078e0249 */
[----:B------:R-:W-:Y:S05]  /*1660*/  @P1 BRA `(.L_x_16) ;  /* 0x0000000000c01947 */ /* 0x000fea0003800000 */
[----:B------:R-:W0:Y:S02]  /*1670*/  LDCU.64 UR8, c[0x0][0x398] ;  /* 0x00007300ff0877ac */ /* 0x000e240008000a00 */
[----:B0-----:R-:W-:-:S04]  /*1680*/  LEA R4, P0, R39, UR8, 0x3 ;  /* 0x0000000827047c11 */ /* 0x001fc8000f8018ff */
[----:B------:R-:W-:-:S05]  /*1690*/  LEA.HI.X R5, R39, UR9, RZ, 0x3, P0 ;  /* 0x0000000927057c11 */ /* 0x000fca00080f1cff */
[----:B------:R-:W2:Y:S01]  /*16a0*/  LDG.E.64 R2, desc[UR6][R4.64] ;  /* 0x0000000604027981 */ /* 0x000ea2000c1e1b00 */
[----:B------:R-:W-:-:S04]  /*16b0*/  ISETP.GT.U32.AND P0, PT, R39, R51, PT ;  /* 0x000000332700720c */ /* 0x000fc80003f04070 */
[----:B------:R-:W-:-:S04]  /*16c0*/  SEL R9, RZ, 0x1c80, !P0 ;  /* 0x00001c80ff097807 */ /* 0x000fc80004000000 */
[----:B--2---:R-:W-:Y:S01]  /*16d0*/  IADD3 R2, P0, PT, R2, -R9, RZ ;  /* 0x8000000902027210 */ /* 0x004fe20007f1e0ff */
[----:B------:R-:W-:-:S03]  /*16e0*/  IMAD.MOV.U32 R9, RZ, RZ, R52 ;  /* 0x000000ffff097224 */ /* 0x000fc600078e0034 */
[----:B------:R-:W-:Y:S02]  /*16f0*/  IADD3.X R3, PT, PT, R3, -0x1, RZ, P0, !PT ;  /* 0xffffffff03037810 */ /* 0x000fe400007fe4ff */
[----:B------:R-:W-:-:S03]  /*1700*/  ISETP.GE.AND P0, PT, R72, 0x1, PT ;  /* 0x000000014800780c */ /* 0x000fc60003f06270 */
[----:B------:R0:W-:Y:S10]  /*1710*/  STS.64 [R7+0x7200], R2 ;  /* 0x0072000207007388 */ /* 0x0001f40000000a00 */
[----:B------:R-:W-:Y:S05]  /*1720*/  @!P0 BRA `(.L_x_17) ;  /* 0x00000000006c8947 */ /* 0x000fea0003800000 */
[----:B------:R-:W-:Y:S01]  /*1730*/  BSSY B0, `(.L_x_18) ;  /* 0x0000019000007945 */ /* 0x000fe20003800000 */
[----:B------:R-:W-:Y:S02]  /*1740*/  IMAD.MOV.U32 R0, RZ, RZ, -0x1 ;  /* 0xffffffffff007424 */ /* 0x000fe400078e00ff */
[----:B------:R-:W-:Y:S02]  /*1750*/  IMAD.MOV.U32 R4, RZ, RZ, R72 ;  /* 0x000000ffff047224 */ /* 0x000fe400078e0048 */
[----:B------:R-:W-:-:S07]  /*1760*/  IMAD.MOV.U32 R9, RZ, RZ, R52 ;  /* 0x000000ffff097224 */ /* 0x000fce00078e0034 */
.L_x_22:
[----:B0-----:R-:W0:Y:S01]  /*1770*/  LDC.64 R2, c[0x0][0x380] ;  /* 0x0000e000ff027b82 */ /* 0x001e220000000a00 */
[----:B------:R-:W-:Y:S01]  /*1780*/  VIADD R11, R4, 0xffffffff ;  /* 0xffffffff040b7836 */ /* 0x000fe20000000000 */
[----:B------:R-:W-:Y:S03]  /*1790*/  BSSY B2, `(.L_x_19) ;  /* 0x0000008000027945 */ /* 0x000fe60003800000 */
[----:B------:R-:W-:-:S04]  /*17a0*/  IMAD R5, R11, 0x100, R39 ;  /* 0x000001000b057824 */ /* 0x000fc800078e0227 */
[----:B0-----:R-:W-:-:S07]  /*17b0*/  IMAD.WIDE R2, R5, 0x4, R2 ;  /* 0x0000000405027825 */ /* 0x001fce00078e0202 */
.L_x_20:
[----:B------:R-:W-:Y:S05]  /*17c0*/  YIELD ;  /* 0x0000000000007946 */ /* 0x000fea0003800000 */
[----:B------:R0:W-:Y:S06]  /*17d0*/  MEMBAR.SC.CTA ;  /* 0x0000000000007992 */ /* 0x0001ec0000000000 */
[----:B0-----:R-:W2:Y:S02]  /*17e0*/  LDG.E.STRONG.SYS R5, desc[UR6][R2.64] ;  /* 0x0000000602057981 */ /* 0x001ea4000c1f5900 */
[----:B--2---:R-:W-:-:S13]  /*17f0*/  ISETP.NE.AND P0, PT, R5, RZ, PT ;  /* 0x000000ff0500720c */ /* 0x004fda0003f05270 */
[----:B------:R-:W-:Y:S05]  /*1800*/  @!P0 BRA `(.L_x_20) ;  /* 0xfffffffc00ec8947 */ /* 0x000fea000383ffff */
[----:B------:R-:W-:Y:S05]  /*1810*/  BSYNC B2 ;  /* 0x0000000000027941 */ /* 0x000fea0003800000 */
.L_x_19:
[----:B------:R-:W-:Y:S01]  /*1820*/  BSSY.RECONVERGENT B2, `(.L_x_21) ;  /* 0x0000006000027945 */ /* 0x000fe20003800200 */
[C---:B------:R-:W-:Y:S02]  /*1830*/  ISETP.GT.AND P0, PT, R5.reuse, -0x1, PT ;  /* 0xffffffff0500780c */ /* 0x040fe40003f04270 */
[----:B------:R-:W-:Y:S01]  /*1840*/  LOP3.LUT R2, R5, 0x3fffffff, RZ, 0xc0, !PT ;  /* 0x3fffffff05027812 */ /* 0x000fe200078ec0ff */
[----:B------:R-:W-:Y:S05]  /*1850*/  WARPSYNC.EXCLUSIVE R0 ;  /* 0x0000000000007348 */ /* 0x000fea0003a00000 */
[----:B------:R-:W-:-:S05]  /*1860*/  IMAD.IADD R9, R2, 0x1, R9 ;  /* 0x0000000102097824 */ /* 0x000fca00078e0209 */
[----:B------:R-:W-:-:S07]  /*1870*/  VOTE.ANY R0, PT, P0 ;  /* 0x0000000000007806 */ /* 0x000fce00000e0100 */
[----:B------:R-:W-:Y:S05]  /*1880*/  BSYNC.RECONVERGENT B2 ;  /* 0x0000000000027941 */ /* 0x000fea0003800200 */
.L_x_21:
[----:B------:R-:W-:Y:S01]  /*1890*/  ISETP.GT.U32.AND P1, PT, R4, 0x1, PT ;  /* 0x000000010400780c */ /* 0x000fe20003f24070 */
[----:B------:R-:W-:-:S12]  /*18a0*/  IMAD.MOV.U32 R4, RZ, RZ, R11 ;  /* 0x000000ffff047224 */ /* 0x000fd800078e000b */
[----:B------:R-:W-:Y:S05]  /*18b0*/  @P0 BRA P1, `(.L_x_22) ;  /* 0xfffffffc00ac0947 */ /* 0x000fea000083ffff */
[----:B------:R-:W-:Y:S05]  /*18c0*/  BSYNC B0 ;  /* 0x0000000000007941 */ /* 0x000fea0003800000 */
.L_x_18:
[----:B------:R1:W2:Y:S02]  /*18d0*/  LDS.64 R2, [R7+0x7200] ;  /* 0x0072000007027984 */ /* 0x0002a40000000a00 */
.L_x_17:
[----:B------:R-:W3:Y:S01]  /*18e0*/  LDC.64 R4, c[0x0][0x380] ;  /* 0x0000e000ff047b82 */ /* 0x000ee20000000a00 */
[C---:B------:R-:W-:Y:S01]  /*18f0*/  IMAD.IADD R11, R9.reuse, 0x1, -R52 ;  /* 0x00000001090b7824 */ /* 0x040fe200078e0a34 */
[----:B------:R-:W-:Y:S01]  /*1900*/  LOP3.LUT R9, R9, 0x80000000, RZ, 0xfc, !PT ;  /* 0x8000000009097812 */ /* 0x000fe200078efcff */
[----:B------:R-:W-:-:S03]  /*1910*/  IMAD R13, R72, 0x100, R39 ;  /* 0x00000100480d7824 */ /* 0x000fc600078e0227 */
[----:B0-2---:R-:W-:-:S04]  /*1920*/  IADD3 R2, P0, PT, R11, R2, RZ ;  /* 0x000000020b027210 */ /* 0x005fc80007f1e0ff */
[----:B------:R-:W-:-:S05]  /*1930*/  LEA.HI.X.SX32 R3, R11, R3, 0x1, P0 ;  /* 0x000000030b037211 */ /* 0x000fca00000f0eff */
[----:B------:R0:W-:Y:S01]  /*1940*/  STS.64 [R7+0x7200], R2 ;  /* 0x0072000207007388 */ /* 0x0001e20000000a00 */
[----:B---3--:R-:W-:-:S05]  /*1950*/  IMAD.WIDE R4, R13, 0x4, R4 ;  /* 0x000000040d047825 */ /* 0x008fca00078e0204 */
[----:B------:R0:W-:Y:S02]  /*1960*/  STG.E.STRONG.SYS desc[UR6][R4.64], R9 ;  /* 0x0000000904007986 */ /* 0x0001e4000c115906 */
.L_x_16:
[----:B------:R-:W-:Y:S05]  /*1970*/  BSYNC B1 ;  /* 0x0000000000017941 */ /* 0x000fea0003800000 */
.L_x_15:
[----:B0-----:R-:W0:Y:S01]  /*1980*/  LDC.64 R4, c[0x0][0x390] ;  /* 0x0000e400ff047b82 */ /* 0x001e220000000a00 */
[----:B------:R-:W-:Y:S02]  /*1990*/  IMAD.MOV.U32 R3, RZ, RZ, 0x1c80 ;  /* 0x00001c80ff037424 */ /* 0x000fe400078e00ff */
[----:B------:R-:W-:Y:S02]  /*19a0*/  IMAD R73, R51, 0x8, R73 ;  /* 0x0000000833497824 */ /* 0x000fe400078e0249 */
[----:B------:R-:W-:-:S03]  /*19b0*/  IMAD R0, R72, R3, 0x1c80 ;  /* 0x00001c8048007424 */ /* 0x000fc600078e0203 */
[----:B------:R-:W2:Y:S01]  /*19c0*/  LDC R11, c[0x0][0x3c0] ;  /* 0x0000f000ff0b7b82 */ /* 0x000ea20000000800 */
[----:B0-----:R-:W-:Y:S02]  /*19d0*/  ISETP.EQ.U32.AND P1, PT, R4, RZ, PT ;  /* 0x000000ff0400720c */ /* 0x001fe40003f22070 */
[----:B--2---:R-:W-:-:S04]  /*19e0*/  ISETP.GE.AND P0, PT, R0, R11, PT ;  /* 0x0000000b0000720c */ /* 0x004fc80003f06270 */
[----:B------:R-:W-:-:S04]  /*19f0*/  ISETP.EQ.OR.EX P0, PT, R5, RZ, !P0, P1 ;  /* 0x000000ff0500720c */ /* 0x000fc80004702710 */
[----:B------:R-:W-:-:S13]  /*1a00*/  ISETP.GT.U32.OR P0, PT, R39, 0xff, P0 ;  /* 0x000000ff2700780c */ /* 0x000fda0000704470 */
[----:B------:R-:W-:Y:S05]  /*1a10*/  @P0 BRA `(.L_x_23) ;  /* 0x0000000000240947 */ /* 0x000fea0003800000 */
[----:B------:R-:W0:Y:S01]  /*1a20*/  LDS.64 R2, [R7+0x7200] ;  /* 0x0072000007027984 */ /* 0x000e220000000a00 */
[C---:B------:R-:W-:Y:S02]  /*1a30*/  ISETP.GT.U32.AND P0, PT, R39.reuse, R51, PT ;  /* 0x000000332700720c */ /* 0x040fe40003f04070 */
[C---:B------:R-:W-:Y:S02]  /*1a40*/  LEA R4, P2, R39.reuse, R4, 0x3 ;  /* 0x0000000427047211 */ /* 0x040fe400078418ff */
[----:B------:R-:W-:Y:S02]  /*1a50*/  SEL R13, RZ, 0x1c80, !P0 ;  /* 0x00001c80ff0d7807 */ /* 0x000fe40004000000 */
[--C-:B------:R-:W-:Y:S02]  /*1a60*/  SHF.R.S32.HI R9, RZ, 0x1f, R52.reuse ;  /* 0x0000001fff097819 */ /* 0x100fe40000011434 */
[----:B------:R-:W-:Y:S02]  /*1a70*/  LEA.HI.X R5, R39, R5, RZ, 0x3, P2 ;  /* 0x0000000527057211 */ /* 0x000fe400010f1cff */
[----:B0-----:R-:W-:-:S04]  /*1a80*/  IADD3 R2, P0, P1, R2, R13, R52 ;  /* 0x0000000d02027210 */ /* 0x001fc8000791e034 */
[----:B------:R-:W-:-:S05]  /*1a90*/  IADD3.X R3, PT, PT, R3, RZ, R9, P0, P1 ;  /* 0x000000ff03037210 */ /* 0x000fca00007e2409 */
[----:B------:R0:W-:Y:S04]  /*1aa0*/  STG.E.64 desc[UR6][R4.64], R2 ;  /* 0x0000000204007986 */ /* 0x0001e8000c101b06 */
.L_x_23:
[----:B------:R-:W-:Y:S05]  /*1ab0*/  WARPSYNC.ALL ;  /* 0x0000000000007948 */ /* 0x000fea0003800000 */
[----:B------:R-:W-:Y:S01]  /*1ac0*/  BAR.SYNC.DEFER_BLOCKING 0x0 ;  /* 0x0000000000007b1d */ /* 0x000fe20000010000 */
[----:B------:R-:W-:-:S05]  /*1ad0*/  ISETP.GT.AND P0, PT, R0, R11, PT ;  /* 0x0000000b0000720c */ /* 0x000fca0003f04270 */
[----:B0-----:R0:W2:Y:S08]  /*1ae0*/  LDS.64 R2, [R73+0x7200] ;  /* 0x0072000049027984 */ /* 0x0010b00000000a00 */
[----:B0-----:R-:W-:Y:S05]  /*1af0*/  @P0 BRA `(.L_x_24) ;  /* 0x0000000000700947 */ /* 0x001fea0003800000 */
[----:B------:R-:W0:Y:S01]  /*1b00*/  LDCU.64 UR8, c[0x0][0x3a0] ;  /* 0x00007400ff0877ac */ /* 0x000e220008000a00 */
[C---:B------:R-:W-:Y:S02]  /*1b10*/  LOP3.LUT R5, R39.reuse, 0x3e0, RZ, 0xc0, !PT ;  /* 0x000003e027057812 */ /* 0x040fe400078ec0ff */
[----:B------:R-:W-:-:S05]  /*1b20*/  LOP3.LUT R38, R39, 0x1f, RZ, 0xc0, !PT ;  /* 0x0000001f27267812 */ /* 0x000fca00078ec0ff */
[----:B------:R-:W-:-:S05]  /*1b30*/  IMAD R5, R5, 0x13, R38 ;  /* 0x0000001305057824 */ /* 0x000fca00078e0226 */
[----:B--2---:R-:W-:-:S05]  /*1b40*/  IADD3 R0, P0, PT, R5, R2, RZ ;  /* 0x0000000205007210 */ /* 0x004fca0007f1e0ff */
[----:B------:R-:W-:Y:S01]  /*1b50*/  IMAD.X R3, RZ, RZ, R3, P0 ;  /* 0x000000ffff037224 */ /* 0x000fe200000e0603 */
[----:B0-----:R-:W-:-:S04]  /*1b60*/  LEA R2, P0, R0, UR8, 0x2 ;  /* 0x0000000800027c11 */ /* 0x001fc8000f8010ff */
[----:B------:R-:W-:-:S05]  /*1b70*/  LEA.HI.X R3, R0, UR9, R3, 0x2, P0 ;  /* 0x0000000900037c11 */ /* 0x000fca00080f1403 */
[----:B------:R-:W-:Y:S04]  /*1b80*/  STG.E desc[UR6][R2.64], R71 ;  /* 0x0000004702007986 */ /* 0x000fe8000c101906 */
        /* <DEDUP_REMOVED lines=17> */
[----:B------:R-:W-:Y:S01]  /*1ca0*/  STG.E desc[UR6][R2.64+0x900], R53 ;  /* 0x0009003502007986 */ /* 0x000fe2000c101906 */
[----:B------:R-:W-:Y:S05]  /*1cb0*/  EXIT ;  /* 0x000000000000794d */ /* 0x000fea0003800000 */
.L_x_24:
[----:B------:R-:W0:Y:S01]  /*1cc0*/  LDCU.64 UR8, c[0x0][0x3a0] ;  /* 0x00007400ff0877ac */ /* 0x000e220008000a00 */
[C---:B------:R-:W-:Y:S01]  /*1cd0*/  LOP3.LUT R5, R39.reuse, 0x3e0, RZ, 0xc0, !PT ;  /* 0x000003e027057812 */ /* 0x040fe200078ec0ff */
[----:B------:R-:W-:Y:S01]  /*1ce0*/  IMAD R72, R72, -0x1c80, R11 ;  /* 0xffffe38048487824 */ /* 0x000fe200078e020b */
[----:B------:R-:W-:-:S05]  /*1cf0*/  LOP3.LUT R38, R39, 0x1f, RZ, 0xc0, !PT ;  /* 0x0000001f27267812 */ /* 0x000fca00078ec0ff */
[----:B------:R-:W-:-:S04]  /*1d00*/  IMAD R5, R5, 0x13, R38 ;  /* 0x0000001305057824 */ /* 0x000fc800078e0226 */
[C---:B-1----:R-:W-:Y:S01]  /*1d10*/  VIADD R7, R5.reuse, 0x20 ;  /* 0x0000002005077836 */ /* 0x042fe20000000000 */
[C---:B--2---:R-:W-:Y:S01]  /*1d20*/  IADD3 R0, P0, PT, R5.reuse, R2, RZ ;  /* 0x0000000205007210 */ /* 0x044fe20007f1e0ff */
[C---:B------:R-:W-:Y:S01]  /*1d30*/  VIADD R9, R5.reuse, 0x40 ;  /* 0x0000004005097836 */ /* 0x040fe20000000000 */
[CC--:B------:R-:W-:Y:S01]  /*1d40*/  ISETP.GE.AND P1, PT, R5.reuse, R72.reuse, PT ;  /* 0x000000480500720c */ /* 0x0c0fe20003f26270 */
[----:B------:R-:W-:Y:S01]  /*1d50*/  VIADD R11, R5, 0x60 ;  /* 0x00000060050b7836 */ /* 0x000fe20000000000 */
[-C--:B------:R-:W-:Y:S01]  /*1d60*/  ISETP.GE.AND P2, PT, R7, R72.reuse, PT ;  /* 0x000000480700720c */ /* 0x080fe20003f46270 */
[----:B------:R-:W-:Y:S01]  /*1d70*/  IMAD.X R3, RZ, RZ, R3, P0 ;  /* 0x000000ffff037224 */ /* 0x000fe200000e0603 */
[C---:B0-----:R-:W-:Y:S01]  /*1d80*/  LEA R2, P0, R0.reuse, UR8, 0x2 ;  /* 0x0000000800027c11 */ /* 0x041fe2000f8010ff */
[----:B------:R-:W-:Y:S01]  /*1d90*/  VIADD R7, R5, 0x80 ;  /* 0x0000008005077836 */ /* 0x000fe20000000000 */
[----:B------:R-:W-:Y:S01]  /*1da0*/  ISETP.GE.AND P3, PT, R9, R72, PT ;  /* 0x000000480900720c */ /* 0x000fe20003f66270 */
[----:B------:R-:W-:Y:S01]  /*1db0*/  VIADD R9, R5, 0xa0 ;  /* 0x000000a005097836 */ /* 0x000fe20000000000 */
[----:B------:R-:W-:-:S02]  /*1dc0*/  LEA.HI.X R3, R0, UR9, R3, 0x2, P0 ;  /* 0x0000000900037c11 */ /* 0x000fc400080f1403 */
[-C--:B------:R-:W-:Y:S01]  /*1dd0*/  ISETP.GE.AND P5, PT, R7, R72.reuse, PT ;  /* 0x000000480700720c */ /* 0x080fe20003fa6270 */
[----:B------:R-:W-:Y:S01]  /*1de0*/  VIADD R7, R5, 0xe0 ;  /* 0x000000e005077836 */ /* 0x000fe20000000000 */
[-C--:B------:R-:W-:Y:S01]  /*1df0*/  ISETP.GE.AND P4, PT, R11, R72.reuse, PT ;  /* 0x000000480b00720c */ /* 0x080fe20003f86270 */
[----:B------:R-:W-:Y:S01]  /*1e00*/  VIADD R11, R5, 0xc0 ;  /* 0x000000c0050b7836 */ /* 0x000fe20000000000 */
[----:B------:R0:W-:Y:S01]  /*1e10*/  @!P1 STG.E desc[UR6][R2.64], R71 ;  /* 0x0000004702009986 */ /* 0x0001e2000c101906 */
[-C--:B------:R-:W-:Y:S01]  /*1e20*/  ISETP.GE.AND P6, PT, R9, R72.reuse, PT ;  /* 0x000000480900720c */ /* 0x080fe20003fc6270 */
[----:B------:R-:W-:Y:S01]  /*1e30*/  VIADD R9, R5, 0x100 ;  /* 0x0000010005097836 */ /* 0x000fe20000000000 */
[-C--:B------:R-:W-:Y:S01]  /*1e40*/  ISETP.GE.AND P1, PT, R7, R72.reuse, PT ;  /* 0x000000480700720c */ /* 0x080fe20003f26270 */
[----:B------:R-:W-:Y:S01]  /*1e50*/  VIADD R7, R5, 0x120 ;  /* 0x0000012005077836 */ /* 0x000fe20000000000 */
[-C--:B------:R-:W-:Y:S01]  /*1e60*/  ISETP.GE.AND P0, PT, R11, R72.reuse, PT ;  /* 0x000000480b00720c */ /* 0x080fe20003f06270 */
[----:B------:R0:W-:Y:S01]  /*1e70*/  @!P2 STG.E desc[UR6][R2.64+0x80], R70 ;  /* 0x000080460200a986 */ /* 0x0001e2000c101906 */
[----:B------:R-:W-:Y:S01]  /*1e80*/  ISETP.GE.AND P2, PT, R9, R72, PT ;  /* 0x000000480900720c */ /* 0x000fe20003f46270 */
[----:B------:R-:W-:-:S02]  /*1e90*/  VIADD R9, R5, 0x140 ;  /* 0x0000014005097836 */ /* 0x000fc40000000000 */
[----:B------:R0:W-:Y:S01]  /*1ea0*/  @!P3 STG.E desc[UR6][R2.64+0x100], R69 ;  /* 0x000100450200b986 */ /* 0x0001e2000c101906 */
[-C--:B------:R-:W-:Y:S01]  /*1eb0*/  ISETP.GE.AND P3, PT, R7, R72.reuse, PT ;  /* 0x000000480700720c */ /* 0x080fe20003f66270 */
[----:B------:R-:W-:Y:S02]  /*1ec0*/  VIADD R7, R5, 0x160 ;  /* 0x0000016005077836 */ /* 0x000fe40000000000 */
[----:B------:R0:W-:Y:S01]  /*1ed0*/  @!P4 STG.E desc[UR6][R2.64+0x180], R68 ;  /* 0x000180440200c986 */ /* 0x0001e2000c101906 */
[-C--:B------:R-:W-:Y:S01]  /*1ee0*/  ISETP.GE.AND P4, PT, R9, R72.reuse, PT ;  /* 0x000000480900720c */ /* 0x080fe20003f86270 */
[----:B------:R-:W-:Y:S02]  /*1ef0*/  VIADD R9, R5, 0x180 ;  /* 0x0000018005097836 */ /* 0x000fe40000000000 */
        /* <DEDUP_REMOVED lines=14> */
[C---:B------:R-:W-:Y:S02]  /*1fe0*/  VIADD R7, R5.reuse, 0x220 ;  /* 0x0000022005077836 */ /* 0x040fe40000000000 */
[----:B------:R-:W-:Y:S01]  /*1ff0*/  VIADD R5, R5, 0x240 ;  /* 0x0000024005057836 */ /* 0x000fe20000000000 */
[----:B------:R0:W-:Y:S01]  /*2000*/  @!P3 STG.E desc[UR6][R2.64+0x480], R62 ;  /* 0x0004803e0200b986 */ /* 0x0001e2000c101906 */
[----:B------:R-:W-:-:S03]  /*2010*/  ISETP.GE.AND P3, PT, R9, R72, PT ;  /* 0x000000480900720c */ /* 0x000fc60003f66270 */
[----:B------:R0:W-:Y:S01]  /*2020*/  @!P4 STG.E desc[UR6][R2.64+0x500], R61 ;  /* 0x0005003d0200c986 */ /* 0x0001e2000c101906 */
[----:B------:R-:W-:-:S03]  /*2030*/  ISETP.GE.AND P4, PT, R7, R72, PT ;  /* 0x000000480700720c */ /* 0x000fc60003f86270 */
[----:B------:R0:W-:Y:S01]  /*2040*/  @!P5 STG.E desc[UR6][R2.64+0x580], R60 ;  /* 0x0005803c0200d986 */ /* 0x0001e2000c101906 */
[----:B------:R-:W-:-:S03]  /*2050*/  ISETP.GE.AND P5, PT, R5, R72, PT ;  /* 0x000000480500720c */ /* 0x000fc60003fa6270 */
[----:B------:R0:W-:Y:S04]  /*2060*/  @!P6 STG.E desc[UR6][R2.64+0x600], R59 ;  /* 0x0006003b0200e986 */ /* 0x0001e8000c101906 */
[----:B------:R0:W-:Y:S04]  /*2070*/  @!P0 STG.E desc[UR6][R2.64+0x680], R58 ;  /* 0x0006803a02008986 */ /* 0x0001e8000c101906 */
[----:B------:R0:W-:Y:S04]  /*2080*/  @!P1 STG.E desc[UR6][R2.64+0x700], R57 ;  /* 0x0007003902009986 */ /* 0x0001e8000c101906 */
[----:B------:R0:W-:Y:S04]  /*2090*/  @!P2 STG.E desc[UR6][R2.64+0x780], R56 ;  /* 0x000780380200a986 */ /* 0x0001e8000c101906 */
[----:B------:R0:W-:Y:S04]  /*20a0*/  @!P3 STG.E desc[UR6][R2.64+0x800], R55 ;  /* 0x000800370200b986 */ /* 0x0001e8000c101906 */
[----:B------:R0:W-:Y:S01]  /*20b0*/  @!P4 STG.E desc[UR6][R2.64+0x880], R54 ;  /* 0x000880360200c986 */ /* 0x0001e2000c101906 */
[----:B------:R-:W-:Y:S05]  /*20c0*/  @P5 EXIT ;  /* 0x000000000000594d */ /* 0x000fea0003800000 */
[----:B------:R-:W-:Y:S01]  /*20d0*/  STG.E desc[UR6][R2.64+0x900], R53 ;  /* 0x0009003502007986 */ /* 0x000fe2000c101906 */
[----:B------:R-:W-:Y:S05]  /*20e0*/  EXIT ;  /* 0x000000000000794d */ /* 0x000fea0003800000 */
.L_x_14:
[----:B------:R-:W-:Y:S01]  /*20f0*/  IMAD.MOV.U32 R38, RZ, RZ, RZ ;  /* 0x000000ffff267224 */ /* 0x000fe200078e00ff */
[C---:B------:R-:W-:Y:S01]  /*2100*/  ISETP.GT.U32.AND P0, PT, R39.reuse, 0x1f, PT ;  /* 0x0000001f2700780c */ /* 0x040fe20003f04070 */
[----:B------:R-:W-:Y:S05]  /*2110*/  WARPSYNC.ALL ;  /* 0x0000000000007948 */ /* 0x000fea0003800000 */
[----:B------:R-:W-:-:S04]  /*2120*/  IMAD.HI.U32 R0, R39, 0x15555556, R38 ;  /* 0x1555555627007827 */ /* 0x000fc800078e0026 */
[----:B------:R-:W-:-:S05]  /*2130*/  IMAD R3, R0, 0x4, R73 ;  /* 0x0000000400037824 */ /* 0x000fca00078e0249 */
[----:B------:R0:W-:Y:S01]  /*2140*/  STS [R3+0x3410], R52 ;  /* 0x0034103403007388 */ /* 0x0001e20000000800 */
[----:B------:R-:W-:Y:S06]  /*2150*/  BAR.SYNC.DEFER_BLOCKING 0x0 ;  /* 0x0000000000007b1d */ /* 0x000fec0000010000 */
[----:B------:R-:W-:Y:S05]  /*2160*/  @P0 BRA `(.L_x_25) ;  /* 0x0000000000e40947 */ /* 0x000fea0003800000 */
[C-C-:B------:R-:W-:Y:S01]  /*2170*/  IMAD R0, R39.reuse, 0x34, R73.reuse ;  /* 0x0000003427007824 */ /* 0x140fe200078e0249 */
[----:B------:R-:W-:Y:S01]  /*2180*/  UMOV UR5, 0xffffffff ;  /* 0xffffffff00057882 */ /* 0x000fe20000000000 */
[C-C-:B------:R-:W-:Y:S02]  /*2190*/  IMAD R4, R39.reuse, 0x34, R73.reuse ;  /* 0x0000003427047824 */ /* 0x140fe400078e0249 */
[----:B0-----:R-:W-:Y:S01]  /*21a0*/  IMAD R3, R39, 0x34, R73 ;  /* 0x0000003427037824 */ /* 0x001fe200078e0249 */
[----:B------:R-:W-:Y:S04]  /*21b0*/  LDS R14, [R0+0x3410] ;  /* 0x00341000000e7984 */ /* 0x000fe80000000800 */
[----:B------:R-:W-:Y:S04]  /*21c0*/  LDS R13, [R0+0x3414] ;  /* 0x00341400000d7984 */ /* 0x000fe80000000800 */
[----:B------:R-:W0:Y:S04]  /*21d0*/  LDS R12, [R0+0x3418] ;  /* 0x00341800000c7984 */ /* 0x000e280000000800 */
[----:B------:R-:W-:Y:S04]  /*21e0*/  LDS R11, [R0+0x341c] ;  /* 0x00341c00000b7984 */ /* 0x000fe80000000800 */
[----:B------:R-:W2:Y:S04]  /*21f0*/  LDS R10, [R0+0x3420] ;  /* 0x00342000000a7984 */ /* 0x000ea80000000800 */
[----:B------:R-:W-:Y:S04]  /*2200*/  LDS R9, [R0+0x3424] ;  /* 0x0034240000097984 */ /* 0x000fe80000000800 */
[----:B------:R-:W3:Y:S04]  /*2210*/  LDS R8, [R0+0x3428] ;  /* 0x0034280000087984 */ /* 0x000ee80000000800 */
[----:B-1----:R-:W-:Y:S04]  /*2220*/  LDS R7, [R0+0x342c] ;  /* 0x00342c0000077984 */ /* 0x002fe80000000800 */
[----:B------:R-:W1:Y:S04]  /*2230*/  LDS R6, [R0+0x3430] ;  /* 0x0034300000067984 */ /* 0x000e680000000800 */
[----:B------:R-:W-:Y:S04]  /*2240*/  LDS R5, [R0+0x3434] ;  /* 0x0034340000057984 */ /* 0x000fe80000000800 */
[----:B------:R-:W4:Y:S04]  /*2250*/  LDS R4, [R4+0x3438] ;  /* 0x0034380004047984 */ /* 0x000f280000000800 */
[----:B------:R-:W5:Y:S01]  /*2260*/  LDS R2, [R3+0x343c] ;  /* 0x00343c0003027984 */ /* 0x000f620000000800 */
[----:B0-----:R-:W-:-:S04]  /*2270*/  IADD3 R74, PT, PT, R12, R13, R14 ;  /* 0x0000000d0c4a7210 */ /* 0x001fc80007ffe00e */
[----:B--2---:R-:W-:-:S04]  /*2280*/  IADD3 R74, PT, PT, R10, R74, R11 ;  /* 0x0000004a0a4a7210 */ /* 0x004fc80007ffe00b */
[----:B---3--:R-:W-:-:S04]  /*2290*/  IADD3 R74, PT, PT, R8, R74, R9 ;  /* 0x0000004a084a7210 */ /* 0x008fc80007ffe009 */
[----:B-1----:R-:W-:-:S04]  /*22a0*/  IADD3 R74, PT, PT, R6, R74, R7 ;  /* 0x0000004a064a7210 */ /* 0x002fc80007ffe007 */
[----:B----4-:R-:W-:-:S05]  /*22b0*/  IADD3 R75, PT, PT, R4, R74, R5 ;  /* 0x0000004a044b7210 */ /* 0x010fca0007ffe005 */
[----:B-----5:R-:W-:Y:S01]  /*22c0*/  IMAD.IADD R2, R2, 0x1, R75 ;  /* 0x0000000102027824 */ /* 0x020fe200078e024b */
[----:B------:R-:W-:Y:S06]  /*22d0*/  BRA.DIV UR5, `(.L_x_26) ;  /* 0x0000005a05807947 */ /* 0x000fec000b800000 */
[----:B------:R-:W0:Y:S02]  /*22e0*/  SHFL.UP P0, R77, R2, 0x1, RZ ;  /* 0x04200000024d7989 */ /* 0x000e2400000000ff */
[----:B0-----:R-:W-:-:S05]  /*22f0*/  @P0 IMAD.IADD R77, R2, 0x1, R77 ;  /* 0x00000001024d0824 */ /* 0x001fca00078e024d */
[----:B------:R-:W0:Y:S02]  /*2300*/  SHFL.UP P0, R74, R77, 0x2, RZ ;  /* 0x044000004d4a7989 */ /* 0x000e2400000000ff */
[----:B0-----:R-:W-:-:S05]  /*2310*/  @P0 IMAD.IADD R74, R77, 0x1, R74 ;  /* 0x000000014d4a0824 */ /* 0x001fca00078e024a */
[----:B------:R-:W0:Y:S02]  /*2320*/  SHFL.UP P0, R77, R74, 0x4, RZ ;  /* 0x048000004a4d7989 */ /* 0x000e2400000000ff */
[----:B0-----:R-:W-:-:S05]  /*2330*/  @P0 IMAD.IADD R77, R74, 0x1, R77 ;  /* 0x000000014a4d0824 */ /* 0x001fca00078e024d */
[----:B------:R-:W0:Y:S02]  /*2340*/  SHFL.UP P0, R74, R77, 0x8, RZ ;  /* 0x050000004d4a7989 */ /* 0x000e2400000000ff */
[----:B0-----:R-:W-:-:S05]  /*2350*/  @P0 IMAD.IADD R74, R77, 0x1, R74 ;  /* 0x000000014d4a0824 */ /* 0x001fca00078e024a */
[----:B------:R0:W1:Y:S02]  /*2360*/  SHFL.UP P0, R0, R74, 0x10, RZ ;  /* 0x060000004a007989 */ /* 0x00006400000000ff */
.L_x_118:
[----:B-1----:R-:W-:-:S04]  /*2370*/  @P0 IMAD.IADD R0, R74, 0x1, R0 ;  /* 0x000000014a000824 */ /* 0x002fc800078e0200 */
[----:B------:R-:W-:-:S04]  /*2380*/  IMAD.IADD R2, R0, 0x1, -R2 ;  /* 0x0000000100027824 */ /* 0x000fc800078e0a02 */
[----:B------:R-:W-:Y:S01]  /*2390*/  IMAD.IADD R14, R14, 0x1, R2 ;  /* 0x000000010e0e7824 */ /* 0x000fe200078e0202 */
[----:B------:R2:W-:Y:S03]  /*23a0*/  STS [R3+0x3410], R2 ;  /* 0x0034100203007388 */ /* 0x0005e60000000800 */
        /* <DEDUP_REMOVED lines=19> */
[----:B------:R2:W-:Y:S04]  /*24e0*/  STS [R3+0x3438], R5 ;  /* 0x0034380503007388 */ /* 0x0005e80000000800 */
[----:B------:R2:W-:Y:S02]  /*24f0*/  STS [R3+0x343c], R4 ;  /* 0x00343c0403007388 */ /* 0x0005e40000000800 */
.L_x_25:
[----:B------:R-:W3:Y:S01]  /*2500*/  LDL R0, [R1+0x8] ;  /* 0x0000080001007983 */ /* 0x000ee20000100800 */
[----:B------:R-:W-:Y:S05]  /*2510*/  WARPSYNC.ALL ;  /* 0x0000000000007948 */ /* 0x000fea0003800000 */
[----:B--2---:R-:W-:Y:S01]  /*2520*/  IMAD.MOV.U32 R2, RZ, RZ, RZ ;  /* 0x000000ffff027224 */ /* 0x004fe200078e00ff */
[----:B------:R-:W-:Y:S01]  /*2530*/  BSSY.RECONVERGENT B0, `(.L_x_27) ;  /* 0x000002d000007945 */ /* 0x000fe20003800200 */
[----:B0-----:R-:W-:Y:S02]  /*2540*/  IMAD.MOV.U32 R3, RZ, RZ, R39 ;  /* 0x000000ffff037224 */ /* 0x001fe400078e0027 */
[----:B------:R-:W-:-:S04]  /*2550*/  IMAD.HI.U32 R2, R39, 0x15555556, R2 ;  /* 0x1555555627027827 */ /* 0x000fc800078e0002 */
[--C-:B------:R-:W-:Y:S01]  /*2560*/  IMAD R2, R2, 0x4, R73.reuse ;  /* 0x0000000402027824 */ /* 0x100fe200078e0249 */
[----:B------:R-:W-:Y:S06]  /*2570*/  BAR.SYNC.DEFER_BLOCKING 0x0 ;  /* 0x0000000000007b1d */ /* 0x000fec0000010000 */
[----:B------:R0:W2:Y:S01]  /*2580*/  LDS R3, [R2+0x3410] ;  /* 0x0034100002037984 */ /* 0x0000a20000000800 */
[----:B---3--:R-:W-:Y:S01]  /*2590*/  ISETP.NE.AND P0, PT, R0, RZ, PT ;  /* 0x000000ff0000720c */ /* 0x008fe20003f05270 */
[----:B------:R-:W-:-:S12]  /*25a0*/  IMAD R0, R39, 0x4, R73 ;  /* 0x0000000427007824 */ /* 0x000fd800078e0249 */
[----:B0-2---:R-:W-:Y:S05]  /*25b0*/  @P0 BRA `(.L_x_28) ;  /* 0x0000000000900947 */ /* 0x005fea0003800000 */
[----:B------:R-:W0:Y:S04]  /*25c0*/  LDS R10, [R0] ;  /* 0x00000000000a7984 */ /* 0x000e280000000800 */
[----:B------:R-:W2:Y:S04]  /*25d0*/  LDS R9, [R0+0x400] ;  /* 0x0004000000097984 */ /* 0x000ea80000000800 */
[----:B------:R-:W3:Y:S04]  /*25e0*/  LDS R8, [R0+0x800] ;  /* 0x0008000000087984 */ /* 0x000ee80000000800 */
[----:B-1----:R-:W1:Y:S04]  /*25f0*/  LDS R6, [R0+0xc00] ;  /* 0x000c000000067984 */ /* 0x002e680000000800 */
[----:B------:R-:W4:Y:S04]  /*2600*/  LDS R4, [R0+0x1000] ;  /* 0x0010000000047984 */ /* 0x000f280000000800 */
[----:B------:R-:W5:Y:S04]  /*2610*/  LDS R2, [R0+0x1400] ;  /* 0x0014000000027984 */ /* 0x000f680000000800 */
[----:B------:R-:W5:Y:S04]  /*2620*/  LDS R5, [R0+0x1c00] ;  /* 0x001c000000057984 */ /* 0x000f680000000800 */
[----:B------:R-:W5:Y:S04]  /*2630*/  LDS R12, [R0+0x2000] ;  /* 0x00200000000c7984 */ /* 0x000f680000000800 */
[----:B------:R-:W5:Y:S04]  /*2640*/  LDS R76, [R0+0x2400] ;  /* 0x00240000004c7984 */ /* 0x000f680000000800 */
[----:B------:R-:W5:Y:S01]  /*2650*/  LDS R74, [R0+0x2800] ;  /* 0x00280000004a7984 */ /* 0x000f620000000800 */
[----:B0-----:R-:W-:-:S03]  /*2660*/  IMAD.IADD R7, R3, 0x1, R10 ;  /* 0x0000000103077824 */ /* 0x001fc600078e020a */
[----:B------:R-:W0:Y:S01]  /*2670*/  LDS R14, [R0+0x2c00] ;  /* 0x002c0000000e7984 */ /* 0x000e220000000800 */
[----:B--2---:R-:W-:-:S03]  /*2680*/  IMAD.IADD R9, R3, 0x1, R9 ;  /* 0x0000000103097824 */ /* 0x004fc600078e0209 */
[----:B------:R-:W2:Y:S01]  /*2690*/  LDS R10, [R0+0x1800] ;  /* 0x00180000000a7984 */ /* 0x000ea20000000800 */
[----:B---3--:R-:W-:-:S03]  /*26a0*/  IMAD.IADD R11, R3, 0x1, R8 ;  /* 0x00000001030b7824 */ /* 0x008fc600078e0208 */
[----:B------:R4:W-:Y:S01]  /*26b0*/  STS [R0], R7 ;  /* 0x0000000700007388 */ /* 0x0009e20000000800 */
[----:B-1----:R-:W-:-:S03]  /*26c0*/  IMAD.IADD R13, R3, 0x1, R6 ;  /* 0x00000001030d7824 */ /* 0x002fc600078e0206 */
[----:B------:R1:W-:Y:S04]  /*26d0*/  STS [R0+0x400], R9 ;  /* 0x0004000900007388 */ /* 0x0003e80000000800 */
[----:B------:R3:W-:Y:S01]  /*26e0*/  STS [R0+0x800], R11 ;  /* 0x0008000b00007388 */ /* 0x0007e20000000800 */
[----:B----4-:R-:W-:-:S03]  /*26f0*/  IMAD.IADD R7, R3, 0x1, R4 ;  /* 0x0000000103077824 */ /* 0x010fc600078e0204 */
[----:B------:R0:W-:Y:S01]  /*2700*/  STS [R0+0xc00], R13 ;  /* 0x000c000d00007388 */ /* 0x0001e20000000800 */
[C---:B-----5:R-:W-:Y:S02]  /*2710*/  IMAD.IADD R75, R3.reuse, 0x1, R2 ;  /* 0x00000001034b7824 */ /* 0x060fe400078e0202 */
[C---:B------:R-:W-:Y:S01]  /*2720*/  IMAD.IADD R5, R3.reuse, 0x1, R5 ;  /* 0x0000000103057824 */ /* 0x040fe200078e0205 */
[----:B------:R4:W-:Y:S01]  /*2730*/  STS [R0+0x1000], R7 ;  /* 0x0010000700007388 */ /* 0x0009e20000000800 */
[----:B------:R-:W-:-:S03]  /*2740*/  IMAD.IADD R12, R3, 0x1, R12 ;  /* 0x00000001030c7824 */ /* 0x000fc600078e020c */
[----:B------:R4:W-:Y:S01]  /*2750*/  STS [R0+0x1400], R75 ;  /* 0x0014004b00007388 */ /* 0x0009e20000000800 */
[----:B-1----:R-:W-:-:S03]  /*2760*/  IMAD.IADD R9, R3, 0x1, R76 ;  /* 0x0000000103097824 */ /* 0x002fc600078e024c */
[----:B------:R4:W-:Y:S01]  /*2770*/  STS [R0+0x1c00], R5 ;  /* 0x001c000500007388 */ /* 0x0009e20000000800 */
[----:B---3--:R-:W-:-:S03]  /*2780*/  IMAD.IADD R11, R3, 0x1, R74 ;  /* 0x00000001030b7824 */ /* 0x008fc600078e024a */
[----:B------:R4:W-:Y:S01]  /*2790*/  STS [R0+0x2000], R12 ;  /* 0x0020000c00007388 */ /* 0x0009e20000000800 */
[----:B0-----:R-:W-:-:S03]  /*27a0*/  IMAD.IADD R13, R3, 0x1, R14 ;  /* 0x00000001030d7824 */ /* 0x001fc600078e020e */
[----:B------:R4:W-:Y:S01]  /*27b0*/  STS [R0+0x2400], R9 ;  /* 0x0024000900007388 */ /* 0x0009e20000000800 */
[----:B--2---:R-:W-:-:S03]  /*27c0*/  IMAD.IADD R77, R3, 0x1, R10 ;  /* 0x00000001034d7824 */ /* 0x004fc600078e020a */
[----:B------:R4:W-:Y:S04]  /*27d0*/  STS [R0+0x2800], R11 ;  /* 0x0028000b00007388 */ /* 0x0009e80000000800 */
[----:B------:R4:W-:Y:S04]  /*27e0*/  STS [R0+0x1800], R77 ;  /* 0x0018004d00007388 */ /* 0x0009e80000000800 */
[----:B------:R4:W-:Y:S02]  /*27f0*/  STS [R0+0x2c00], R13 ;  /* 0x002c000d00007388 */ /* 0x0009e40000000800 */
.L_x_28:
[----:B------:R-:W-:Y:S05]  /*2800*/  BSYNC.RECONVERGENT B0 ;  /* 0x0000000000007941 */ /* 0x000fea0003800200 */
.L_x_27:
[----:B------:R-:W-:Y:S01]  /*2810*/  BAR.SYNC.DEFER_BLOCKING 0x0 ;  /* 0x0000000000007b1d */ /* 0x000fe20000010000 */
[----:B------:R-:W-:-:S05]  /*2820*/  R2P PR, R51, 0x7f ;  /* 0x0000007f33007804 */ /* 0x000fca0000000000 */
[----:B------:R-:W-:Y:S01]  /*2830*/  BSSY.RECONVERGENT B0, `(.L_x_29) ;  /* 0x0000022000007945 */ /* 0x000fe20003800200 */
[----:B------:R-:W0:Y:S07]  /*2840*/  S2R R4, SR_LANEID ;  /* 0x0000000000047919 */ /* 0x000e2e0000000000 */
[----:B------:R-:W-:Y:S02]  /*2850*/  VOTE.ANY R2, PT, P0 ;  /* 0x0000000000027806 */ /* 0x000fe400000e0100 */
[----:B----4-:R-:W-:-:S02]  /*2860*/  VOTE.ANY R5, PT, P1 ;  /* 0x0000000000057806 */ /* 0x010fc400008e0100 */
[----:B------:R-:W-:Y:S02]  /*2870*/  @!P0 LOP3.LUT R2, RZ, R2, RZ, 0x33, !PT ;  /* 0x00000002ff028212 */ /* 0x000fe400078e33ff */
[----:B-1----:R-:W-:Y:S02]  /*2880*/  VOTE.ANY R7, PT, P2 ;  /* 0x0000000000077806 */ /* 0x002fe400010e0100 */
[----:B------:R-:W-:Y:S02]  /*2890*/  @!P1 LOP3.LUT R5, RZ, R5, RZ, 0x33, !PT ;  /* 0x00000005ff059212 */ /* 0x000fe400078e33ff */
[----:B------:R-:W-:Y:S02]  /*28a0*/  VOTE.ANY R9, PT, P3 ;  /* 0x0000000000097806 */ /* 0x000fe400018e0100 */
[----:B------:R-:W-:Y:S02]  /*28b0*/  @!P2 LOP3.LUT R7, RZ, R7, RZ, 0x33, !PT ;  /* 0x00000007ff07a212 */ /* 0x000fe400078e33ff */
[----:B------:R-:W-:-:S02]  /*28c0*/  LOP3.LUT R2, R5, R2, RZ, 0xc0, !PT ;  /* 0x0000000205027212 */ /* 0x000fc400078ec0ff */
[----:B------:R-:W-:Y:S02]  /*28d0*/  @!P3 LOP3.LUT R9, RZ, R9, RZ, 0x33, !PT ;  /* 0x00000009ff09b212 */ /* 0x000fe400078e33ff */
[----:B------:R-:W-:Y:S02]  /*28e0*/  LOP3.LUT R2, R7, R2, RZ, 0xc0, !PT ;  /* 0x0000000207027212 */ /* 0x000fe400078ec0ff */
[----:B------:R-:W-:Y:S02]  /*28f0*/  VOTE.ANY R5, PT, P4 ;  /* 0x0000000000057806 */ /* 0x000fe400020e0100 */
[----:B------:R-:W-:Y:S02]  /*2900*/  LOP3.LUT R2, R9, R2, RZ, 0xc0, !PT ;  /* 0x0000000209027212 */ /* 0x000fe400078ec0ff */
[----:B------:R-:W-:Y:S02]  /*2910*/  @!P4 LOP3.LUT R5, RZ, R5, RZ, 0x33, !PT ;  /* 0x00000005ff05c212 */ /* 0x000fe400078e33ff */
[----:B------:R-:W-:-:S02]  /*2920*/  VOTE.ANY R7, PT, P5 ;  /* 0x0000000000077806 */ /* 0x000fc400028e0100 */
[----:B------:R-:W-:Y:S02]  /*2930*/  LOP3.LUT R2, R5, R2, RZ, 0xc0, !PT ;  /* 0x0000000205027212 */ /* 0x000fe400078ec0ff */
[----:B------:R-:W-:Y:S02]  /*2940*/  LOP3.LUT P0, RZ, R51, 0x80, RZ, 0xc0, !PT ;  /* 0x0000008033ff7812 */ /* 0x000fe4000780c0ff */
[----:B------:R-:W-:Y:S02]  /*2950*/  @!P5 LOP3.LUT R7, RZ, R7, RZ, 0x33, !PT ;  /* 0x00000007ff07d212 */ /* 0x000fe400078e33ff */
[----:B------:R-:W-:Y:S02]  /*2960*/  VOTE.ANY R6, PT, P6 ;  /* 0x0000000000067806 */ /* 0x000fe400030e0100 */
[----:B------:R-:W-:Y:S02]  /*2970*/  LOP3.LUT R7, R7, R2, RZ, 0xc0, !PT ;  /* 0x0000000207077212 */ /* 0x000fe400078ec0ff */
[----:B------:R-:W1:Y:S01]  /*2980*/  S2R R2, SR_LEMASK ;  /* 0x0000000000027919 */ /* 0x000e620000003a00 */
[----:B------:R-:W-:-:S04]  /*2990*/  @!P6 LOP3.LUT R6, RZ, R6, RZ, 0x33, !PT ;  /* 0x00000006ff06e212 */ /* 0x000fc800078e33ff */
[----:B------:R-:W-:Y:S02]  /*29a0*/  VOTE.ANY R8, PT, P0 ;  /* 0x0000000000087806 */ /* 0x000fe400000e0100 */
[----:B------:R-:W-:Y:S02]  /*29b0*/  LOP3.LUT R7, R6, R7, RZ, 0xc0, !PT ;  /* 0x0000000706077212 */ /* 0x000fe400078ec0ff */
[----:B------:R-:W-:-:S04]  /*29c0*/  @!P0 LOP3.LUT R8, RZ, R8, RZ, 0x33, !PT ;  /* 0x00000008ff088212 */ /* 0x000fc800078e33ff */
[----:B------:R-:W-:Y:S01]  /*29d0*/  LOP3.LUT R9, R8, R7, RZ, 0xc0, !PT ;  /* 0x0000000708097212 */ /* 0x000fe200078ec0ff */
[----:B------:R-:W-:-:S03]  /*29e0*/  IMAD.MOV.U32 R8, RZ, RZ, RZ ;  /* 0x000000ffff087224 */ /* 0x000fc600078e00ff */
[----:B------:R-:W0:Y:S01]  /*29f0*/  FLO.U32 R7, R9 ;  /* 0x0000000900077300 */ /* 0x000e2200000e0000 */
[----:B-1----:R-:W-:Y:S02]  /*2a00*/  LOP3.LUT R5, R2, R9, RZ, 0xc0, !PT ;  /* 0x0000000902057212 */ /* 0x002fe400078ec0ff */
[----:B0-----:R-:W-:-:S05]  /*2a10*/  ISETP.NE.AND P0, PT, R4, R7, PT ;  /* 0x000000070400720c */ /* 0x001fca0003f05270 */
[----:B------:R-:W0:Y:S08]  /*2a20*/  POPC R5, R5 ;  /* 0x0000000500057309 */ /* 0x000e300000000000 */
[----:B------:R-:W-:Y:S05]  /*2a30*/  @P0 BRA `(.L_x_30) ;  /* 0x0000000000040947 */ /* 0x000fea0003800000 */
[----:B0-----:R1:W2:Y:S02]  /*2a40*/  ATOMS.ADD R8, [R30], R5 ;  /* 0x000000051e08738c */ /* 0x0012a40000000000 */
.L_x_30:
[----:B------:R-:W-:Y:S05]  /*2a50*/  BSYNC.RECONVERGENT B0 ;  /* 0x0000000000007941 */ /* 0x000fea0003800200 */
.L_x_29:
[----:B------:R-:W3:Y:S01]  /*2a60*/  LDCU UR5, c[0x0][0x3c4] ;  /* 0x00007880ff0577ac */ /* 0x000ee20008000800 */
[----:B--2---:R2:W4:Y:S01]  /*2a70*/  SHFL.IDX PT, R8, R8, R7, 0x1f ;  /* 0x00001f0708087589 */ /* 0x00452200000e0000 */
[----:B------:R-:W-:Y:S01]  /*2a80*/  BSSY.RECONVERGENT B0, `(.L_x_31) ;  /* 0x0000023000007945 */ /* 0x000fe20003800200 */
[----:B------:R-:W-:Y:S01]  /*2a90*/  IMAD.MOV.U32 R12, RZ, RZ, RZ ;  /* 0x000000ffff0c7224 */ /* 0x000fe200078e00ff */
[----:B---3--:R-:W-:-:S04]  /*2aa0*/  SHF.R.U32.HI R6, RZ, UR5, R70 ;  /* 0x00000005ff067c19 */ /* 0x008fc80008011646 */
[----:B------:R-:W-:-:S04]  /*2ab0*/  LOP3.LUT R10, R6, UR4, RZ, 0x30, !PT ;  /* 0x00000004060a7c12 */ /* 0x000fc8000f8e30ff */
[----:B------:R-:W-:-:S13]  /*2ac0*/  R2P PR, R10, 0x7f ;  /* 0x0000007f0a007804 */ /* 0x000fda0000000000 */
[----:B------:R-:W-:Y:S02]  /*2ad0*/  VOTE.ANY R6, PT, P0 ;  /* 0x0000000000067806 */ /* 0x000fe400000e0100 */
[----:B------:R-:W-:Y:S02]  /*2ae0*/  VOTE.ANY R9, PT, P1 ;  /* 0x0000000000097806 */ /* 0x000fe400008e0100 */
[----:B------:R-:W-:Y:S02]  /*2af0*/  @!P0 LOP3.LUT R6, RZ, R6, RZ, 0x33, !PT ;  /* 0x00000006ff068212 */ /* 0x000fe400078e33ff */
[----:B------:R-:W-:Y:S02]  /*2b00*/  @!P1 LOP3.LUT R9, RZ, R9, RZ, 0x33, !PT ;  /* 0x00000009ff099212 */ /* 0x000fe400078e33ff */
[----:B------:R-:W-:Y:S02]  /*2b10*/  VOTE.ANY R11, PT, P2 ;  /* 0x00000000000b7806 */ /* 0x000fe400010e0100 */
[----:B------:R-:W-:-:S02]  /*2b20*/  LOP3.LUT R6, R9, R6, RZ, 0xc0, !PT ;  /* 0x0000000609067212 */ /* 0x000fc400078ec0ff */
[----:B------:R-:W-:Y:S02]  /*2b30*/  @!P2 LOP3.LUT R11, RZ, R11, RZ, 0x33, !PT ;  /* 0x0000000bff0ba212 */ /* 0x000fe400078e33ff */
[----:B------:R-:W-:Y:S02]  /*2b40*/  VOTE.ANY R9, PT, P3 ;  /* 0x0000000000097806 */ /* 0x000fe400018e0100 */
[----:B------:R-:W-:Y:S02]  /*2b50*/  LOP3.LUT R6, R11, R6, RZ, 0xc0, !PT ;  /* 0x000000060b067212 */ /* 0x000fe400078ec0ff */
[----:B------:R-:W-:Y:S02]  /*2b60*/  @!P3 LOP3.LUT R9, RZ, R9, RZ, 0x33, !PT ;  /* 0x00000009ff09b212 */ /* 0x000fe400078e33ff */
[----:B------:R-:W-:Y:S02]  /*2b70*/  LOP3.LUT P0, RZ, R10, 0x80, RZ, 0xc0, !PT ;  /* 0x000000800aff7812 */ /* 0x000fe4000780c0ff */
[----:B------:R-:W-:-:S02]  /*2b80*/  VOTE.ANY R11, PT, P4 ;  /* 0x00000000000b7806 */ /* 0x000fc400020e0100 */
[----:B------:R-:W-:Y:S02]  /*2b90*/  LOP3.LUT R6, R9, R6, RZ, 0xc0, !PT ;  /* 0x0000000609067212 */ /* 0x000fe400078ec0ff */
[----:B------:R-:W-:Y:S02]  /*2ba0*/  VOTE.ANY R9, PT, P5 ;  /* 0x0000000000097806 */ /* 0x000fe400028e0100 */
[----:B------:R-:W-:Y:S02]  /*2bb0*/  @!P4 LOP3.LUT R11, RZ, R11, RZ, 0x33, !PT ;  /* 0x0000000bff0bc212 */ /* 0x000fe400078e33ff */
[----:B------:R-:W-:Y:S02]  /*2bc0*/  @!P5 LOP3.LUT R9, RZ, R9, RZ, 0x33, !PT ;  /* 0x00000009ff09d212 */ /* 0x000fe400078e33ff */
[----:B------:R-:W-:Y:S02]  /*2bd0*/  LOP3.LUT R6, R11, R6, RZ, 0xc0, !PT ;  /* 0x000000060b067212 */ /* 0x000fe400078ec0ff */
[----:B------:R-:W-:-:S02]  /*2be0*/  VOTE.ANY R11, PT, P6 ;  /* 0x00000000000b7806 */ /* 0x000fc400030e0100 */
[----:B------:R-:W-:Y:S02]  /*2bf0*/  LOP3.LUT R6, R9, R6, RZ, 0xc0, !PT ;  /* 0x0000000609067212 */ /* 0x000fe400078ec0ff */
[----:B------:R-:W-:Y:S02]  /*2c00*/  VOTE.ANY R9, PT, P0 ;  /* 0x0000000000097806 */ /* 0x000fe400000e0100 */
[----:B------:R-:W-:Y:S02]  /*2c10*/  @!P6 LOP3.LUT R11, RZ, R11, RZ, 0x33, !PT ;  /* 0x0000000bff0be212 */ /* 0x000fe400078e33ff */
[----:B------:R-:W-:Y:S02]  /*2c20*/  @!P0 LOP3.LUT R9, RZ, R9, RZ, 0x33, !PT ;  /* 0x00000009ff098212 */ /* 0x000fe400078e33ff */
[----:B------:R-:W-:-:S04]  /*2c30*/  LOP3.LUT R6, R11, R6, RZ, 0xc0, !PT ;  /* 0x000000060b067212 */ /* 0x000fc800078ec0ff */
[----:B------:R-:W-:-:S04]  /*2c40*/  LOP3.LUT R11, R9, R6, RZ, 0xc0, !PT ;  /* 0x00000006090b7212 */ /* 0x000fc800078ec0ff */
[----:B------:R-:W3:Y:S01]  /*2c50*/  FLO.U32 R9, R11 ;  /* 0x0000000b00097300 */ /* 0x000ee200000e0000 */
[----:B------:R-:W-:-:S07]  /*2c60*/  LOP3.LUT R6, R2, R11, RZ, 0xc0, !PT ;  /* 0x0000000b02067212 */ /* 0x000fce00078ec0ff */
[----:B------:R-:W0:Y:S01]  /*2c70*/  POPC R6, R6 ;  /* 0x0000000600067309 */ /* 0x000e220000000000 */
[----:B---3--:R-:W-:-:S13]  /*2c80*/  ISETP.NE.AND P0, PT, R4, R9, PT ;  /* 0x000000090400720c */ /* 0x008fda0003f05270 */
[----:B0-2-4-:R-:W-:Y:S05]  /*2c90*/  @P0 BRA `(.L_x_32) ;  /* 0x0000000000040947 */ /* 0x015fea0003800000 */
[----:B------:R0:W2:Y:S02]  /*2ca0*/  ATOMS.ADD R12, [R31], R6 ;  /* 0x000000061f0c738c */ /* 0x0000a40000000000 */
.L_x_32:
[----:B------:R-:W-:Y:S05]  /*2cb0*/  BSYNC.RECONVERGENT B0 ;  /* 0x0000000000007941 */ /* 0x000fea0003800200 */
.L_x_31:
[----:B------:R-:W-:Y:S01]  /*2cc0*/  R2P PR, R50, 0x7f ;  /* 0x0000007f32007804 */ /* 0x000fe20000000000 */
[----:B------:R-:W-:-:S12]  /*2cd0*/  BSSY.RECONVERGENT B0, `(.L_x_33) ;  /* 0x0000021000007945 */ /* 0x000fd80003800200 */
        /* <DEDUP_REMOVED lines=22> */
[----:B------:R-:W-:Y:S01]  /*2e40*/  LOP3.LUT R7, R14, R7, RZ, 0xc0, !PT ;  /* 0x000000070e077212 */ /* 0x000fe200078ec0ff */
[----:B------:R-:W-:-:S03]  /*2e50*/  IMAD.MOV.U32 R14, RZ, RZ, RZ ;  /* 0x000000ffff0e7224 */ /* 0x000fc600078e00ff */
[----:B------:R-:W-:Y:S02]  /*2e60*/  LOP3.LUT R13, R10, R7, RZ, 0xc0, !PT ;  /* 0x000000070a0d7212 */ /* 0x000fe400078ec0ff */
[----:B--2---:R2:W3:Y:S02]  /*2e70*/  SHFL.IDX PT, R7, R12, R9, 0x1f ;  /* 0x00001f090c077589 */ /* 0x0044e400000e0000 */
[----:B------:R-:W4:Y:S01]  /*2e80*/  FLO.U32 R11, R13 ;  /* 0x0000000d000b7300 */ /* 0x000f2200000e0000 */
[----:B------:R-:W-:-:S07]  /*2e90*/  LOP3.LUT R10, R2, R13, RZ, 0xc0, !PT ;  /* 0x0000000d020a7212 */ /* 0x000fce00078ec0ff */
[----:B------:R-:W0:Y:S01]  /*2ea0*/  POPC R10, R10 ;  /* 0x0000000a000a7309 */ /* 0x000e220000000000 */
[----:B----4-:R-:W-:-:S13]  /*2eb0*/  ISETP.NE.AND P0, PT, R4, R11, PT ;  /* 0x0000000b0400720c */ /* 0x010fda0003f05270 */
[----:B0-23--:R-:W-:Y:S05]  /*2ec0*/  @P0 BRA `(.L_x_34) ;  /* 0x0000000000040947 */ /* 0x00dfea0003800000 */
[----:B------:R0:W2:Y:S02]  /*2ed0*/  ATOMS.ADD R14, [R29], R10 ;  /* 0x0000000a1d0e738c */ /* 0x0000a40000000000 */
.L_x_34:
[----:B------:R-:W-:Y:S05]  /*2ee0*/  BSYNC.RECONVERGENT B0 ;  /* 0x0000000000007941 */ /* 0x000fea0003800200 */
.L_x_33:
[----:B------:R-:W-:Y:S01]  /*2ef0*/  R2P PR, R49, 0x7f ;  /* 0x0000007f31007804 */ /* 0x000fe20000000000 */
[----:B--2---:R2:W3:Y:S01]  /*2f00*/  SHFL.IDX PT, R11, R14, R11, 0x1f ;  /* 0x00001f0b0e0b7589 */ /* 0x0044e200000e0000 */
[----:B------:R-:W-:Y:S11]  /*2f10*/  BSSY.RECONVERGENT B0, `(.L_x_35) ;  /* 0x0000020000007945 */ /* 0x000ff60003800200 */
[----:B------:R-:W-:-:S02]  /*2f20*/  VOTE.ANY R9, PT, P0 ;  /* 0x0000000000097806 */ /* 0x000fc400000e0100 */
[----:B------:R-:W-:Y:S02]  /*2f30*/  VOTE.ANY R12, PT, P1 ;  /* 0x00000000000c7806 */ /* 0x000fe400008e0100 */
[----:B------:R-:W-:Y:S02]  /*2f40*/  @!P0 LOP3.LUT R9, RZ, R9, RZ, 0x33, !PT ;  /* 0x00000009ff098212 */ /* 0x000fe400078e33ff */
[----:B------:R-:W-:Y:S02]  /*2f50*/  @!P1 LOP3.LUT R12, RZ, R12, RZ, 0x33, !PT ;  /* 0x0000000cff0c9212 */ /* 0x000fe400078e33ff */
[----:B-1----:R-:W-:Y:S02]  /*2f60*/  VOTE.ANY R30, PT, P2 ;  /* 0x00000000001e7806 */ /* 0x002fe400010e0100 */
[----:B------:R-:W-:Y:S02]  /*2f70*/  LOP3.LUT R9, R12, R9, RZ, 0xc0, !PT ;  /* 0x000000090c097212 */ /* 0x000fe400078ec0ff */
[----:B------:R-:W-:-:S02]  /*2f80*/  @!P2 LOP3.LUT R30, RZ, R30, RZ, 0x33, !PT ;  /* 0x0000001eff1ea212 */ /* 0x000fc400078e33ff */
[----:B------:R-:W-:Y:S02]  /*2f90*/  VOTE.ANY R12, PT, P3 ;  /* 0x00000000000c7806 */ /* 0x000fe400018e0100 */
[----:B------:R-:W-:Y:S02]  /*2fa0*/  LOP3.LUT R9, R30, R9, RZ, 0xc0, !PT ;  /* 0x000000091e097212 */ /* 0x000fe400078ec0ff */
[----:B------:R-:W-:Y:S02]  /*2fb0*/  @!P3 LOP3.LUT R12, RZ, R12, RZ, 0x33, !PT ;  /* 0x0000000cff0cb212 */ /* 0x000fe400078e33ff */
[----:B------:R-:W-:Y:S02]  /*2fc0*/  LOP3.LUT P0, RZ, R49, 0x80, RZ, 0xc0, !PT ;  /* 0x0000008031ff7812 */ /* 0x000fe4000780c0ff */
[----:B------:R-:W-:Y:S02]  /*2fd0*/  VOTE.ANY R30, PT, P4 ;  /* 0x00000000001e7806 */ /* 0x000fe400020e0100 */
[----:B------:R-:W-:-:S02]  /*2fe0*/  LOP3.LUT R9, R12, R9, RZ, 0xc0, !PT ;  /* 0x000000090c097212 */ /* 0x000fc400078ec0ff */
[----:B------:R-:W-:Y:S02]  /*2ff0*/  VOTE.ANY R12, PT, P5 ;  /* 0x00000000000c7806 */ /* 0x000fe400028e0100 */
[----:B------:R-:W-:Y:S02]  /*3000*/  @!P4 LOP3.LUT R30, RZ, R30, RZ, 0x33, !PT ;  /* 0x0000001eff1ec212 */ /* 0x000fe400078e33ff */
[----:B------:R-:W-:Y:S02]  /*3010*/  @!P5 LOP3.LUT R12, RZ, R12, RZ, 0x33, !PT ;  /* 0x0000000cff0cd212 */ /* 0x000fe400078e33ff */
[----:B------:R-:W-:Y:S02]  /*3020*/  LOP3.LUT R9, R30, R9, RZ, 0xc0, !PT ;  /* 0x000000091e097212 */ /* 0x000fe400078ec0ff */
[----:B------:R-:W-:Y:S02]  /*3030*/  VOTE.ANY R30, PT, P6 ;  /* 0x00000000001e7806 */ /* 0x000fe400030e0100 */
[----:B------:R-:W-:-:S02]  /*3040*/  LOP3.LUT R9, R12, R9, RZ, 0xc0, !PT ;  /* 0x000000090c097212 */ /* 0x000fc400078ec0ff */
[----:B------:R-:W-:Y:S02]  /*3050*/  VOTE.ANY R12, PT, P0 ;  /* 0x00000000000c7806 */ /* 0x000fe400000e0100 */
[----:B------:R-:W-:Y:S02]  /*3060*/  @!P6 LOP3.LUT R30, RZ, R30, RZ, 0x33, !PT ;  /* 0x0000001eff1ee212 */ /* 0x000fe400078e33ff */
[----:B------:R-:W-:Y:S02]  /*3070*/  @!P0 LOP3.LUT R12, RZ, R12, RZ, 0x33, !PT ;  /* 0x0000000cff0c8212 */ /* 0x000fe400078e33ff */
[----:B------:R-:W-:Y:S01]  /*3080*/  LOP3.LUT R9, R30, R9, RZ, 0xc0, !PT ;  /* 0x000000091e097212 */ /* 0x000fe200078ec0ff */
[----:B------:R-:W-:-:S03]  /*3090*/  IMAD.MOV.U32 R30, RZ, RZ, RZ ;  /* 0x000000ffff1e7224 */ /* 0x000fc600078e00ff */
[----:B0-----:R-:W-:-:S04]  /*30a0*/  LOP3.LUT R29, R12, R9, RZ, 0xc0, !PT ;  /* 0x000000090c1d7212 */ /* 0x001fc800078ec0ff */
[----:B------:R-:W0:Y:S01]  /*30b0*/  FLO.U32 R13, R29 ;  /* 0x0000001d000d7300 */ /* 0x000e2200000e0000 */
[----:B------:R-:W-:-:S07]  /*30c0*/  LOP3.LUT R9, R2, R29, RZ, 0xc0, !PT ;  /* 0x0000001d02097212 */ /* 0x000fce00078ec0ff */
[----:B------:R-:W1:Y:S01]  /*30d0*/  POPC R9, R9 ;  /* 0x0000000900097309 */ /* 0x000e620000000000 */
[----:B0-----:R-:W-:-:S13]  /*30e0*/  ISETP.NE.AND P0, PT, R4, R13, PT ;  /* 0x0000000d0400720c */ /* 0x001fda0003f05270 */
[----:B-123--:R-:W-:Y:S05]  /*30f0*/  @P0 BRA `(.L_x_36) ;  /* 0x0000000000040947 */ /* 0x00efea0003800000 */
[----:B------:R0:W1:Y:S02]  /*3100*/  ATOMS.ADD R30, [R28], R9 ;  /* 0x000000091c1e738c */ /* 0x0000640000000000 */
.L_x_36:
[----:B------:R-:W-:Y:S05]  /*3110*/  BSYNC.RECONVERGENT B0 ;  /* 0x0000000000007941 */ /* 0x000fea0003800200 */
.L_x_35:
[----:B------:R-:W-:Y:S01]  /*3120*/  R2P PR, R48, 0x7f ;  /* 0x0000007f30007804 */ /* 0x000fe20000000000 */
[----:B-1----:R1:W2:Y:S01]  /*3130*/  SHFL.IDX PT, R14, R30, R13, 0x1f ;  /* 0x00001f0d1e0e7589 */ /* 0x0022a200000e0000 */
[----:B------:R-:W-:Y:S01]  /*3140*/  BSSY.RECONVERGENT B0, `(.L_x_37) ;  /* 0x0000020000007945 */ /* 0x000fe20003800200 */
[----:B0-----:R-:W-:-:S10]  /*3150*/  IMAD.MOV.U32 R28, RZ, RZ, RZ ;  /* 0x000000ffff1c7224 */ /* 0x001fd400078e00ff */
        /* <DEDUP_REMOVED lines=24> */
[----:B------:R-:W0:Y:S01]  /*32e0*/  FLO.U32 R29, R31 ;  /* 0x0000001f001d7300 */ /* 0x000e2200000e0000 */
[----:B------:R-:W-:-:S07]  /*32f0*/  LOP3.LUT R12, R2, R31, RZ, 0xc0, !PT ;  /* 0x0000001f020c7212 */ /* 0x000fce00078ec0ff */
[----:B------:R-:W3:Y:S01]  /*3300*/  POPC R12, R12 ;  /* 0x0000000c000c7309 */ /* 0x000ee20000000000 */
[----:B0-----:R-:W-:-:S13]  /*3310*/  ISETP.NE.AND P0, PT, R4, R29, PT ;  /* 0x0000001d0400720c */ /* 0x001fda0003f05270 */
[----:B-123--:R-:W-:Y:S05]  /*3320*/  @P0 BRA `(.L_x_38) ;  /* 0x0000000000040947 */ /* 0x00efea0003800000 */
[----:B------:R0:W1:Y:S02]  /*3330*/  ATOMS.ADD R28, [R27], R12 ;  /* 0x0000000c1b1c738c */ /* 0x0000640000000000 */
.L_x_38:
[----:B------:R-:W-:Y:S05]  /*3340*/  BSYNC.RECONVERGENT B0 ;  /* 0x0000000000007941 */ /* 0x000fea0003800200 */
.L_x_37:
[----:B------:R-:W-:Y:S01]  /*3350*/  R2P PR, R47, 0x7f ;  /* 0x0000007f2f007804 */ /* 0x000fe20000000000 */
[----:B01----:R0:W1:Y:S01]  /*3360*/  SHFL.IDX PT, R27, R28, R29, 0x1f ;  /* 0x00001f1d1c1b7589 */ /* 0x00306200000e0000 */
[----:B------:R-:W-:Y:S11]  /*3370*/  BSSY.RECONVERGENT B0, `(.L_x_39) ;  /* 0x0000020000007945 */ /* 0x000ff60003800200 */
[----:B------:R-:W-:-:S02]  /*3380*/  VOTE.ANY R13, PT, P0 ;  /* 0x00000000000d7806 */ /* 0x000fc400000e0100 */
[----:B------:R-:W-:Y:S02]  /*3390*/  VOTE.ANY R30, PT, P1 ;  /* 0x00000000001e7806 */ /* 0x000fe400008e0100 */
[----:B------:R-:W-:Y:S02]  /*33a0*/  @!P0 LOP3.LUT R13, RZ, R13, RZ, 0x33, !PT ;  /* 0x0000000dff0d8212 */ /* 0x000fe400078e33ff */
[----:B------:R-:W-:Y:S02]  /*33b0*/  @!P1 LOP3.LUT R30, RZ, R30, RZ, 0x33, !PT ;  /* 0x0000001eff1e9212 */ /* 0x000fe400078e33ff */
[----:B------:R-:W-:Y:S02]  /*33c0*/  VOTE.ANY R48, PT, P2 ;  /* 0x0000000000307806 */ /* 0x000fe400010e0100 */
        /* <DEDUP_REMOVED lines=17> */
[----:B------:R-:W-:-:S04]  /*34e0*/  LOP3.LUT R13, R48, R13, RZ, 0xc0, !PT ;  /* 0x0000000d300d7212 */ /* 0x000fc800078ec0ff */
[----:B------:R-:W-:Y:S01]  /*34f0*/  LOP3.LUT R47, R30, R13, RZ, 0xc0, !PT ;  /* 0x0000000d1e2f7212 */ /* 0x000fe200078ec0ff */
[----:B------:R-:W-:-:S03]  /*3500*/  IMAD.MOV.U32 R30, RZ, RZ, RZ ;  /* 0x000000ffff1e7224 */ /* 0x000fc600078e00ff */
[----:B------:R-:W2:Y:S01]  /*3510*/  FLO.U32 R31, R47 ;  /* 0x0000002f001f7300 */ /* 0x000ea200000e0000 */
[----:B------:R-:W-:-:S07]  /*3520*/  LOP3.LUT R13, R2, R47, RZ, 0xc0, !PT ;  /* 0x0000002f020d7212 */ /* 0x000fce00078ec0ff */
[----:B------:R-:W3:Y:S01]  /*3530*/  POPC R13, R13 ;  /* 0x0000000d000d7309 */ /* 0x000ee20000000000 */
[----:B--2---:R-:W-:-:S13]  /*3540*/  ISETP.NE.AND P0, PT, R4, R31, PT ;  /* 0x0000001f0400720c */ /* 0x004fda0003f05270 */
[----:B01-3--:R-:W-:Y:S05]  /*3550*/  @P0 BRA `(.L_x_40) ;  /* 0x0000000000040947 */ /* 0x00bfea0003800000 */
[----:B------:R0:W1:Y:S02]  /*3560*/  ATOMS.ADD R30, [R26], R13 ;  /* 0x0000000d1a1e738c */ /* 0x0000640000000000 */
.L_x_40:
[----:B------:R-:W-:Y:S05]  /*3570*/  BSYNC.RECONVERGENT B0 ;  /* 0x0000000000007941 */ /* 0x000fea0003800200 */
.L_x_39:
[----:B------:R-:W-:Y:S01]  /*3580*/  R2P PR, R46, 0x7f ;  /* 0x0000007f2e007804 */ /* 0x000fe20000000000 */
[----:B-1----:R1:W2:Y:S01]  /*3590*/  SHFL.IDX PT, R28, R30, R31, 0x1f ;  /* 0x00001f1f1e1c7589 */ /* 0x0022a200000e0000 */
[----:B------:R-:W-:Y:S11]  /*35a0*/  BSSY.RECONVERGENT B0, `(.L_x_41) ;  /* 0x0000020000007945 */ /* 0x000ff60003800200 */
[----:B0-----:R-:W-:-:S02]  /*35b0*/  VOTE.ANY R26, PT, P0 ;  /* 0x00000000001a7806 */ /* 0x001fc400000e0100 */
        /* <DEDUP_REMOVED lines=9> */
[----:B------:R-:W-:Y:S01]  /*3650*/  LOP3.LUT P0, RZ, R46, 0x80, RZ, 0xc0, !PT ;  /* 0x000000802eff7812 */ /* 0x000fe2000780c0ff */
[----:B------:R-:W-:Y:S01]  /*3660*/  IMAD.MOV.U32 R46, RZ, RZ, RZ ;  /* 0x000000ffff2e7224 */ /* 0x000fe200078e00ff */
        /* <DEDUP_REMOVED lines=19> */
.L_x_42:
[----:B------:R-:W-:Y:S05]  /*37a0*/  BSYNC.RECONVERGENT B0 ;  /* 0x0000000000007941 */ /* 0x000fea0003800200 */
.L_x_41:
        /* <DEDUP_REMOVED lines=27> */
[----:B------:R-:W-:-:S04]  /*3960*/  LOP3.LUT R45, R30, R25, RZ, 0xc0, !PT ;  /* 0x000000191e2d7212 */ /* 0x000fc800078ec0ff */
[----:B------:R-:W0:Y:S01]  /*3970*/  FLO.U32 R31, R45 ;  /* 0x0000002d001f7300 */ /* 0x000e2200000e0000 */
[----:B------:R-:W-:-:S07]  /*3980*/  LOP3.LUT R25, R2, R45, RZ, 0xc0, !PT ;  /* 0x0000002d02197212 */ /* 0x000fce00078ec0ff */
[----:B------:R-:W3:Y:S01]  /*3990*/  POPC R25, R25 ;  /* 0x0000001900197309 */ /* 0x000ee20000000000 */
[----:B0-----:R-:W-:-:S13]  /*39a0*/  ISETP.NE.AND P0, PT, R4, R31, PT ;  /* 0x0000001f0400720c */ /* 0x001fda0003f05270 */
[----:B-123--:R-:W-:Y:S05]  /*39b0*/  @P0 BRA `(.L_x_44) ;  /* 0x0000000000080947 */ /* 0x00efea0003800000 */
[----:B------:R-:W2:Y:S04]  /*39c0*/  LDL.LU R47, [R1+0x4] ;  /* 0x00000400012f7983 */ /* 0x000ea80000300800 */
[----:B--2---:R0:W1:Y:S02]  /*39d0*/  ATOMS.ADD R48, [R47], R25 ;  /* 0x000000192f30738c */ /* 0x0040640000000000 */
.L_x_44:
[----:B------:R-:W-:Y:S05]  /*39e0*/  BSYNC.RECONVERGENT B0 ;  /* 0x0000000000007941 */ /* 0x000fea0003800200 */
.L_x_43:
[----:B------:R-:W-:Y:S01]  /*39f0*/  R2P PR, R44, 0x7f ;  /* 0x0000007f2c007804 */ /* 0x000fe20000000000 */
[----:B------:R-:W-:Y:S01]  /*3a00*/  BSSY.RECONVERGENT B0, `(.L_x_45) ;  /* 0x0000022000007945 */ /* 0x000fe20003800200 */
[----:B------:R-:W-:-:S11]  /*3a10*/  IMAD.MOV.U32 R46, RZ, RZ, RZ ;  /* 0x000000ffff2e7224 */ /* 0x000fd600078e00ff */
[----:B------:R-:W-:Y:S02]  /*3a20*/  VOTE.ANY R30, PT, P0 ;  /* 0x00000000001e7806 */ /* 0x000fe400000e0100 */
[----:B------:R-:W-:Y:S02]  /*3a30*/  VOTE.ANY R45, PT, P1 ;  /* 0x00000000002d7806 */ /* 0x000fe400008e0100 */
[----:B------:R-:W-:Y:S02]  /*3a40*/  @!P0 LOP3.LUT R30, RZ, R30, RZ, 0x33, !PT ;  /* 0x0000001eff1e8212 */ /* 0x000fe400078e33ff */
[----:B------:R-:W-:Y:S02]  /*3a50*/  @!P1 LOP3.LUT R45, RZ, R45, RZ, 0x33, !PT ;  /* 0x0000002dff2d9212 */ /* 0x000fe400078e33ff */
[----:B0-----:R-:W-:Y:S02]  /*3a60*/  VOTE.ANY R47, PT, P2 ;  /* 0x00000000002f7806 */ /* 0x001fe400010e0100 */
[----:B------:R-:W-:-:S02]  /*3a70*/  LOP3.LUT R30, R45, R30, RZ, 0xc0, !PT ;  /* 0x0000001e2d1e7212 */ /* 0x000fc400078ec0ff */
[----:B------:R-:W-:Y:S02]  /*3a80*/  @!P2 LOP3.LUT R47, RZ, R47, RZ, 0x33, !PT ;  /* 0x0000002fff2fa212 */ /* 0x000fe400078e33ff */
[----:B------:R-:W-:Y:S02]  /*3a90*/  VOTE.ANY R45, PT, P3 ;  /* 0x00000000002d7806 */ /* 0x000fe400018e0100 */
[----:B------:R-:W-:Y:S02]  /*3aa0*/  LOP3.LUT R30, R47, R30, RZ, 0xc0, !PT ;  /* 0x0000001e2f1e7212 */ /* 0x000fe400078ec0ff */
[----:B------:R-:W-:Y:S02]  /*3ab0*/  @!P3 LOP3.LUT R45, RZ, R45, RZ, 0x33, !PT ;  /* 0x0000002dff2db212 */ /* 0x000fe400078e33ff */
[----:B------:R-:W-:Y:S02]  /*3ac0*/  LOP3.LUT P0, RZ, R44, 0x80, RZ, 0xc0, !PT ;  /* 0x000000802cff7812 */ /* 0x000fe4000780c0ff */
[----:B------:R-:W-:Y:S01]  /*3ad0*/  VOTE.ANY R47, PT, P4 ;  /* 0x00000000002f7806 */ /* 0x000fe200020e0100 */
[----:B-1----:R0:W1:Y:S01]  /*3ae0*/  SHFL.IDX PT, R44, R48, R31, 0x1f ;  /* 0x00001f1f302c7589 */ /* 0x00206200000e0000 */
        /* <DEDUP_REMOVED lines=12> */
[----:B------:R-:W2:Y:S01]  /*3bb0*/  FLO.U32 R45, R47 ;  /* 0x0000002f002d7300 */ /* 0x000ea200000e0000 */
[----:B------:R-:W-:-:S07]  /*3bc0*/  LOP3.LUT R30, R2, R47, RZ, 0xc0, !PT ;  /* 0x0000002f021e7212 */ /* 0x000fce00078ec0ff */
[----:B------:R-:W3:Y:S01]  /*3bd0*/  POPC R30, R30 ;  /* 0x0000001e001e7309 */ /* 0x000ee20000000000 */
[----:B--2---:R-:W-:-:S13]  /*3be0*/  ISETP.NE.AND P0, PT, R4, R45, PT ;  /* 0x0000002d0400720c */ /* 0x004fda0003f05270 */
[----:B01-3--:R-:W-:Y:S05]  /*3bf0*/  @P0 BRA `(.L_x_46) ;  /* 0x0000000000080947 */ /* 0x00bfea0003800000 */
[----:B------:R-:W2:Y:S04]  /*3c00*/  LDL.LU R49, [R1] ;  /* 0x0000000001317983 */ /* 0x000ea80000300800 */
[----:B--2---:R0:W1:Y:S02]  /*3c10*/  ATOMS.ADD R46, [R49], R30 ;  /* 0x0000001e312e738c */ /* 0x0040640000000000 */
.L_x_46:
[----:B------:R-:W-:Y:S05]  /*3c20*/  BSYNC.RECONVERGENT B0 ;  /* 0x0000000000007941 */ /* 0x000fea0003800200 */
.L_x_45:
        /* <DEDUP_REMOVED lines=13> */
[----:B------:R-:W-:Y:S01]  /*3d00*/  VOTE.ANY R50, PT, P4 ;  /* 0x0000000000327806 */ /* 0x000fe200020e0100 */
[----:B-1----:R1:W2:Y:S01]  /*3d10*/  SHFL.IDX PT, R43, R46, R45, 0x1f ;  /* 0x00001f2d2e2b7589 */ /* 0x0022a200000e0000 */
        /* <DEDUP_REMOVED lines=11> */
[----:B0-----:R-:W-:Y:S01]  /*3dd0*/  LOP3.LUT R49, R48, R31, RZ, 0xc0, !PT ;  /* 0x0000001f30317212 */ /* 0x001fe200078ec0ff */
[----:B------:R-:W-:-:S03]  /*3de0*/  IMAD.MOV.U32 R48, RZ, RZ, RZ ;  /* 0x000000ffff307224 */ /* 0x000fc600078e00ff */
[----:B------:R-:W0:Y:S01]  /*3df0*/  FLO.U32 R47, R49 ;  /* 0x00000031002f7300 */ /* 0x000e2200000e0000 */
[----:B------:R-:W-:-:S07]  /*3e00*/  LOP3.LUT R31, R2, R49, RZ, 0xc0, !PT ;  /* 0x00000031021f7212 */ /* 0x000fce00078ec0ff */
[----:B------:R-:W3:Y:S01]  /*3e10*/  POPC R31, R31 ;  /* 0x0000001f001f7309 */ /* 0x000ee20000000000 */
[----:B0-----:R-:W-:-:S13]  /*3e20*/  ISETP.NE.AND P0, PT, R4, R47, PT ;  /* 0x0000002f0400720c */ /* 0x001fda0003f05270 */
[----:B-123--:R-:W-:Y:S05]  /*3e30*/  @P0 BRA `(.L_x_48) ;  /* 0x0000000000040947 */ /* 0x00efea0003800000 */
[----:B------:R0:W1:Y:S02]  /*3e40*/  ATOMS.ADD R48, [R24], R31 ;  /* 0x0000001f1830738c */ /* 0x0000640000000000 */
.L_x_48:
[----:B------:R-:W-:Y:S05]  /*3e50*/  BSYNC.RECONVERGENT B0 ;  /* 0x0000000000007941 */ /* 0x000fea0003800200 */
.L_x_47:
[----:B------:R-:W-:Y:S01]  /*3e60*/  R2P PR, R42, 0x7f ;  /* 0x0000007f2a007804 */ /* 0x000fe20000000000 */
[----:B------:R-:W-:Y:S01]  /*3e70*/  BSSY.RECONVERGENT B0, `(.L_x_49) ;  /* 0x0000021000007945 */ /* 0x000fe20003800200 */
[----:B------:R-:W-:-:S11]  /*3e80*/  IMAD.MOV.U32 R46, RZ, RZ, RZ ;  /* 0x000000ffff2e7224 */ /* 0x000fd600078e00ff */
[----:B0-----:R-:W-:Y:S02]  /*3e90*/  VOTE.ANY R24, PT, P0 ;  /* 0x0000000000187806 */ /* 0x001fe400000e0100 */
        /* <DEDUP_REMOVED lines=29> */
[----:B------:R0:W1:Y:S02]  /*4070*/  ATOMS.ADD R46, [R23], R24 ;  /* 0x00000018172e738c */ /* 0x0000640000000000 */
.L_x_50:
[----:B------:R-:W-:Y:S05]  /*4080*/  BSYNC.RECONVERGENT B0 ;  /* 0x0000000000007941 */ /* 0x000fea0003800200 */
.L_x_49:
[----:B------:R-:W-:Y:S01]  /*4090*/  R2P PR, R41, 0x7f ;  /* 0x0000007f29007804 */ /* 0x000fe20000000000 */
[----:B------:R-:W-:-:S12]  /*40a0*/  BSSY.RECONVERGENT B0, `(.L_x_51) ;  /* 0x0000021000007945 */ /* 0x000fd80003800200 */
        /* <DEDUP_REMOVED lines=23> */
[----:B------:R-:W-:Y:S01]  /*4220*/  LOP3.LUT R49, R48, R23, RZ, 0xc0, !PT ;  /* 0x0000001730317212 */ /* 0x000fe200078ec0ff */
[----:B------:R-:W-:Y:S01]  /*4230*/  IMAD.MOV.U32 R48, RZ, RZ, RZ ;  /* 0x000000ffff307224 */ /* 0x000fe200078e00ff */
[----:B-1----:R0:W1:Y:S02]  /*4240*/  SHFL.IDX PT, R23, R46, R45, 0x1f ;  /* 0x00001f2d2e177589 */ /* 0x00206400000e0000 */
[----:B------:R-:W2:Y:S01]  /*4250*/  FLO.U32 R47, R49 ;  /* 0x00000031002f7300 */ /* 0x000ea200000e0000 */
[----:B------:R-:W-:-:S07]  /*4260*/  LOP3.LUT R41, R2, R49, RZ, 0xc0, !PT ;  /* 0x0000003102297212 */ /* 0x000fce00078ec0ff */
[----:B------:R-:W3:Y:S01]  /*4270*/  POPC R41, R41 ;  /* 0x0000002900297309 */ /* 0x000ee20000000000 */
[----:B--2---:R-:W-:-:S13]  /*4280*/  ISETP.NE.AND P0, PT, R4, R47, PT ;  /* 0x0000002f0400720c */ /* 0x004fda0003f05270 */
[----:B01-3--:R-:W-:Y:S05]  /*4290*/  @P0 BRA `(.L_x_52) ;  /* 0x0000000000040947 */ /* 0x00bfea0003800000 */
[----:B------:R0:W1:Y:S02]  /*42a0*/  ATOMS.ADD R48, [R22], R41 ;  /* 0x000000291630738c */ /* 0x0000640000000000 */
.L_x_52:
[----:B------:R-:W-:Y:S05]  /*42b0*/  BSYNC.RECONVERGENT B0 ;  /* 0x0000000000007941 */ /* 0x000fea0003800200 */
.L_x_51:
        /* <DEDUP_REMOVED lines=34> */
.L_x_54:
[----:B------:R-:W-:Y:S05]  /*44e0*/  BSYNC.RECONVERGENT B0 ;  /* 0x0000000000007941 */ /* 0x000fea0003800200 */
.L_x_53:
        /* <DEDUP_REMOVED lines=34> */
.L_x_56:
[----:B------:R-:W-:Y:S05]  /*4710*/  BSYNC.RECONVERGENT B0 ;  /* 0x0000000000007941 */ /* 0x000fea0003800200 */
.L_x_55:
        /* <DEDUP_REMOVED lines=34> */
.L_x_58:
[----:B------:R-:W-:Y:S05]  /*4940*/  BSYNC.RECONVERGENT B0 ;  /* 0x0000000000007941 */ /* 0x000fea0003800200 */
.L_x_57:
        /* <DEDUP_REMOVED lines=34> */
.L_x_60:
[----:B------:R-:W-:Y:S05]  /*4b70*/  BSYNC.RECONVERGENT B0 ;  /* 0x0000000000007941 */ /* 0x000fea0003800200 */
.L_x_59:
        /* <DEDUP_REMOVED lines=26> */
[----:B------:R-:W-:Y:S02]  /*4d20*/  LOP3.LUT R49, R45, R18, RZ, 0xc0, !PT ;  /* 0x000000122d317212 */ /* 0x000fe400078ec0ff */
[----:B-1----:R0:W1:Y:S02]  /*4d30*/  SHFL.IDX PT, R18, R48, R47, 0x1f ;  /* 0x00001f2f30127589 */ /* 0x00206400000e0000 */
[----:B------:R-:W2:Y:S01]  /*4d40*/  FLO.U32 R45, R49 ;  /* 0x00000031002d7300 */ /* 0x000ea200000e0000 */
[----:B------:R-:W-:-:S07]  /*4d50*/  LOP3.LUT R34, R2, R49, RZ, 0xc0, !PT ;  /* 0x0000003102227212 */ /* 0x000fce00078ec0ff */
[----:B------:R-:W3:Y:S01]  /*4d60*/  POPC R34, R34 ;  /* 0x0000002200227309 */ /* 0x000ee20000000000 */
[----:B--2---:R-:W-:-:S13]  /*4d70*/  ISETP.NE.AND P0, PT, R4, R45, PT ;  /* 0x0000002d0400720c */ /* 0x004fda0003f05270 */
[----:B01-3--:R-:W-:Y:S05]  /*4d80*/  @P0 BRA `(.L_x_62) ;  /* 0x0000000000040947 */ /* 0x00bfea0003800000 */
[----:B------:R0:W1:Y:S02]  /*4d90*/  ATOMS.ADD R46, [R17], R34 ;  /* 0x00000022112e738c */ /* 0x0000640000000000 */
.L_x_62:
[----:B------:R-:W-:Y:S05]  /*4da0*/  BSYNC.RECONVERGENT B0 ;  /* 0x0000000000007941 */ /* 0x000fea0003800200 */
.L_x_61:
        /* <DEDUP_REMOVED lines=28> */
[----:B------:R-:W0:Y:S01]  /*4f70*/  FLO.U32 R33, R47 ;  /* 0x0000002f00217300 */ /* 0x000e2200000e0000 */
[----:B------:R-:W-:-:S07]  /*4f80*/  LOP3.LUT R17, R2, R47, RZ, 0xc0, !PT ;  /* 0x0000002f02117212 */ /* 0x000fce00078ec0ff */
[----:B------:R-:W3:Y:S01]  /*4f90*/  POPC R17, R17 ;  /* 0x0000001100117309 */ /* 0x000ee20000000000 */
[----:B0-----:R-:W-:-:S13]  /*4fa0*/  ISETP.NE.AND P0, PT, R4, R33, PT ;  /* 0x000000210400720c */ /* 0x001fda0003f05270 */
[----:B-123--:R-:W-:Y:S05]  /*4fb0*/  @P0 BRA `(.L_x_64) ;  /* 0x0000000000040947 */ /* 0x00efea0003800000 */
[----:B------:R0:W1:Y:S02]  /*4fc0*/  ATOMS.ADD R48, [R16], R17 ;  /* 0x000000111030738c */ /* 0x0000640000000000 */
.L_x_64:
[----:B------:R-:W-:Y:S05]  /*4fd0*/  BSYNC.RECONVERGENT B0 ;  /* 0x0000000000007941 */ /* 0x000fea0003800200 */
.L_x_63:
[----:B------:R-:W-:Y:S01]  /*4fe0*/  R2P PR, R32, 0x7f ;  /* 0x0000007f20007804 */ /* 0x000fe20000000000 */
[----:B-1----:R1:W2:Y:S01]  /*4ff0*/  SHFL.IDX PT, R48, R48, R33, 0x1f ;  /* 0x00001f2130307589 */ /* 0x0022a200000e0000 */
[----:B------:R-:W-:Y:S01]  /*5000*/  BSSY.RECONVERGENT B0, `(.L_x_65) ;  /* 0x0000021000007945 */ /* 0x000fe20003800200 */
[----:B------:R-:W-:Y:S02]  /*5010*/  IMAD.IADD R8, R5, 0x1, R8 ;  /* 0x0000000105087824 */ /* 0x000fe400078e0208 */
[----:B------:R-:W-:-:S08]  /*5020*/  IMAD.MOV.U32 R5, RZ, RZ, RZ ;  /* 0x000000ffff057224 */ /* 0x000fd000078e00ff */
        /* <DEDUP_REMOVED lines=30> */
.L_x_66:
[----:B------:R-:W-:Y:S05]  /*5210*/  BSYNC.RECONVERGENT B0 ;  /* 0x0000000000007941 */ /* 0x000fea0003800200 */
.L_x_65:
[----:B------:R-:W2:Y:S01]  /*5220*/  LDL.LU R4, [R1+0x8] ;  /* 0x0000080001047983 */ /* 0x000ea20000300800 */
[----:B------:R-:W-:Y:S01]  /*5230*/  IMAD.IADD R6, R6, 0x1, R7 ;  /* 0x0000000106067824 */ /* 0x000fe200078e0207 */
[----:B------:R-:W-:Y:S01]  /*5240*/  BSSY B1, `(.L_x_67) ;  /* 0x000006c000017945 */ /* 0x000fe20003800000 */
[----:B------:R-:W-:Y:S01]  /*5250*/  IMAD.IADD R10, R10, 0x1, R11 ;  /* 0x000000010a0a7824 */ /* 0x000fe200078e020b */
[----:B-1----:R-:W0:Y:S01]  /*5260*/  SHFL.IDX PT, R5, R5, R16, 0x1f ;  /* 0x00001f1005057589 */ /* 0x002e2200000e0000 */
[----:B------:R-:W-:Y:S02]  /*5270*/  IMAD.IADD R14, R9, 0x1, R14 ;  /* 0x00000001090e7824 */ /* 0x000fe400078e020e */
[--C-:B------:R-:W-:Y:S01]  /*5280*/  IMAD R8, R8, 0x4, R73.reuse ;  /* 0x0000000408087824 */ /* 0x100fe200078e0249 */
[----:B------:R-:W-:Y:S01]  /*5290*/  BAR.SYNC.DEFER_BLOCKING 0x0 ;  /* 0x0000000000007b1d */ /* 0x000fe20000010000 */
[----:B------:R-:W-:Y:S02]  /*52a0*/  IMAD.IADD R28, R13, 0x1, R28 ;  /* 0x000000010d1c7824 */ /* 0x000fe400078e021c */
[----:B------:R-:W-:-:S02]  /*52b0*/  IMAD R7, R6, 0x4, R73 ;  /* 0x0000000406077824 */ /* 0x000fc400078e0249 */
[----:B------:R-:W-:Y:S02]  /*52c0*/  IMAD.IADD R26, R26, 0x1, R29 ;  /* 0x000000011a1a7824 */ /* 0x000fe400078e021d */
[--C-:B------:R-:W-:Y:S02]  /*52d0*/  IMAD R10, R10, 0x4, R73.reuse ;  /* 0x000000040a0a7824 */ /* 0x100fe400078e0249 */
[----:B------:R-:W-:Y:S02]  /*52e0*/  IMAD.IADD R44, R25, 0x1, R44 ;  /* 0x00000001192c7824 */ /* 0x000fe400078e022c */
[----:B------:R-:W-:Y:S02]  /*52f0*/  IMAD R9, R14, 0x4, R73 ;  /* 0x000000040e097824 */ /* 0x000fe400078e0249 */
[----:B------:R-:W-:Y:S02]  /*5300*/  IMAD.IADD R42, R31, 0x1, R42 ;  /* 0x000000011f2a7824 */ /* 0x000fe400078e022a */
[----:B------:R-:W-:-:S02]  /*5310*/  IMAD.IADD R24, R24, 0x1, R23 ;  /* 0x0000000118187824 */ /* 0x000fc400078e0217 */
[----:B------:R-:W-:Y:S02]  /*5320*/  IMAD R6, R26, 0x4, R73 ;  /* 0x000000041a067824 */ /* 0x000fe400078e0249 */
[----:B------:R-:W-:Y:S02]  /*5330*/  IMAD.IADD R40, R41, 0x1, R40 ;  /* 0x0000000129287824 */ /* 0x000fe400078e0228 */
[----:B0-----:R-:W-:Y:S02]  /*5340*/  IMAD.IADD R2, R2, 0x1, R5 ;  /* 0x0000000102027824 */ /* 0x001fe400078e0205 */
[--C-:B------:R-:W-:Y:S01]  /*5350*/  IMAD R5, R28, 0x4, R73.reuse ;  /* 0x000000041c057824 */ /* 0x100fe200078e0249 */
[----:B------:R0:W-:Y:S01]  /*5360*/  STS [R8+-0x4], R71 ;  /* 0xfffffc4708007388 */ /* 0x0001e20000000800 */
[----:B------:R-:W-:Y:S02]  /*5370*/  IMAD R11, R44, 0x4, R73 ;  /* 0x000000042c0b7824 */ /* 0x000fe400078e0249 */
[----:B------:R-:W-:Y:S01]  /*5380*/  IMAD.IADD R22, R22, 0x1, R37 ;  /* 0x0000000116167824 */ /* 0x000fe200078e0225 */
[----:B------:R1:W-:Y:S01]  /*5390*/  STS [R7+-0x4], R70 ;  /* 0xfffffc4607007388 */ /* 0x0003e20000000800 */
[----:B------:R-:W-:-:S02]  /*53a0*/  IMAD.IADD R36, R21, 0x1, R36 ;  /* 0x0000000115247824 */ /* 0x000fc400078e0224 */
[----:B------:R-:W-:Y:S01]  /*53b0*/  IMAD.IADD R20, R20, 0x1, R35 ;  /* 0x0000000114147824 */ /* 0x000fe200078e0223 */
[----:B------:R3:W-:Y:S01]  /*53c0*/  STS [R10+-0x4], R69 ;  /* 0xfffffc450a007388 */ /* 0x0007e20000000800 */
[----:B------:R-:W-:Y:S02]  /*53d0*/  IMAD.IADD R18, R19, 0x1, R18 ;  /* 0x0000000113127824 */ /* 0x000fe400078e0212 */
[----:B0-----:R-:W-:Y:S01]  /*53e0*/  IMAD R8, R24, 0x4, R73 ;  /* 0x0000000418087824 */ /* 0x001fe200078e0249 */
[----:B------:R0:W-:Y:S01]  /*53f0*/  STS [R9+-0x4], R68 ;  /* 0xfffffc4409007388 */ /* 0x0001e20000000800 */
[----:B------:R-:W-:Y:S02]  /*5400*/  IMAD.IADD R34, R34, 0x1, R45 ;  /* 0x0000000122227824 */ /* 0x000fe400078e022d */
[----:B-1----:R-:W-:Y:S02]  /*5410*/  IMAD R7, R42, 0x4, R73 ;  /* 0x000000042a077824 */ /* 0x002fe400078e0249 */
[----:B------:R-:W-:-:S02]  /*5420*/  IMAD.IADD R48, R17, 0x1, R48 ;  /* 0x0000000111307824 */ /* 0x000fc400078e0230 */
[--C-:B---3--:R-:W-:Y:S02]  /*5430*/  IMAD R10, R22, 0x4, R73.reuse ;  /* 0x00000004160a7824 */ /* 0x108fe400078e0249 */
[--C-:B------:R-:W-:Y:S02]  /*5440*/  IMAD R13, R36, 0x4, R73.reuse ;  /* 0x00000004240d7824 */ /* 0x100fe400078e0249 */
[--C-:B0-----:R-:W-:Y:S02]  /*5450*/  IMAD R9, R40, 0x4, R73.reuse ;  /* 0x0000000428097824 */ /* 0x101fe400078e0249 */
[----:B------:R-:W-:Y:S01]  /*5460*/  IMAD R2, R2, 0x4, R73 ;  /* 0x0000000402027824 */ /* 0x000fe200078e0249 */
[----:B--2---:R-:W-:Y:S01]  /*5470*/  ISETP.NE.AND P0, PT, R4, RZ, PT ;  /* 0x000000ff0400720c */ /* 0x004fe20003f05270 */
[----:B------:R-:W-:Y:S02]  /*5480*/  IMAD.IADD R4, R12, 0x1, R27 ;  /* 0x000000010c047824 */ /* 0x000fe400078e021b */
[----:B------:R-:W-:-:S02]  /*5490*/  IMAD.IADD R12, R30, 0x1, R43 ;  /* 0x000000011e0c7824 */ /* 0x000fc400078e022b */
[--C-:B------:R-:W-:Y:S02]  /*54a0*/  IMAD R4, R4, 0x4, R73.reuse ;  /* 0x0000000404047824 */ /* 0x100fe400078e0249 */
[----:B------:R-:W-:-:S03]  /*54b0*/  IMAD R12, R12, 0x4, R73 ;  /* 0x000000040c0c7824 */ /* 0x000fc600078e0249 */
[----:B------:R0:W-:Y:S04]  /*54c0*/  STS [R4+-0x4], R67 ;  /* 0xfffffc4304007388 */ /* 0x0001e80000000800 */
[----:B------:R1:W-:Y:S04]  /*54d0*/  STS [R5+-0x4], R66 ;  /* 0xfffffc4205007388 */ /* 0x0003e80000000800 */
[----:B------:R2:W-:Y:S01]  /*54e0*/  STS [R6+-0x4], R65 ;  /* 0xfffffc4106007388 */ /* 0x0005e20000000800 */
[----:B0-----:R-:W-:-:S03]  /*54f0*/  IMAD R4, R20, 0x4, R73 ;  /* 0x0000000414047824 */ /* 0x001fc600078e0249 */
[----:B------:R0:W-:Y:S01]  /*5500*/  STS [R11+-0x4], R64 ;  /* 0xfffffc400b007388 */ /* 0x0001e20000000800 */
[----:B-1----:R-:W-:-:S03]  /*5510*/  IMAD R5, R18, 0x4, R73 ;  /* 0x0000000412057824 */ /* 0x002fc600078e0249 */
[----:B------:R-:W-:Y:S01]  /*5520*/  STS [R12+-0x4], R63 ;  /* 0xfffffc3f0c007388 */ /* 0x000fe20000000800 */
[----:B--2---:R-:W-:-:S03]  /*5530*/  IMAD R6, R34, 0x4, R73 ;  /* 0x0000000422067824 */ /* 0x004fc600078e0249 */
[----:B------:R-:W-:Y:S01]  /*5540*/  STS [R7+-0x4], R62 ;  /* 0xfffffc3e07007388 */ /* 0x000fe20000000800 */
[----:B0-----:R-:W-:-:S03]  /*5550*/  IMAD R11, R48, 0x4, R73 ;  /* 0x00000004300b7824 */ /* 0x001fc600078e0249 */
[----:B------:R-:W-:Y:S04]  /*5560*/  STS [R8+-0x4], R61 ;  /* 0xfffffc3d08007388 */ /* 0x000fe80000000800 */
[----:B------:R-:W-:Y:S04]  /*5570*/  STS [R9+-0x4], R60 ;  /* 0xfffffc3c09007388 */ /* 0x000fe80000000800 */
[----:B------:R-:W-:Y:S04]  /*5580*/  STS [R10+-0x4], R59 ;  /* 0xfffffc3b0a007388 */ /* 0x000fe80000000800 */
[----:B------:R0:W-:Y:S04]  /*5590*/  STS [R13+-0x4], R58 ;  /* 0xfffffc3a0d007388 */ /* 0x0001e80000000800 */
[----:B------:R1:W-:Y:S04]  /*55a0*/  STS [R4+-0x4], R57 ;  /* 0xfffffc3904007388 */ /* 0x0003e80000000800 */
[----:B------:R1:W-:Y:S01]  /*55b0*/  STS [R5+-0x4], R56 ;  /* 0xfffffc3805007388 */ /* 0x0003e20000000800 */
[----:B0-----:R-:W-:-:S03]  /*55c0*/  IMAD R13, R39, 0x8, R73 ;  /* 0x00000008270d7824 */ /* 0x001fc600078e0249 */
[----:B------:R1:W-:Y:S04]  /*55d0*/  STS [R6+-0x4], R55 ;  /* 0xfffffc3706007388 */ /* 0x0003e80000000800 */
[----:B------:R1:W-:Y:S04]  /*55e0*/  STS [R11+-0x4], R54 ;  /* 0xfffffc360b007388 */ /* 0x0003e80000000800 */
[----:B------:R1:W-:Y:S01]  /*55f0*/  STS [R2+-0x4], R53 ;  /* 0xfffffc3502007388 */ /* 0x0003e20000000800 */
[----:B------:R-:W-:Y:S05]  /*5600*/  @P0 BRA `(.L_x_68) ;  /* 0x0000000000bc0947 */ /* 0x000fea0003800000 */
[----:B------:R-:W1:Y:S02]  /*5610*/  LDCU.64 UR8, c[0x0][0x398] ;  /* 0x00007300ff0877ac */ /* 0x000e640008000a00 */
[----:B-1----:R-:W-:-:S04]  /*5620*/  LEA R6, P0, R39, UR8, 0x3 ;  /* 0x0000000827067c11 */ /* 0x002fc8000f8018ff */
[----:B------:R-:W-:-:S05]  /*5630*/  LEA.HI.X R7, R39, UR9, RZ, 0x3, P0 ;  /* 0x0000000927077c11 */ /* 0x000fca00080f1cff */
[----:B------:R-:W2:Y:S01]  /*5640*/  LDG.E.64 R4, desc[UR6][R6.64] ;  /* 0x0000000606047981 */ /* 0x000ea2000c1e1b00 */
[----:B------:R-:W-:Y:S02]  /*5650*/  SHF.R.S32.HI R9, RZ, 0x1f, R3 ;  /* 0x0000001fff097819 */ /* 0x000fe40000011403 */
[----:B--2---:R-:W-:-:S05]  /*5660*/  IADD3 R4, P0, PT, -R3, R4, RZ ;  /* 0x0000000403047210 */ /* 0x004fca0007f1e1ff */
[----:B------:R-:W-:Y:S01]  /*5670*/  IMAD.X R5, R5, 0x1, ~R9, P0 ;  /* 0x0000000105057824 */ /* 0x000fe200000e0e09 */
[----:B------:R-:W-:Y:S01]  /*5680*/  ISETP.GE.AND P0, PT, R72, 0x1, PT ;  /* 0x000000014800780c */ /* 0x000fe20003f06270 */
[----:B------:R-:W-:-:S03]  /*5690*/  IMAD.MOV.U32 R9, RZ, RZ, R52 ;  /* 0x000000ffff097224 */ /* 0x000fc600078e0034 */
[----:B------:R0:W-:Y:S09]  /*56a0*/  STS.64 [R13+0x7200], R4 ;  /* 0x007200040d007388 */ /* 0x0001f20000000a00 */
[----:B------:R-:W-:Y:S05]  /*56b0*/  @!P0 BRA `(.L_x_69) ;  /* 0x00000000006c8947 */ /* 0x000fea0003800000 */
[----:B------:R-:W-:Y:S01]  /*56c0*/  BSSY B0, `(.L_x_70) ;  /* 0x0000019000007945 */ /* 0x000fe20003800000 */
[----:B------:R-:W-:Y:S02]  /*56d0*/  IMAD.MOV.U32 R2, RZ, RZ, -0x1 ;  /* 0xffffffffff027424 */ /* 0x000fe400078e00ff */
[----:B------:R-:W-:Y:S02]  /*56e0*/  IMAD.MOV.U32 R6, RZ, RZ, R72 ;  /* 0x000000ffff067224 */ /* 0x000fe400078e0048 */
[----:B------:R-:W-:-:S07]  /*56f0*/  IMAD.MOV.U32 R9, RZ, RZ, R52 ;  /* 0x000000ffff097224 */ /* 0x000fce00078e0034 */
.L_x_74:
[----:B0-----:R-:W0:Y:S01]  /*5700*/  LDC.64 R4, c[0x0][0x380] ;  /* 0x0000e000ff047b82 */ /* 0x001e220000000a00 */
[----:B------:R-:W-:Y:S01]  /*5710*/  VIADD R11, R6, 0xffffffff ;  /* 0xffffffff060b7836 */ /* 0x000fe20000000000 */
[----:B------:R-:W-:Y:S03]  /*5720*/  BSSY B2, `(.L_x_71) ;  /* 0x0000008000027945 */ /* 0x000fe60003800000 */
[----:B------:R-:W-:-:S04]  /*5730*/  IMAD R7, R11, 0x100, R39 ;  /* 0x000001000b077824 */ /* 0x000fc800078e0227 */
[----:B0-----:R-:W-:-:S07]  /*5740*/  IMAD.WIDE R4, R7, 0x4, R4 ;  /* 0x0000000407047825 */ /* 0x001fce00078e0204 */
.L_x_72:
[----:B------:R-:W-:Y:S05]  /*5750*/  YIELD ;  /* 0x0000000000007946 */ /* 0x000fea0003800000 */
[----:B------:R0:W-:Y:S06]  /*5760*/  MEMBAR.SC.CTA ;  /* 0x0000000000007992 */ /* 0x0001ec0000000000 */
[----:B0-----:R-:W2:Y:S02]  /*5770*/  LDG.E.STRONG.SYS R7, desc[UR6][R4.64] ;  /* 0x0000000604077981 */ /* 0x001ea4000c1f5900 */
[----:B--2---:R-:W-:-:S13]  /*5780*/  ISETP.NE.AND P0, PT, R7, RZ, PT ;  /* 0x000000ff0700720c */ /* 0x004fda0003f05270 */
[----:B------:R-:W-:Y:S05]  /*5790*/  @!P0 BRA `(.L_x_72) ;  /* 0xfffffffc00ec8947 */ /* 0x000fea000383ffff */
[----:B------:R-:W-:Y:S05]  /*57a0*/  BSYNC B2 ;  /* 0x0000000000027941 */ /* 0x000fea0003800000 */
.L_x_71:
[----:B------:R-:W-:Y:S01]  /*57b0*/  BSSY.RECONVERGENT B2, `(.L_x_73) ;  /* 0x0000006000027945 */ /* 0x000fe20003800200 */
[C---:B------:R-:W-:Y:S02]  /*57c0*/  ISETP.GT.AND P0, PT, R7.reuse, -0x1, PT ;  /* 0xffffffff0700780c */ /* 0x040fe40003f04270 */
[----:B------:R-:W-:Y:S01]  /*57d0*/  LOP3.LUT R4, R7, 0x3fffffff, RZ, 0xc0, !PT ;  /* 0x3fffffff07047812 */ /* 0x000fe200078ec0ff */
[----:B------:R-:W-:Y:S05]  /*57e0*/  WARPSYNC.EXCLUSIVE R2 ;  /* 0x0000000002007348 */ /* 0x000fea0003a00000 */
[----:B------:R-:W-:-:S05]  /*57f0*/  IMAD.IADD R9, R4, 0x1, R9 ;  /* 0x0000000104097824 */ /* 0x000fca00078e0209 */
[----:B------:R-:W-:-:S07]  /*5800*/  VOTE.ANY R2, PT, P0 ;  /* 0x0000000000027806 */ /* 0x000fce00000e0100 */
[----:B------:R-:W-:Y:S05]  /*5810*/  BSYNC.RECONVERGENT B2 ;  /* 0x0000000000027941 */ /* 0x000fea0003800200 */
.L_x_73:
[----:B------:R-:W-:Y:S01]  /*5820*/  ISETP.GT.U32.AND P1, PT, R6, 0x1, PT ;  /* 0x000000010600780c */ /* 0x000fe20003f24070 */
[----:B------:R-:W-:-:S12]  /*5830*/  IMAD.MOV.U32 R6, RZ, RZ, R11 ;  /* 0x000000ffff067224 */ /* 0x000fd800078e000b */
[----:B------:R-:W-:Y:S05]  /*5840*/  @P0 BRA P1, `(.L_x_74) ;  /* 0xfffffffc00ac0947 */ /* 0x000fea000083ffff */
[----:B------:R-:W-:Y:S05]  /*5850*/  BSYNC B0 ;  /* 0x0000000000007941 */ /* 0x000fea0003800000 */
.L_x_70:
[----:B------:R1:W2:Y:S02]  /*5860*/  LDS.64 R4, [R13+0x7200] ;  /* 0x007200000d047984 */ /* 0x0002a40000000a00 */
.L_x_69:
        /* <DEDUP_REMOVED lines=9> */
.L_x_68:
[----:B------:R-:W-:Y:S05]  /*5900*/  BSYNC B1 ;  /* 0x0000000000017941 */ /* 0x000fea0003800000 */
.L_x_67:
[----:B0-----:R-:W0:Y:S01]  /*5910*/  LDC.64 R8, c[0x0][0x390] ;  /* 0x0000e400ff087b82 */ /* 0x001e220000000a00 */
[----:B-1----:R-:W-:-:S04]  /*5920*/  IMAD.MOV.U32 R5, RZ, RZ, 0x1c80 ;  /* 0x00001c80ff057424 */ /* 0x002fc800078e00ff */
[----:B------:R-:W-:-:S03]  /*5930*/  IMAD R5, R72, R5, 0x1c80 ;  /* 0x00001c8048057424 */ /* 0x000fc600078e0205 */
[----:B------:R-:W1:Y:S01]  /*5940*/  LDC R6, c[0x0][0x3c0] ;  /* 0x0000f000ff067b82 */ /* 0x000e620000000800 */
[----:B0-----:R-:W-:Y:S02]  /*5950*/  ISETP.EQ.U32.AND P1, PT, R8, RZ, PT ;  /* 0x000000ff0800720c */ /* 0x001fe40003f22070 */
[CC--:B-1----:R-:W-:Y:S02]  /*5960*/  ISETP.GE.AND P0, PT, R5.reuse, R6.reuse, PT ;  /* 0x000000060500720c */ /* 0x0c2fe40003f06270 */
[----:B------:R-:W-:Y:S02]  /*5970*/  ISETP.GT.AND P3, PT, R5, R6, PT ;  /* 0x000000060500720c */ /* 0x000fe40003f64270 */
[----:B------:R-:W-:-:S04]  /*5980*/  ISETP.EQ.OR.EX P0, PT, R9, RZ, !P0, P1 ;  /* 0x000000ff0900720c */ /* 0x000fc80004702710 */
[----:B------:R-:W-:-:S13]  /*5990*/  ISETP.GT.U32.OR P0, PT, R39, 0xff, P0 ;  /* 0x000000ff2700780c */ /* 0x000fda0000704470 */
[----:B------:R-:W-:Y:S05]  /*59a0*/  @P0 BRA `(.L_x_75) ;  /* 0x0000000000200947 */ /* 0x000fea0003800000 */
[----:B------:R-:W0:Y:S01]  /*59b0*/  LDS.64 R4, [R13+0x7200] ;  /* 0x007200000d047984 */ /* 0x000e220000000a00 */
[--C-:B------:R-:W-:Y:S02]  /*59c0*/  SHF.R.S32.HI R7, RZ, 0x1f, R52.reuse ;  /* 0x0000001fff077819 */ /* 0x100fe40000011434 */
[C---:B------:R-:W-:Y:S02]  /*59d0*/  LEA R2, P2, R39.reuse, R8, 0x3 ;  /* 0x0000000827027211 */ /* 0x040fe400078418ff */
[----:B0-----:R-:W-:Y:S02]  /*59e0*/  IADD3 R52, P0, P1, R4, R3, R52 ;  /* 0x0000000304347210 */ /* 0x001fe4000791e034 */
[----:B------:R-:W-:Y:S02]  /*59f0*/  SHF.R.S32.HI R4, RZ, 0x1f, R3 ;  /* 0x0000001fff047819 */ /* 0x000fe40000011403 */
[----:B------:R-:W-:Y:S02]  /*5a00*/  LEA.HI.X R3, R39, R9, RZ, 0x3, P2 ;  /* 0x0000000927037211 */ /* 0x000fe400010f1cff */
[----:B------:R-:W-:-:S05]  /*5a10*/  IADD3.X R53, PT, PT, R5, R4, R7, P0, P1 ;  /* 0x0000000405357210 */ /* 0x000fca00007e2407 */
[----:B------:R0:W-:Y:S02]  /*5a20*/  STG.E.64 desc[UR6][R2.64], R52 ;  /* 0x0000003402007986 */ /* 0x0001e4000c101b06 */
.L_x_75:
[----:B------:R-:W-:Y:S05]  /*5a30*/  WARPSYNC.ALL ;  /* 0x0000000000007948 */ /* 0x000fea0003800000 */
[----:B------:R-:W-:Y:S06]  /*5a40*/  BAR.SYNC.DEFER_BLOCKING 0x0 ;  /* 0x0000000000007b1d */ /* 0x000fec0000010000 */
[----:B------:R-:W-:Y:S05]  /*5a50*/  @P3 BRA `(.L_x_76) ;  /* 0x0000000c00503947 */ /* 0x000fea0003800000 */
[----:B------:R-:W0:Y:S01]  /*5a60*/  LDS R9, [R0] ;  /* 0x0000000000097984 */ /* 0x000e220000000800 */
[----:B------:R-:W0:Y:S01]  /*5a70*/  LDCU UR5, c[0x0][0x3c4] ;  /* 0x00007880ff0577ac */ /* 0x000e220008000800 */
[----:B------:R-:W1:Y:S01]  /*5a80*/  LDCU.64 UR8, c[0x0][0x3a0] ;  /* 0x00007400ff0877ac */ /* 0x000e620008000a00 */
[----:B0-----:R-:W-:-:S04]  /*5a90*/  SHF.R.U32.HI R2, RZ, UR5, R9 ;  /* 0x00000005ff027c19 */ /* 0x001fc80008011609 */
[----:B------:R-:W-:-:S05]  /*5aa0*/  LOP3.LUT R2, R2, UR4, RZ, 0x30, !PT ;  /* 0x0000000402027c12 */ /* 0x000fca000f8e30ff */
[----:B------:R-:W-:-:S06]  /*5ab0*/  IMAD R3, R2, 0x8, R73 ;  /* 0x0000000802037824 */ /* 0x000fcc00078e0249 */
[----:B------:R-:W0:Y:S02]  /*5ac0*/  LDS.64 R2, [R3+0x7200] ;  /* 0x0072000003027984 */ /* 0x000e240000000a00 */
[----:B0-----:R-:W-:-:S05]  /*5ad0*/  IADD3 R2, P0, PT, R2, R39, RZ ;  /* 0x0000002702027210 */ /* 0x001fca0007f1e0ff */
[----:B------:R-:W-:Y:S01]  /*5ae0*/  IMAD.X R5, RZ, RZ, R3, P0 ;  /* 0x000000ffff057224 */ /* 0x000fe200000e0603 */
[----:B-1----:R-:W-:-:S04]  /*5af0*/  LEA R4, P0, R2, UR8, 0x2 ;  /* 0x0000000802047c11 */ /* 0x002fc8000f8010ff */
[----:B------:R-:W-:-:S05]  /*5b00*/  LEA.HI.X R5, R2, UR9, R5, 0x2, P0 ;  /* 0x0000000902057c11 */ /* 0x000fca00080f1405 */
[----:B------:R-:W-:Y:S01]  /*5b10*/  STG.E desc[UR6][R4.64], R9 ;  /* 0x0000000904007986 */ /* 0x000fe2000c101906 */
[----:B------:R-:W-:-:S03]  /*5b20*/  NOP ;  /* 0x0000000000007918 */ /* 0x000fc60000000000 */
[----:B------:R-:W0:Y:S02]  /*5b30*/  LDS R11, [R0+0x600] ;  /* 0x00060000000b7984 */ /* 0x000e240000000800 */
[----:B0-----:R-:W-:-:S04]  /*5b40*/  SHF.R.U32.HI R2, RZ, UR5, R11 ;  /* 0x00000005ff027c19 */ /* 0x001fc8000801160b */
[----:B------:R-:W-:-:S05]  /*5b50*/  LOP3.LUT R2, R2, UR4, RZ, 0x30, !PT ;  /* 0x0000000402027c12 */ /* 0x000fca000f8e30ff */
[----:B------:R-:W-:-:S06]  /*5b60*/  IMAD R3, R2, 0x8, R73 ;  /* 0x0000000802037824 */ /* 0x000fcc00078e0249 */
[----:B------:R-:W0:Y:S02]  /*5b70*/  LDS.64 R2, [R3+0x7200] ;  /* 0x0072000003027984 */ /* 0x000e240000000a00 */
[----:B0-----:R-:W-:-:S05]  /*5b80*/  IADD3 R2, P0, PT, R2, R39, RZ ;  /* 0x0000002702027210 */ /* 0x001fca0007f1e0ff */
[----:B------:R-:W-:Y:S01]  /*5b90*/  IMAD.X R7, RZ, RZ, R3, P0 ;  /* 0x000000ffff077224 */ /* 0x000fe200000e0603 */
[----:B------:R-:W-:-:S04]  /*5ba0*/  LEA R6, P0, R2, UR8, 0x2 ;  /* 0x0000000802067c11 */ /* 0x000fc8000f8010ff */
[----:B------:R-:W-:-:S05]  /*5bb0*/  LEA.HI.X R7, R2, UR9, R7, 0x2, P0 ;  /* 0x0000000902077c11 */ /* 0x000fca00080f1407 */
[----:B------:R-:W-:Y:S01]  /*5bc0*/  STG.E desc[UR6][R6.64+0x600], R11 ;  /* 0x0006000b06007986 */ /* 0x000fe2000c101906 */
[----:B------:R-:W-:-:S03]  /*5bd0*/  NOP ;  /* 0x0000000000007918 */ /* 0x000fc60000000000 */
[----:B------:R-:W0:Y:S02]  /*5be0*/  LDS R9, [R0+0xc00] ;  /* 0x000c000000097984 */ /* 0x000e240000000800 */
[----:B0-----:R-:W-:-:S04]  /*5bf0*/  SHF.R.U32.HI R2, RZ, UR5, R9 ;  /* 0x00000005ff027c19 */ /* 0x001fc80008011609 */
[----:B------:R-:W-:-:S05]  /*5c00*/  LOP3.LUT R2, R2, UR4, RZ, 0x30, !PT ;  /* 0x0000000402027c12 */ /* 0x000fca000f8e30ff */
[----:B------:R-:W-:-:S05]  /*5c10*/  IMAD R8, R2, 0x8, R73 ;  /* 0x0000000802087824 */ /* 0x000fca00078e0249 */
        /* <DEDUP_REMOVED lines=182> */
[----:B------:R-:W-:Y:S01]  /*6780*/  NOP ;  /* 0x0000000000007918 */ /* 0x000fe20000000000 */
[----:B------:R-:W-:Y:S05]  /*6790*/  EXIT ;  /* 0x000000000000794d */ /* 0x000fea0003800000 */
.L_x_76:
[----:B0-----:R-:W-:Y:S01]  /*67a0*/  IMAD R3, R72, -0x1c80, R6 ;  /* 0xffffe38048037824 */ /* 0x001fe200078e0206 */
[----:B------:R-:W-:Y:S01]  /*67b0*/  BSSY.RECONVERGENT B0, `(.L_x_77) ;  /* 0x000001c000007945 */ /* 0x000fe20003800200 */
[C---:B------:R-:W-:Y:S02]  /*67c0*/  VIADD R6, R39.reuse, 0x480 ;  /* 0x0000048027067836 */ /* 0x040fe40000000000 */
[C---:B------:R-:W-:Y:S01]  /*67d0*/  VIADD R2, R39.reuse, 0x180 ;  /* 0x0000018027027836 */ /* 0x040fe20000000000 */
[CC--:B------:R-:W-:Y:S01]  /*67e0*/  ISETP.GE.AND P1, PT, R39.reuse, R3.reuse, PT ;  /* 0x000000032700720c */ /* 0x0c0fe20003f26270 */
[C---:B------:R-:W-:Y:S01]  /*67f0*/  VIADD R4, R39.reuse, 0x300 ;  /* 0x0000030027047836 */ /* 0x040fe20000000000 */
[-C--:B------:R-:W-:Y:S01]  /*6800*/  ISETP.GE.AND P4, PT, R6, R3.reuse, PT ;  /* 0x000000030600720c */ /* 0x080fe20003f86270 */
[C---:B------:R-:W-:Y:S01]  /*6810*/  VIADD R6, R39.reuse, 0x900 ;  /* 0x0000090027067836 */ /* 0x040fe20000000000 */
[-C--:B------:R-:W-:Y:S01]  /*6820*/  ISETP.GE.AND P2, PT, R2, R3.reuse, PT ;  /* 0x000000030200720c */ /* 0x080fe20003f46270 */
[C---:B------:R-:W-:Y:S01]  /*6830*/  VIADD R2, R39.reuse, 0x600 ;  /* 0x0000060027027836 */ /* 0x040fe20000000000 */
[-C--:B------:R-:W-:Y:S01]  /*6840*/  ISETP.GE.AND P3, PT, R4, R3.reuse, PT ;  /* 0x000000030400720c */ /* 0x080fe20003f66270 */
[C---:B------:R-:W-:Y:S01]  /*6850*/  VIADD R4, R39.reuse, 0x780 ;  /* 0x0000078027047836 */ /* 0x040fe20000000000 */
[-C--:B------:R-:W-:Y:S01]  /*6860*/  ISETP.GE.AND P0, PT, R6, R3.reuse, PT ;  /* 0x000000030600720c */ /* 0x080fe20003f06270 */
[----:B------:R-:W-:Y:S01]  /*6870*/  VIADD R6, R39, 0xa80 ;  /* 0x00000a8027067836 */ /* 0x000fe20000000000 */
[----:B------:R-:W-:-:S02]  /*6880*/  ISETP.GE.AND P5, PT, R2, R3, PT ;  /* 0x000000030200720c */ /* 0x000fc40003fa6270 */
[----:B------:R-:W-:Y:S01]  /*6890*/  ISETP.GE.AND P6, PT, R4, R3, PT ;  /* 0x000000030400720c */ /* 0x000fe20003fc6270 */
[----:B------:R-:W-:-:S12]  /*68a0*/  @P1 BRA `(.L_x_78) ;  /* 0x0000000000301947 */ /* 0x000fd80003800000 */
[----:B------:R-:W0:Y:S01]  /*68b0*/  LDS R7, [R0] ;  /* 0x0000000000077984 */ /* 0x000e220000000800 */
[----:B------:R-:W0:Y:S01]  /*68c0*/  LDCU UR5, c[0x0][0x3c4] ;  /* 0x00007880ff0577ac */ /* 0x000e220008000800 */
[----:B------:R-:W1:Y:S01]  /*68d0*/  LDCU.64 UR8, c[0x0][0x3a0] ;  /* 0x00007400ff0877ac */ /* 0x000e620008000a00 */
[----:B0-----:R-:W-:-:S04]  /*68e0*/  SHF.R.U32.HI R2, RZ, UR5, R7 ;  /* 0x00000005ff027c19 */ /* 0x001fc80008011607 */
[----:B------:R-:W-:-:S05]  /*68f0*/  LOP3.LUT R2, R2, UR4, RZ, 0x30, !PT ;  /* 0x0000000402027c12 */ /* 0x000fca000f8e30ff */
[----:B------:R-:W-:-:S05]  /*6900*/  IMAD R2, R2, 0x8, R73 ;  /* 0x0000000802027824 */ /* 0x000fca00078e0249 */
[----:B------:R-:W0:Y:S02]  /*6910*/  LDS.64 R4, [R2+0x7200] ;  /* 0x0072000002047984 */ /* 0x000e240000000a00 */
[----:B0-----:R-:W-:-:S05]  /*6920*/  IADD3 R8, P1, PT, R4, R39, RZ ;  /* 0x0000002704087210 */ /* 0x001fca0007f3e0ff */
[----:B------:R-:W-:Y:S01]  /*6930*/  IMAD.X R5, RZ, RZ, R5, P1 ;  /* 0x000000ffff057224 */ /* 0x000fe200008e0605 */
[----:B-1----:R-:W-:-:S04]  /*6940*/  LEA R4, P1, R8, UR8, 0x2 ;  /* 0x0000000808047c11 */ /* 0x002fc8000f8210ff */
[----:B------:R-:W-:-:S05]  /*6950*/  LEA.HI.X R5, R8, UR9, R5, 0x2, P1 ;  /* 0x0000000908057c11 */ /* 0x000fca00088f1405 */
[----:B------:R0:W-:Y:S04]  /*6960*/  STG.E desc[UR6][R4.64], R7 ;  /* 0x0000000704007986 */ /* 0x0001e8000c101906 */
.L_x_78:
[----:B------:R-:W-:Y:S05]  /*6970*/  BSYNC.RECONVERGENT B0 ;  /* 0x0000000000007941 */ /* 0x000fea0003800200 */
.L_x_77:
[----:B------:R-:W-:Y:S01]  /*6980*/  NOP ;  /* 0x0000000000007918 */ /* 0x000fe20000000000 */
[----:B------:R-:W-:Y:S01]  /*6990*/  BSSY.RECONVERGENT B0, `(.L_x_79) ;  /* 0x0000010000007945 */ /* 0x000fe20003800200 */
[----:B------:R-:W-:Y:S02]  /*69a0*/  ISETP.GE.AND P1, PT, R6, R3, PT ;  /* 0x000000030600720c */ /* 0x000fe40003f26270 */
[----:B------:R-:W-:Y:S01]  /*69b0*/  LOP3.LUT R6, R39, 0xc00, RZ, 0xfc, !PT ;  /* 0x00000c0027067812 */ /* 0x000fe200078efcff */
[----:B------:R-:W-:Y:S10]  /*69c0*/  @P2 BRA `(.L_x_80) ;  /* 0x0000000000302947 */ /* 0x000ff40003800000 */
[----:B0-----:R-:W0:Y:S01]  /*69d0*/  LDS R7, [R0+0x600] ;  /* 0x0006000000077984 */ /* 0x001e220000000800 */
        /* <DEDUP_REMOVED lines=11> */
.L_x_80:
[----:B------:R-:W-:Y:S05]  /*6a90*/  BSYNC.RECONVERGENT B0 ;  /* 0x0000000000007941 */ /* 0x000fea0003800200 */
.L_x_79:
[----:B------:R-:W-:Y:S01]  /*6aa0*/  NOP ;  /* 0x0000000000007918 */ /* 0x000fe20000000000 */
[----:B------:R-:W-:Y:S01]  /*6ab0*/  BSSY.RECONVERGENT B0, `(.L_x_81) ;  /* 0x0000010000007945 */ /* 0x000fe20003800200 */
[----:B------:R-:W-:Y:S01]  /*6ac0*/  ISETP.GE.AND P2, PT, R6, R3, PT ;  /* 0x000000030600720c */ /* 0x000fe20003f46270 */
[----:B------:R-:W-:Y:S02]  /*6ad0*/  VIADD R6, R39, 0xd80 ;  /* 0x00000d8027067836 */ /* 0x000fe40000000000 */
[----:B------:R-:W-:Y:S10]  /*6ae0*/  @P3 BRA `(.L_x_82) ;  /* 0x0000000000303947 */ /* 0x000ff40003800000 */
[----:B01----:R-:W0:Y:S01]  /*6af0*/  LDS R7, [R0+0xc00] ;  /* 0x000c000000077984 */ /* 0x003e220000000800 */
        /* <DEDUP_REMOVED lines=11> */
.L_x_82:
[----:B------:R-:W-:Y:S05]  /*6bb0*/  BSYNC.RECONVERGENT B0 ;  /* 0x0000000000007941 */ /* 0x000fea0003800200 */
.L_x_81:
[----:B------:R-:W-:Y:S01]  /*6bc0*/  NOP ;  /* 0x0000000000007918 */ /* 0x000fe20000000000 */
[----:B------:R-:W-:Y:S01]  /*6bd0*/  BSSY.RECONVERGENT B0, `(.L_x_83) ;  /* 0x0000010000007945 */ /* 0x000fe20003800200 */
[----:B------:R-:W-:Y:S01]  /*6be0*/  ISETP.GE.AND P3, PT, R6, R3, PT ;  /* 0x000000030600720c */ /* 0x000fe20003f66270 */
[----:B------:R-:W-:Y:S02]  /*6bf0*/  VIADD R6, R39, 0xf00 ;  /* 0x00000f0027067836 */ /* 0x000fe40000000000 */
[----:B------:R-:W-:Y:S10]  /*6c00*/  @P4 BRA `(.L_x_84) ;  /* 0x0000000000304947 */ /* 0x000ff40003800000 */
[----:B012---:R-:W0:Y:S01]  /*6c10*/  LDS R7, [R0+0x1200] ;  /* 0x0012000000077984 */ /* 0x007e220000000800 */
        /* <DEDUP_REMOVED lines=11> */
.L_x_84:
[----:B------:R-:W-:Y:S05]  /*6cd0*/  BSYNC.RECONVERGENT B0 ;  /* 0x0000000000007941 */ /* 0x000fea0003800200 */
.L_x_83:
[----:B------:R-:W-:Y:S01]  /*6ce0*/  NOP ;  /* 0x0000000000007918 */ /* 0x000fe20000000000 */
[----:B------:R-:W-:Y:S01]  /*6cf0*/  BSSY.RECONVERGENT B0, `(.L_x_85) ;  /* 0x0000010000007945 */ /* 0x000fe20003800200 */
[----:B------:R-:W-:Y:S01]  /*6d00*/  ISETP.GE.AND P4, PT, R6, R3, PT ;  /* 0x000000030600720c */ /* 0x000fe20003f86270 */
[----:B------:R-:W-:Y:S02]  /*6d10*/  VIADD R6, R39, 0x1080 ;  /* 0x0000108027067836 */ /* 0x000fe40000000000 */
[----:B------:R-:W-:Y:S10]  /*6d20*/  @P5 BRA `(.L_x_86) ;  /* 0x0000000000305947 */ /* 0x000ff40003800000 */
[----:B0123--:R-:W0:Y:S01]  /*6d30*/  LDS R7, [R0+0x1800] ;  /* 0x0018000000077984 */ /* 0x00fe220000000800 */
        /* <DEDUP_REMOVED lines=11> */
.L_x_86:
[----:B------:R-:W-:Y:S05]  /*6df0*/  BSYNC.RECONVERGENT B0 ;  /* 0x0000000000007941 */ /* 0x000fea0003800200 */
.L_x_85:
[----:B------:R-:W-:Y:S01]  /*6e00*/  NOP ;  /* 0x0000000000007918 */ /* 0x000fe20000000000 */
[----:B------:R-:W-:Y:S01]  /*6e10*/  BSSY.RECONVERGENT B0, `(.L_x_87) ;  /* 0x0000010000007945 */ /* 0x000fe20003800200 */
[----:B------:R-:W-:Y:S01]  /*6e20*/  ISETP.GE.AND P5, PT, R6, R3, PT ;  /* 0x000000030600720c */ /* 0x000fe20003fa6270 */
[----:B------:R-:W-:Y:S02]  /*6e30*/  VIADD R6, R39, 0x1200 ;  /* 0x0000120027067836 */ /* 0x000fe40000000000 */
[----:B------:R-:W-:Y:S10]  /*6e40*/  @P6 BRA `(.L_x_88) ;  /* 0x0000000000306947 */ /* 0x000ff40003800000 */
[----:B01234-:R-:W0:Y:S01]  /*6e50*/  LDS R7, [R0+0x1e00] ;  /* 0x001e000000077984 */ /* 0x01fe220000000800 */
        /* <DEDUP_REMOVED lines=11> */
.L_x_88:
[----:B------:R-:W-:Y:S05]  /*6f10*/  BSYNC.RECONVERGENT B0 ;  /* 0x0000000000007941 */ /* 0x000fea0003800200 */
.L_x_87:
        /* <DEDUP_REMOVED lines=17> */
.L_x_90:
[----:B------:R-:W-:Y:S05]  /*7030*/  BSYNC.RECONVERGENT B0 ;  /* 0x0000000000007941 */ /* 0x000fea0003800200 */
.L_x_89:
        /* <DEDUP_REMOVED lines=17> */
.L_x_92:
[----:B------:R-:W-:Y:S05]  /*7150*/  BSYNC.RECONVERGENT B0 ;  /* 0x0000000000007941 */ /* 0x000fea0003800200 */
.L_x_91:
        /* <DEDUP_REMOVED lines=17> */
.L_x_94:
[----:B------:R-:W-:Y:S05]  /*7270*/  BSYNC.RECONVERGENT B0 ;  /* 0x0000000000007941 */ /* 0x000fea0003800200 */
.L_x_93:
[----:B------:R-:W-:Y:S01]  /*7280*/  NOP ;  /* 0x0000000000007918 */ /* 0x000fe20000000000 */
[----:B------:R-:W-:Y:S01]  /*7290*/  BSSY.RECONVERGENT B0, `(.L_x_95) ;  /* 0x0000010000007945 */ /* 0x000fe20003800200 */
[----:B------:R-:W-:Y:S02]  /*72a0*/  ISETP.GE.AND P2, PT, R6, R3, PT ;  /* 0x000000030600720c */ /* 0x000fe40003f46270 */
[----:B------:R-:W-:Y:S01]  /*72b0*/  LOP3.LUT R6, R39, 0x1800, RZ, 0xfc, !PT ;  /* 0x0000180027067812 */ /* 0x000fe200078efcff */
        /* <DEDUP_REMOVED lines=13> */
.L_x_96:
[----:B------:R-:W-:Y:S05]  /*7390*/  BSYNC.RECONVERGENT B0 ;  /* 0x0000000000007941 */ /* 0x000fea0003800200 */
.L_x_95:
        /* <DEDUP_REMOVED lines=17> */
.L_x_98:
[----:B------:R-:W-:Y:S05]  /*74b0*/  BSYNC.RECONVERGENT B0 ;  /* 0x0000000000007941 */ /* 0x000fea0003800200 */
.L_x_97:
[----:B------:R-:W-:Y:S01]  /*74c0*/  NOP ;  /* 0x0000000000007918 */ /* 0x000fe20000000000 */
[----:B------:R-:W-:Y:S01]  /*74d0*/  BSSY.RECONVERGENT B0, `(.L_x_99) ;  /* 0x000000f000007945 */ /* 0x000fe20003800200 */
[----:B------:R-:W-:-:S03]  /*74e0*/  ISETP.GE.AND P4, PT, R6, R3, PT ;  /* 0x000000030600720c */ /* 0x000fc60003f86270 */
        /* <DEDUP_REMOVED lines=13> */
.L_x_100:
[----:B------:R-:W-:Y:S05]  /*75c0*/  BSYNC.RECONVERGENT B0 ;  /* 0x0000000000007941 */ /* 0x000fea0003800200 */
.L_x_99:
[----:B------:R-:W-:Y:S01]  /*75d0*/  NOP ;  /* 0x0000000000007918 */ /* 0x000fe20000000000 */
[----:B------:R-:W-:Y:S04]  /*75e0*/  BSSY.RECONVERGENT B0, `(.L_x_101) ;  /* 0x000000e000007945 */ /* 0x000fe80003800200 */
[----:B------:R-:W-:Y:S05]  /*75f0*/  @P6 BRA `(.L_x_102) ;  /* 0x0000000000306947 */ /* 0x000fea0003800000 */
        /* <DEDUP_REMOVED lines=12> */
.L_x_102:
[----:B------:R-:W-:Y:S05]  /*76c0*/  BSYNC.RECONVERGENT B0 ;  /* 0x0000000000007941 */ /* 0x000fea0003800200 */
.L_x_101:
        /* <DEDUP_REMOVED lines=15> */
.L_x_104:
[----:B------:R-:W-:Y:S05]  /*77c0*/  BSYNC.RECONVERGENT B0 ;  /* 0x0000000000007941 */ /* 0x000fea0003800200 */
.L_x_103:
        /* <DEDUP_REMOVED lines=15> */
.L_x_106:
[----:B------:R-:W-:Y:S05]  /*78c0*/  BSYNC.RECONVERGENT B0 ;  /* 0x0000000000007941 */ /* 0x000fea0003800200 */
.L_x_105:
        /* <DEDUP_REMOVED lines=15> */
.L_x_108:
[----:B------:R-:W-:Y:S05]  /*79c0*/  BSYNC.RECONVERGENT B0 ;  /* 0x0000000000007941 */ /* 0x000fea0003800200 */
.L_x_107:
        /* <DEDUP_REMOVED lines=15> */
.L_x_110:
[----:B------:R-:W-:Y:S05]  /*7ac0*/  BSYNC.RECONVERGENT B0 ;  /* 0x0000000000007941 */ /* 0x000fea0003800200 */
.L_x_109:
        /* <DEDUP_REMOVED lines=15> */
.L_x_112:
[----:B------:R-:W-:Y:S05]  /*7bc0*/  BSYNC.RECONVERGENT B0 ;  /* 0x0000000000007941 */ /* 0x000fea0003800200 */
.L_x_111:
[----:B------:R-:W-:Y:S01]  /*7bd0*/  NOP ;  /* 0x0000000000007918 */ /* 0x000fe20000000000 */
[----:B01234-:R-:W0:Y:S01]  /*7be0*/  LDS R7, [R0+0x6c00] ;  /* 0x006c000000077984 */ /* 0x01fe220000000800 */
[----:B------:R-:W0:Y:S02]  /*7bf0*/  LDCU UR5, c[0x0][0x3c4] ;  /* 0x00007880ff0577ac */ /* 0x000e240008000800 */
[----:B0-----:R-:W-:-:S04]  /*7c00*/  SHF.R.U32.HI R2, RZ, UR5, R7 ;  /* 0x00000005ff027c19 */ /* 0x001fc80008011607 */
[----:B------:R-:W-:-:S05]  /*7c10*/  LOP3.LUT R2, R2, UR4, RZ, 0x30, !PT ;  /* 0x0000000402027c12 */ /* 0x000fca000f8e30ff */
[----:B------:R-:W-:Y:S02]  /*7c20*/  IMAD R4, R2, 0x8, R73 ;  /* 0x0000000802047824 */ /* 0x000fe400078e0249 */
[----:B------:R-:W-:-:S04]  /*7c30*/  VIADD R2, R39, 0x1b00 ;  /* 0x00001b0027027836 */ /* 0x000fc80000000000 */
[----:B------:R-:W0:Y:S01]  /*7c40*/  LDS.64 R4, [R4+0x7200] ;  /* 0x0072000004047984 */ /* 0x000e220000000a00 */
[----:B------:R-:W-:-:S13]  /*7c50*/  ISETP.GE.AND P0, PT, R2, R3, PT ;  /* 0x000000030200720c */ /* 0x000fda0003f06270 */
[----:B------:R-:W1:Y:S01]  /*7c60*/  @!P0 LDC.64 R2, c[0x0][0x3a0] ;  /* 0x0000e800ff028b82 */ /* 0x000e620000000a00 */
[----:B0-----:R-:W-:-:S05]  /*7c70*/  IADD3 R38, P1, PT, R4, R39, RZ ;  /* 0x0000002704267210 */ /* 0x001fca0007f3e0ff */
[----:B------:R-:W-:Y:S01]  /*7c80*/  IMAD.X R5, RZ, RZ, R5, P1 ;  /* 0x000000ffff057224 */ /* 0x000fe200008e0605 */
[----:B-1----:R-:W-:-:S04]  /*7c90*/  @!P0 LEA R2, P1, R38, R2, 0x2 ;  /* 0x0000000226028211 */ /* 0x002fc800078210ff */
[----:B------:R-:W-:-:S05]  /*7ca0*/  @!P0 LEA.HI.X R3, R38, R3, R5, 0x2, P1 ;  /* 0x0000000326038211 */ /* 0x000fca00008f1405 */
[----:B------:R-:W-:Y:S01]  /*7cb0*/  @!P0 STG.E desc[UR6][R2.64+0x6c00], R7 ;  /* 0x006c000702008986 */ /* 0x000fe2000c101906 */
[----:B------:R-:W-:Y:S01]  /*7cc0*/  NOP ;  /* 0x0000000000007918 */ /* 0x000fe20000000000 */
[----:B------:R-:W-:Y:S05]  /*7cd0*/  EXIT ;  /* 0x000000000000794d */ /* 0x000fea0003800000 */
.L_x_26:
[----:B------:R-:W-:Y:S02]  /*7ce0*/  IMAD.MOV.U32 R0, RZ, RZ, 0x1 ;  /* 0x00000001ff007424 */ /* 0x000fe400078e00ff */
[----:B------:R-:W-:Y:S02]  /*7cf0*/  IMAD.MOV.U32 R77, RZ, RZ, R2 ;  /* 0x000000ffff4d7224 */ /* 0x000fe400078e0002 */
[----:B------:R-:W-:Y:S02]  /*7d00*/  IMAD.MOV.U32 R75, RZ, RZ, RZ ;  /* 0x000000ffff4b7224 */ /* 0x000fe400078e00ff */
[----:B------:R-:W-:-:S07]  /*7d10*/  IMAD.MOV.U32 R76, RZ, RZ, -0x1 ;  /* 0xffffffffff4c7424 */ /* 0x000fce00078e00ff */
[----:B------:R-:W-:Y:S05]  /*7d20*/  WARPSYNC.COLLECTIVE R76, `(.L_x_113) ;  /* 0x000000004c087348 */ /* 0x000fea0003c00000 */
[----:B------:R0:W1:Y:S02]  /*7d30*/  SHFL.UP P0, R0, R77, R0, R75 ;  /* 0x040000004d007389 */ /* 0x000064000000004b */
[----:B01----:R-:W-:Y:S05]  /*7d40*/  ENDCOLLECTIVE ;  /* 0x000000000000791b */ /* 0x003fea0003800000 */
.L_x_113:
[----:B------:R-:W-:Y:S02]  /*7d50*/  IMAD.MOV.U32 R77, RZ, RZ, R0 ;  /* 0x000000ffff4d7224 */ /* 0x000fe400078e0000 */
[----:B------:R-:W-:Y:S02]  /*7d60*/  IMAD.MOV.U32 R0, RZ, RZ, 0x2 ;  /* 0x00000002ff007424 */ /* 0x000fe400078e00ff */
[----:B------:R-:W-:-:S07]  /*7d70*/  @P0 IMAD.IADD R77, R2, 0x1, R77 ;  /* 0x00000001024d0824 */ /* 0x000fce00078e024d */
[----:B------:R-:W-:Y:S05]  /*7d80*/  WARPSYNC.COLLECTIVE R76, `(.L_x_114) ;  /* 0x000000004c087348 */ /* 0x000fea0003c00000 */
[----:B------:R0:W1:Y:S02]  /*7d90*/  SHFL.UP P0, R0, R77, R0, R75 ;  /* 0x040000004d007389 */ /* 0x000064000000004b */
[----:B01----:R-:W-:Y:S05]  /*7da0*/  ENDCOLLECTIVE ;  /* 0x000000000000791b */ /* 0x003fea0003800000 */
.L_x_114:
[----:B------:R-:W-:Y:S02]  /*7db0*/  IMAD.MOV.U32 R74, RZ, RZ, R0 ;  /* 0x000000ffff4a7224 */ /* 0x000fe400078e0000 */
[----:B------:R-:W-:Y:S02]  /*7dc0*/  IMAD.MOV.U32 R0, RZ, RZ, 0x4 ;  /* 0x00000004ff007424 */ /* 0x000fe400078e00ff */
[----:B------:R-:W-:-:S04]  /*7dd0*/  @P0 IMAD.IADD R74, R77, 0x1, R74 ;  /* 0x000000014d4a0824 */ /* 0x000fc800078e024a */
[----:B------:R-:W-:-:S07]  /*7de0*/  IMAD.MOV.U32 R77, RZ, RZ, R74 ;  /* 0x000000ffff4d7224 */ /* 0x000fce00078e004a */
[----:B------:R-:W-:Y:S05]  /*7df0*/  WARPSYNC.COLLECTIVE R76, `(.L_x_115) ;  /* 0x000000004c087348 */ /* 0x000fea0003c00000 */
[----:B------:R0:W1:Y:S02]  /*7e00*/  SHFL.UP P0, R0, R77, R0, R75 ;  /* 0x040000004d007389 */ /* 0x000064000000004b */
[----:B01----:R-:W-:Y:S05]  /*7e10*/  ENDCOLLECTIVE ;  /* 0x000000000000791b */ /* 0x003fea0003800000 */
.L_x_115:
[----:B------:R-:W-:Y:S02]  /*7e20*/  IMAD.MOV.U32 R77, RZ, RZ, R0 ;  /* 0x000000ffff4d7224 */ /* 0x000fe400078e0000 */
[----:B------:R-:W-:Y:S02]  /*7e30*/  IMAD.MOV.U32 R0, RZ, RZ, 0x8 ;  /* 0x00000008ff007424 */ /* 0x000fe400078e00ff */
[----:B------:R-:W-:-:S07]  /*7e40*/  @P0 IMAD.IADD R77, R74, 0x1, R77 ;  /* 0x000000014a4d0824 */ /* 0x000fce00078e024d */
[----:B------:R-:W-:Y:S05]  /*7e50*/  WARPSYNC.COLLECTIVE R76, `(.L_x_116) ;  /* 0x000000004c087348 */ /* 0x000fea0003c00000 */
[----:B------:R0:W1:Y:S02]  /*7e60*/  SHFL.UP P0, R0, R77, R0, R75 ;  /* 0x040000004d007389 */ /* 0x000064000000004b */
[----:B01----:R-:W-:Y:S05]  /*7e70*/  ENDCOLLECTIVE ;  /* 0x000000000000791b */ /* 0x003fea0003800000 */
.L_x_116:
[----:B------:R-:W-:Y:S02]  /*7e80*/  IMAD.MOV.U32 R74, RZ, RZ, R0 ;  /* 0x000000ffff4a7224 */ /* 0x000fe400078e0000 */
[----:B------:R-:W-:Y:S02]  /*7e90*/  IMAD.MOV.U32 R0, RZ, RZ, 0x10 ;  /* 0x00000010ff007424 */ /* 0x000fe400078e00ff */
[----:B------:R-:W-:-:S04]  /*7ea0*/  @P0 IMAD.IADD R74, R77, 0x1, R74 ;  /* 0x000000014d4a0824 */ /* 0x000fc800078e024a */
[----:B------:R-:W-:-:S07]  /*7eb0*/  IMAD.MOV.U32 R77, RZ, RZ, R74 ;  /* 0x000000ffff4d7224 */ /* 0x000fce00078e004a */
[----:B------:R-:W-:Y:S05]  /*7ec0*/  WARPSYNC.COLLECTIVE R76, `(.L_x_117) ;  /* 0x000000004c087348 */ /* 0x000fea0003c00000 */
[----:B------:R0:W1:Y:S02]  /*7ed0*/  SHFL.UP P0, R0, R77, R0, R75 ;  /* 0x040000004d007389 */ /* 0x000064000000004b */
[----:B01----:R-:W-:Y:S05]  /*7ee0*/  ENDCOLLECTIVE ;  /* 0x000000000000791b */ /* 0x003fea0003800000 */
.L_x_117:
[----:B------:R-:W-:Y:S05]  /*7ef0*/  BRA `(.L_x_118) ;  /* 0xffffffa4001c7947 */ /* 0x000fea000383ffff */
.L_x_119:
[----:B------:R-:W-:-:S00]  /*7f00*/  BRA `(.L_x_119) ;  /* 0xfffffffc00fc7947 */ /* 0x000fc0000383ffff */
[----:B------:R-:W-:-:S00]  /*7f10*/  NOP ;  /* 0x0000000000007918 */ /* 0x000fc00000000000 */
        /* <DEDUP_REMOVED lines=14> */
.L_x_271:


//--------------------- .text._ZN3cub18CUB_300001_SM_10006detail10radix_sort33DeviceRadixSortExclusiveSumKernelINS1_5radix10policy_hubIjNS0_8NullTypeEyE10Policy1000EyEEvPT0_ --------------------------
	.section	.text._ZN3cub18CUB_300001_SM_10006detail10radix_sort33DeviceRadixSortExclusiveSumKernelINS1_5radix10policy_hubIjNS0_8NullTypeEyE10Policy1000EyEEvPT0_,"ax",@progbits
	.align	128
        .global         _ZN3cub18CUB_300001_SM_10006detail10radix_sort33DeviceRadixSortExclusiveSumKernelINS1_5radix10policy_hubIjNS0_8NullTypeEyE10Policy1000EyEEvPT0_
        .type           _ZN3cub18CUB_300001_SM_10006detail10radix_sort33DeviceRadixSortExclusiveSumKernelINS1_5radix10policy_hubIjNS0_8NullTypeEyE10Policy1000EyEEvPT0_,@function
        .size           _ZN3cub18CUB_300001_SM_10006detail10radix_sort33DeviceRadixSortExclusiveSumKernelINS1_5radix10policy_hubIjNS0_8NullTypeEyE10Policy1000EyEEvPT0_,(.L_x_272 - _ZN3cub18CUB_300001_SM_10006detail10radix_sort33DeviceRadixSortExclusiveSumKernelINS1_5radix10policy_hubIjNS0_8NullTypeEyE10Policy1000EyEEvPT0_)
        .other          _ZN3cub18CUB_300001_SM_10006detail10radix_sort33DeviceRadixSortExclusiveSumKernelINS1_5radix10policy_hubIjNS0_8NullTypeEyE10Policy1000EyEEvPT0_,@"STO_CUDA_ENTRY STV_DEFAULT"
_ZN3cub18CUB_300001_SM_10006detail10radix_sort33DeviceRadixSortExclusiveSumKernelINS1_5radix10policy_hubIjNS0_8NullTypeEyE10Policy1000EyEEvPT0_:
.text._ZN3cub18CUB_300001_SM_10006detail10radix_sort33DeviceRadixSortExclusiveSumKernelINS1_5radix10policy_hubIjNS0_8NullTypeEyE10Policy1000EyEEvPT0_:
[----:B------:R-:W-:Y:S01]  /*0000*/  LDC R1, c[0x0][0x37c] ;  /* 0x0000df00ff017b82 */ /* 0x000fe20000000800 */
[----:B------:R-:W0:Y:S07]  /*0010*/  S2R R18, SR_TID.X ;  /* 0x0000000000127919 */ /* 0x000e2e0000002100 */
[----:B------:R-:W1:Y:S01]  /*0020*/  LDC.64 R16, c[0x0][0x380] ;  /* 0x0000e000ff107b82 */ /* 0x000e620000000a00 */
[----:B------:R-:W2:Y:S01]  /*0030*/  LDCU.64 UR4, c[0x0][0x358] ;  /* 0x00006b00ff0477ac */ /* 0x000ea20008000a00 */
[----:B------:R-:W3:Y:S01]  /*0040*/  S2R R5, SR_CTAID.X ;  /* 0x0000000000057919 */ /* 0x000ee20000002500 */
[----:B0-----:R-:W-:Y:S01]  /*0050*/  ISETP.GT.U32.AND P1, PT, R18, 0xff, PT ;  /* 0x000000ff1200780c */ /* 0x001fe20003f24070 */
[----:B---3--:R-:W-:-:S04]  /*0060*/  IMAD R5, R5, 0x100, R18 ;  /* 0x0000010005057824 */ /* 0x008fc800078e0212 */
[----:B-1----:R-:W-:-:S08]  /*0070*/  IMAD.WIDE R16, R5, 0x8, R16 ;  /* 0x0000000805107825 */ /* 0x002fd000078e0210 */
[----:B--2---:R-:W2:Y:S01]  /*0080*/  @!P1 LDG.E.64 R2, desc[UR4][R16.64] ;  /* 0x0000000410029981 */ /* 0x004ea2000c1e1b00 */
[----:B------:R-:W-:Y:S02]  /*0090*/  MOV R0, 0x400 ;  /* 0x0000040000007802 */ /* 0x000fe40000000f00 */
[C---:B------:R-:W-:Y:S01]  /*00a0*/  ISETP.GT.U32.AND P0, PT, R18.reuse, 0x1f, PT ;  /* 0x0000001f1200780c */ /* 0x040fe20003f04070 */
[----:B------:R-:W0:Y:S02]  /*00b0*/  S2R R5, SR_CgaCtaId ;  /* 0x0000000000057919 */ /* 0x000e240000008800 */
[----:B0-----:R-:W-:Y:S02]  /*00c0*/  LEA R5, R5, R0, 0x18 ;  /* 0x0000000005057211 */ /* 0x001fe400078ec0ff */
[----:B------:R-:W-:-:S05]  /*00d0*/  LEA.HI R0, R18, R18, RZ, 0x1d ;  /* 0x0000001212007211 */ /* 0x000fca00078fe8ff */
[----:B------:R-:W-:-:S05]  /*00e0*/  IMAD R0, R0, 0x8, R5 ;  /* 0x0000000800007824 */ /* 0x000fca00078e0205 */
[----:B--2---:R0:W-:Y:S01]  /*00f0*/  STS.64 [R0+0x10], R2 ;  /* 0x0000100200007388 */ /* 0x0041e20000000a00 */
[----:B------:R-:W-:Y:S06]  /*0100*/  BAR.SYNC.DEFER_BLOCKING 0x0 ;  /* 0x0000000000007b1d */ /* 0x000fec0000010000 */
[----:B------:R-:W-:Y:S05]  /*0110*/  @P0 BRA `(.L_x_120) ;  /* 0x0000000400240947 */ /* 0x000fea0003800000 */
[----:B------:R-:W-:Y:S01]  /*0120*/  IMAD R18, R18, 0x48, R5 ;  /* 0x0000004812127824 */ /* 0x000fe200078e0205 */
[----:B------:R-:W-:-:S04]  /*0130*/  UMOV UR6, 0xffffffff ;  /* 0xffffffff00067882 */ /* 0x000fc80000000000 */
[----:B------:R-:W-:Y:S04]  /*0140*/  LDS.64 R14, [R18+0x10] ;  /* 0x00001000120e7984 */ /* 0x000fe80000000a00 */
[----:B------:R-:W-:Y:S04]  /*0150*/  LDS.64 R12, [R18+0x18] ;  /* 0x00001800120c7984 */ /* 0x000fe80000000a00 */
[----:B------:R-:W1:Y:S04]  /*0160*/  LDS.64 R10, [R18+0x20] ;  /* 0x00002000120a7984 */ /* 0x000e680000000a00 */
[----:B------:R-:W-:Y:S04]  /*0170*/  LDS.64 R8, [R18+0x28] ;  /* 0x0000280012087984 */ /* 0x000fe80000000a00 */
[----:B------:R-:W2:Y:S04]  /*0180*/  LDS.64 R6, [R18+0x30] ;  /* 0x0000300012067984 */ /* 0x000ea80000000a00 */
[----:B------:R-:W-:Y:S04]  /*0190*/  LDS.64 R4, [R18+0x38] ;  /* 0x0000380012047984 */ /* 0x000fe80000000a00 */
[----:B0-----:R-:W0:Y:S04]  /*01a0*/  LDS.64 R2, [R18+0x40] ;  /* 0x0000400012027984 */ /* 0x001e280000000a00 */
[----:B------:R-:W3:Y:S01]  /*01b0*/  LDS.64 R20, [R18+0x48] ;  /* 0x0000480012147984 */ /* 0x000ee20000000a00 */
[----:B-1----:R-:W-:-:S04]  /*01c0*/  IADD3 R19, P3, P4, R10, R12, R14 ;  /* 0x0000000c0a137210 */ /* 0x002fc80007c7e00e */
[----:B------:R-:W-:Y:S02]  /*01d0*/  IADD3.X R23, PT, PT, R11, R13, R15, P3, P4 ;  /* 0x0000000d0b177210 */ /* 0x000fe40001fe840f */
[----:B--2---:R-:W-:-:S04]  /*01e0*/  IADD3 R19, P0, P2, R6, R19, R8 ;  /* 0x0000001306137210 */ /* 0x004fc80007a1e008 */
[----:B------:R-:W-:Y:S02]  /*01f0*/  IADD3.X R23, PT, PT, R7, R23, R9, P0, P2 ;  /* 0x0000001707177210 */ /* 0x000fe400007e4409 */
[----:B0-----:R-:W-:-:S04]  /*0200*/  IADD3 R19, P3, P4, R2, R19, R4 ;  /* 0x0000001302137210 */ /* 0x001fc80007c7e004 */
[----:B---3--:R-:W-:Y:S02]  /*0210*/  IADD3 R20, P0, PT, R20, R19, RZ ;  /* 0x0000001314147210 */ /* 0x008fe40007f1e0ff */
[----:B------:R-:W-:-:S05]  /*0220*/  IADD3.X R19, PT, PT, R3, R23, R5, P3, P4 ;  /* 0x0000001703137210 */ /* 0x000fca0001fe8405 */
[----:B------:R-:W-:Y:S01]  /*0230*/  IMAD.X R19, R21, 0x1, R19, P0 ;  /* 0x0000000115137824 */ /* 0x000fe200000e0613 */
[----:B------:R-:W-:Y:S06]  /*0240*/  BRA.DIV UR6, `(.L_x_121) ;  /* 0x0000000206f07947 */ /* 0x000fec000b800000 */
[----:B------:R-:W0:Y:S04]  /*0250*/  SHFL.UP PT, R27, R20, 0x1, RZ ;  /* 0x04200000141b7989 */ /* 0x000e2800000e00ff */
[----:B------:R-:W1:Y:S01]  /*0260*/  SHFL.UP P0, R25, R19, 0x1, RZ ;  /* 0x0420000013197989 */ /* 0x000e6200000000ff */
[----:B0-----:R-:W-:-:S04]  /*0270*/  IADD3 R22, P2, PT, R27, R20, RZ ;  /* 0x000000141b167210 */ /* 0x001fc80007f5e0ff */
[----:B-1----:R-:W-:Y:S01]  /*0280*/  SEL R27, R22, R27, P0 ;  /* 0x0000001b161b7207 */ /* 0x002fe20000000000 */
[----:B------:R-:W-:-:S04]  /*0290*/  IMAD.X R26, R25, 0x1, R19, P2 ;  /* 0x00000001191a7824 */ /* 0x000fc800010e0613 */
[----:B------:R-:W0:Y:S01]  /*02a0*/  SHFL.UP PT, R28, R27, 0x2, RZ ;  /* 0x044000001b1c7989 */ /* 0x000e2200000e00ff */
[----:B------:R-:W-:-:S05]  /*02b0*/  SEL R26, R26, R25, P0 ;  /* 0x000000191a1a7207 */ /* 0x000fca0000000000 */
[----:B------:R-:W1:Y:S01]  /*02c0*/  SHFL.UP P0, R25, R26, 0x2, RZ ;  /* 0x044000001a197989 */ /* 0x000e6200000000ff */
[----:B0-----:R-:W-:-:S05]  /*02d0*/  IADD3 R21, P2, PT, R28, R27, RZ ;  /* 0x0000001b1c157210 */ /* 0x001fca0007f5e0ff */
[----:B-1----:R-:W-:Y:S01]  /*02e0*/  IMAD.X R22, R25, 0x1, R26, P2 ;  /* 0x0000000119167824 */ /* 0x002fe200010e061a */
[----:B------:R-:W-:-:S04]  /*02f0*/  SEL R28, R21, R28, P0 ;  /* 0x0000001c151c7207 */ /* 0x000fc80000000000 */
[----:B------:R-:W-:Y:S01]  /*0300*/  SEL R29, R22, R25, P0 ;  /* 0x00000019161d7207 */ /* 0x000fe20000000000 */
        /* <DEDUP_REMOVED lines=12> */
[----:B------:R0:W1:Y:S04]  /*03d0*/  SHFL.UP PT, R28, R27, 0x10, RZ ;  /* 0x060000001b1c7989 */ /* 0x00006800000e00ff */
[----:B------:R0:W2:Y:S02]  /*03e0*/  SHFL.UP P0, R25, R26, 0x10, RZ ;  /* 0x060000001a197989 */ /* 0x0000a400000000ff */
.L_x_132:
[----:B-1----:R-:W-:-:S04]  /*03f0*/  IADD3 R21, P2, PT, R28, R27, RZ ;  /* 0x0000001b1c157210 */ /* 0x002fc80007f5e0ff */
[----:B--2---:R-:W-:Y:S01]  /*0400*/  SEL R21, R21, R28, P0 ;  /* 0x0000001c15157207 */ /* 0x004fe20000000000 */
[----:B------:R-:W-:-:S05]  /*0410*/  IMAD.X R22, R25, 0x1, R26, P2 ;  /* 0x0000000119167824 */ /* 0x000fca00010e061a */
[----:B------:R-:W-:Y:S02]  /*0420*/  SEL R22, R22, R25, P0 ;  /* 0x0000001916167207 */ /* 0x000fe40000000000 */
[----:B------:R-:W-:-:S05]  /*0430*/  IADD3 R20, P0, PT, R21, -R20, RZ ;  /* 0x8000001415147210 */ /* 0x000fca0007f1e0ff */
[----:B------:R-:W-:Y:S01]  /*0440*/  IMAD.X R21, R22, 0x1, ~R19, P0 ;  /* 0x0000000116157824 */ /* 0x000fe200000e0e13 */
[----:B------:R-:W-:-:S04]  /*0450*/  IADD3 R14, P0, PT, R14, R20, RZ ;  /* 0x000000140e0e7210 */ /* 0x000fc80007f1e0ff */
[----:B------:R1:W-:Y:S01]  /*0460*/  STS.64 [R18+0x10], R20 ;  /* 0x0000101412007388 */ /* 0x0003e20000000a00 */
[----:B------:R-:W-:Y:S01]  /*0470*/  IMAD.X R15, R15, 0x1, R21, P0 ;  /* 0x000000010f0f7824 */ /* 0x000fe200000e0615 */
        /* <DEDUP_REMOVED lines=17> */
[----:B------:R-:W-:-:S05]  /*0590*/  IMAD.X R3, R3, 0x1, R5, P0 ;  /* 0x0000000103037824 */ /* 0x000fca00000e0605 */
[----:B------:R1:W-:Y:S03]  /*05a0*/  STS.64 [R18+0x48], R2 ;  /* 0x0000480212007388 */ /* 0x0003e60000000a00 */
.L_x_120:
[----:B------:R-:W-:Y:S05]  /*05b0*/  WARPSYNC.ALL ;  /* 0x0000000000007948 */ /* 0x000fea0003800000 */
[----:B------:R-:W-:Y:S06]  /*05c0*/  BAR.SYNC.DEFER_BLOCKING 0x0 ;  /* 0x0000000000007b1d */ /* 0x000fec0000010000 */
[----:B------:R-:W-:Y:S05]  /*05d0*/  @P1 EXIT ;  /* 0x000000000000194d */ /* 0x000fea0003800000 */
[----:B01----:R-:W0:Y:S04]  /*05e0*/  LDS.64 R2, [R0+0x10] ;  /* 0x0000100000027984 */ /* 0x003e280000000a00 */
[----:B0-----:R-:W-:Y:S01]  /*05f0*/  STG.E.64 desc[UR4][R16.64], R2 ;  /* 0x0000000210007986 */ /* 0x001fe2000c101b04 */
[----:B------:R-:W-:Y:S05]  /*0600*/  EXIT ;  /* 0x000000000000794d */ /* 0x000fea0003800000 */
.L_x_121:
[----:B------:R-:W-:Y:S02]  /*0610*/  IMAD.MOV.U32 R24, RZ, RZ, R20 ;  /* 0x000000ffff187224 */ /* 0x000fe400078e0014 */
[----:B------:R-:W-:Y:S02]  /*0620*/  IMAD.MOV.U32 R23, RZ, RZ, 0x1 ;  /* 0x00000001ff177424 */ /* 0x000fe400078e00ff */
[----:B------:R-:W-:Y:S02]  /*0630*/  IMAD.MOV.U32 R22, RZ, RZ, RZ ;  /* 0x000000ffff167224 */ /* 0x000fe400078e00ff */
[----:B------:R-:W-:-:S07]  /*0640*/  IMAD.MOV.U32 R21, RZ, RZ, -0x1 ;  /* 0xffffffffff157424 */ /* 0x000fce00078e00ff */
[----:B------:R-:W-:Y:S05]  /*0650*/  WARPSYNC.COLLECTIVE R21, `(.L_x_122) ;  /* 0x0000000015087348 */ /* 0x000fea0003c00000 */
[----:B------:R0:W1:Y:S02]  /*0660*/  SHFL.UP P0, R25, R24, R23, R22 ;  /* 0x0400001718197389 */ /* 0x0000640000000016 */
[----:B01----:R-:W-:Y:S05]  /*0670*/  ENDCOLLECTIVE ;  /* 0x000000000000791b */ /* 0x003fea0003800000 */
.L_x_122:
[----:B------:R-:W-:Y:S02]  /*0680*/  IMAD.MOV.U32 R24, RZ, RZ, R19 ;  /* 0x000000ffff187224 */ /* 0x000fe400078e0013 */
[----:B------:R-:W-:-:S07]  /*0690*/  IMAD.MOV.U32 R27, RZ, RZ, R25 ;  /* 0x000000ffff1b7224 */ /* 0x000fce00078e0019 */
[----:B------:R-:W-:Y:S05]  /*06a0*/  WARPSYNC.COLLECTIVE R21, `(.L_x_123) ;  /* 0x0000000015087348 */ /* 0x000fea0003c00000 */
[----:B------:R0:W1:Y:S02]  /*06b0*/  SHFL.UP P0, R25, R24, R23, R22 ;  /* 0x0400001718197389 */ /* 0x0000640000000016 */
[----:B01----:R-:W-:Y:S05]  /*06c0*/  ENDCOLLECTIVE ;  /* 0x000000000000791b */ /* 0x003fea0003800000 */
.L_x_123:
[----:B------:R-:W-:Y:S01]  /*06d0*/  IADD3 R26, P2, PT, R27, R20, RZ ;  /* 0x000000141b1a7210 */ /* 0x000fe20007f5e0ff */
[----:B------:R-:W-:-:S03]  /*06e0*/  IMAD.MOV.U32 R23, RZ, RZ, 0x2 ;  /* 0x00000002ff177424 */ /* 0x000fc600078e00ff */
[----:B------:R-:W-:Y:S01]  /*06f0*/  SEL R27, R26, R27, P0 ;  /* 0x0000001b1a1b7207 */ /* 0x000fe20000000000 */
[----:B------:R-:W-:-:S04]  /*0700*/  IMAD.X R26, R25, 0x1, R19, P2 ;  /* 0x00000001191a7824 */ /* 0x000fc800010e0613 */
[----:B------:R-:W-:Y:S01]  /*0710*/  IMAD.MOV.U32 R24, RZ, RZ, R27 ;  /* 0x000000ffff187224 */ /* 0x000fe200078e001b */
[----:B------:R-:W-:-:S07]  /*0720*/  SEL R26, R26, R25, P0 ;  /* 0x000000191a1a7207 */ /* 0x000fce0000000000 */
[----:B------:R-:W-:Y:S05]  /*0730*/  WARPSYNC.COLLECTIVE R21, `(.L_x_124) ;  /* 0x0000000015087348 */ /* 0x000fea0003c00000 */
[----:B------:R0:W1:Y:S02]  /*0740*/  SHFL.UP P0, R25, R24, R23, R22 ;  /* 0x0400001718197389 */ /* 0x0000640000000016 */
[----:B01----:R-:W-:Y:S05]  /*0750*/  ENDCOLLECTIVE ;  /* 0x000000000000791b */ /* 0x003fea0003800000 */
.L_x_124:
[----:B------:R-:W-:Y:S02]  /*0760*/  IMAD.MOV.U32 R24, RZ, RZ, R26 ;  /* 0x000000ffff187224 */ /* 0x000fe400078e001a */
[----:B------:R-:W-:-:S07]  /*0770*/  IMAD.MOV.U32 R28, RZ, RZ, R25 ;  /* 0x000000ffff1c7224 */ /* 0x000fce00078e0019 */
[----:B------:R-:W-:Y:S05]  /*0780*/  WARPSYNC.COLLECTIVE R21, `(.L_x_125) ;  /* 0x0000000015087348 */ /* 0x000fea0003c00000 */
[----:B------:R0:W1:Y:S02]  /*0790*/  SHFL.UP P0, R25, R24, R23, R22 ;  /* 0x0400001718197389 */ /* 0x0000640000000016 */
[----:B01----:R-:W-:Y:S05]  /*07a0*/  ENDCOLLECTIVE ;  /* 0x000000000000791b */ /* 0x003fea0003800000 */
.L_x_125:
        /* <DEDUP_REMOVED lines=9> */
.L_x_126:
[----:B------:R-:W-:Y:S02]  /*0840*/  IMAD.MOV.U32 R24, RZ, RZ, R29 ;  /* 0x000000ffff187224 */ /* 0x000fe400078e001d */
[----:B------:R-:W-:-:S07]  /*0850*/  IMAD.MOV.U32 R27, RZ, RZ, R25 ;  /* 0x000000ffff1b7224 */ /* 0x000fce00078e0019 */
[----:B------:R-:W-:Y:S05]  /*0860*/  WARPSYNC.COLLECTIVE R21, `(.L_x_127) ;  /* 0x0000000015087348 */ /* 0x000fea0003c00000 */
[----:B------:R0:W1:Y:S02]  /*0870*/  SHFL.UP P0, R25, R24, R23, R22 ;  /* 0x0400001718197389 */ /* 0x0000640000000016 */
[----:B01----:R-:W-:Y:S05]  /*0880*/  ENDCOLLECTIVE ;  /* 0x000000000000791b */ /* 0x003fea0003800000 */
.L_x_127:
        /* <DEDUP_REMOVED lines=9> */
.L_x_128:
[----:B------:R-:W-:Y:S02]  /*0920*/  IMAD.MOV.U32 R24, RZ, RZ, R29 ;  /* 0x000000ffff187224 */ /* 0x000fe400078e001d */
[----:B------:R-:W-:-:S07]  /*0930*/  IMAD.MOV.U32 R27, RZ, RZ, R25 ;  /* 0x000000ffff1b7224 */ /* 0x000fce00078e0019 */
[----:B------:R-:W-:Y:S05]  /*0940*/  WARPSYNC.COLLECTIVE R21, `(.L_x_129) ;  /* 0x0000000015087348 */ /* 0x000fea0003c00000 */
[----:B------:R0:W1:Y:S02]  /*0950*/  SHFL.UP P0, R25, R24, R23, R22 ;  /* 0x0400001718197389 */ /* 0x0000640000000016 */
[----:B01----:R-:W-:Y:S05]  /*0960*/  ENDCOLLECTIVE ;  /* 0x000000000000791b */ /* 0x003fea0003800000 */
.L_x_129:
        /* <DEDUP_REMOVED lines=9> */
.L_x_130:
[----:B------:R-:W-:Y:S02]  /*0a00*/  IMAD.MOV.U32 R24, RZ, RZ, R26 ;  /* 0x000000ffff187224 */ /* 0x000fe400078e001a */
[----:B------:R-:W-:-:S07]  /*0a10*/  IMAD.MOV.U32 R28, RZ, RZ, R25 ;  /* 0x000000ffff1c7224 */ /* 0x000fce00078e0019 */
[----:B------:R-:W-:Y:S05]  /*0a20*/  WARPSYNC.COLLECTIVE R21, `(.L_x_131) ;  /* 0x0000000015087348 */ /* 0x000fea0003c00000 */
[----:B------:R0:W1:Y:S02]  /*0a30*/  SHFL.UP P0, R25, R24, R23, R22 ;  /* 0x0400001718197389 */ /* 0x0000640000000016 */
[----:B01----:R-:W-:Y:S05]  /*0a40*/  ENDCOLLECTIVE ;  /* 0x000000000000791b */ /* 0x003fea0003800000 */
.L_x_131:
[----:B------:R-:W-:Y:S05]  /*0a50*/  BRA `(.L_x_132) ;  /* 0xfffffff800647947 */ /* 0x000fea000383ffff */
.L_x_133:
        /* <DEDUP_REMOVED lines=10> */
.L_x_272:


//--------------------- .text._ZN3cub18CUB_300001_SM_10006detail10radix_sort30DeviceRadixSortHistogramKernelINS1_5radix10policy_hubIjNS0_8NullTypeEyE10Policy1000ELNS0_9SortOrderE0EjyNS1_21identity_decomposer_tEEEvPT2_PKT1_SB_iiT3_ --------------------------
	.section	.text._ZN3cub18CUB_300001_SM_10006detail10radix_sort30DeviceRadixSortHistogramKernelINS1_5radix10policy_hubIjNS0_8NullTypeEyE10Policy1000ELNS0_9SortOrderE0EjyNS1_21identity_decomposer_tEEEvPT2_PKT1_SB_iiT3_,"ax",@progbits
	.align	128
        .global         _ZN3cub18CUB_300001_SM_10006detail10radix_sort30DeviceRadixSortHistogramKernelINS1_5radix10policy_hubIjNS0_8NullTypeEyE10Policy1000ELNS0_9SortOrderE0EjyNS1_21identity_decomposer_tEEEvPT2_PKT1_SB_iiT3_
        .type           _ZN3cub18CUB_300001_SM_10006detail10radix_sort30DeviceRadixSortHistogramKernelINS1_5radix10policy_hubIjNS0_8NullTypeEyE10Policy1000ELNS0_9SortOrderE0EjyNS1_21identity_decomposer_tEEEvPT2_PKT1_SB_iiT3_,@function
        .size           _ZN3cub18CUB_300001_SM_10006detail10radix_sort30DeviceRadixSortHistogramKernelINS1_5radix10policy_hubIjNS0_8NullTypeEyE10Policy1000ELNS0_9SortOrderE0EjyNS1_21identity_decomposer_tEEEvPT2_PKT1_SB_iiT3_,(.L_x_273 - _ZN3cub18CUB_300001_SM_10006detail10radix_sort30DeviceRadixSortHistogramKernelINS1_5radix10policy_hubIjNS0_8NullTypeEyE10Policy1000ELNS0_9SortOrderE0EjyNS1_21identity_decomposer_tEEEvPT2_PKT1_SB_iiT3_)
        .other          _ZN3cub18CUB_300001_SM_10006detail10radix_sort30DeviceRadixSortHistogramKernelINS1_5radix10policy_hubIjNS0_8NullTypeEyE10Policy1000ELNS0_9SortOrderE0EjyNS1_21identity_decomposer_tEEEvPT2_PKT1_SB_iiT3_,@"STO_CUDA_ENTRY STV_DEFAULT"
_ZN3cub18CUB_300001_SM_10006detail10radix_sort30DeviceRadixSortHistogramKernelINS1_5radix10policy_hubIjNS0_8NullTypeEyE10Policy1000ELNS0_9SortOrderE0EjyNS1_21identity_decomposer_tEEEvPT2_PKT1_SB_iiT3_:
.text._ZN3cub18CUB_300001_SM_10006detail10radix_sort30DeviceRadixSortHistogramKernelINS1_5radix10policy_hubIjNS0_8NullTypeEyE10Policy1000ELNS0_9SortOrderE0EjyNS1_21identity_decomposer_tEEEvPT2_PKT1_SB_iiT3_:
[----:B------:R-:W-:Y:S01]  /*0000*/  LDC R1, c[0x0][0x37c] ;  /* 0x0000df00ff017b82 */ /* 0x000fe20000000800 */
[----:B------:R-:W0:Y:S02]  /*0010*/  LDCU.64 UR4, c[0x0][0x390] ;  /* 0x00007200ff0477ac */ /* 0x000e240008000a00 */
[----:B0-----:R-:W-:-:S04]  /*0020*/  ISETP.NE.U32.AND P0, PT, RZ, UR4, PT ;  /* 0x00000004ff007c0c */ /* 0x001fc8000bf05070 */
[----:B------:R-:W-:-:S13]  /*0030*/  ISETP.NE.AND.EX P0, PT, RZ, UR5, PT, P0 ;  /* 0x00000005ff007c0c */ /* 0x000fda000bf05300 */
[----:B------:R-:W-:Y:S05]  /*0040*/  @!P0 EXIT ;  /* 0x000000000000894d */ /* 0x000fea0003800000 */
[----:B------:R-:W0:Y:S01]  /*0050*/  S2R R18, SR_TID.X ;  /* 0x0000000000127919 */ /* 0x000e220000002100 */
[----:B------:R-:W1:Y:S01]  /*0060*/  LDCU.64 UR4, c[0x0][0x398] ;  /* 0x00007300ff0477ac */ /* 0x000e620008000a00 */
[----:B------:R-:W2:Y:S01]  /*0070*/  S2UR UR7, SR_CgaCtaId ;  /* 0x00000000000779c3 */ /* 0x000ea20000008800 */
[----:B------:R-:W-:Y:S01]  /*0080*/  UMOV UR6, 0x400 ;  /* 0x0000040000067882 */ /* 0x000fe20000000000 */
[----:B------:R-:W3:Y:S06]  /*0090*/  LDCU.64 UR18, c[0x0][0x358] ;  /* 0x00006b00ff1277ac */ /* 0x000eec0008000a00 */
[----:B------:R-:W4:Y:S01]  /*00a0*/  S2UR UR8, SR_CTAID.X ;  /* 0x00000000000879c3 */ /* 0x000f220000002500 */
[----:B------:R-:W0:Y:S01]  /*00b0*/  LDCU UR21, c[0x0][0x370] ;  /* 0x00006e00ff1577ac */ /* 0x000e220008000800 */
[----:B-1----:R-:W-:-:S04]  /*00c0*/  UIADD3 UR4, UPT, UPT, UR5, 0x7, -UR4 ;  /* 0x0000000705047890 */ /* 0x002fc8000fffe804 */
[----:B------:R-:W-:Y:S02]  /*00d0*/  UISETP.GE.AND UP0, UPT, UR4, 0x8, UPT ;  /* 0x000000080400788c */ /* 0x000fe4000bf06270 */
[----:B------:R-:W-:Y:S02]  /*00e0*/  USHF.R.S32.HI UR5, URZ, 0x1f, UR4 ;  /* 0x0000001fff057899 */ /* 0x000fe40008011404 */
[----:B--2---:R-:W-:Y:S02]  /*00f0*/  ULEA UR6, UR7, UR6, 0x18 ;  /* 0x0000000607067291 */ /* 0x004fe4000f8ec0ff */
[----:B------:R-:W-:Y:S01]  /*0100*/  PLOP3.LUT P0, PT, PT, PT, UP0, 0x80, 0x8 ;  /* 0x000000000008781c */ /* 0x000fe20003f0f008 */
[----:B------:R-:W-:Y:S01]  /*0110*/  ULEA.HI UR5, UR5, UR4, URZ, 0x3 ;  /* 0x0000000405057291 */ /* 0x000fe2000f8f18ff */
[C---:B0-----:R-:W-:Y:S02]  /*0120*/  VIADD R19, R18.reuse, 0x80 ;  /* 0x0000008012137836 */ /* 0x041fe40000000000 */
[C---:B------:R-:W-:Y:S01]  /*0130*/  ISETP.GT.U32.OR P0, PT, R18.reuse, 0xff, !P0 ;  /* 0x000000ff1200780c */ /* 0x040fe20004704470 */
[----:B------:R-:W-:Y:S01]  /*0140*/  USHF.R.S32.HI UR5, URZ, 0x3, UR5 ;  /* 0x00000003ff057899 */ /* 0x000fe20008011405 */
[C---:B------:R-:W-:Y:S01]  /*0150*/  VIADD R20, R18.reuse, 0x100 ;  /* 0x0000010012147836 */ /* 0x040fe20000000000 */
[C---:B------:R-:W-:Y:S01]  /*0160*/  IADD3 R25, PT, PT, R18.reuse, 0x500, RZ ;  /* 0x0000050012197810 */ /* 0x040fe20007ffe0ff */
[C---:B------:R-:W-:Y:S01]  /*0170*/  VIADD R21, R18.reuse, 0x180 ;  /* 0x0000018012157836 */ /* 0x040fe20000000000 */
[----:B------:R-:W-:Y:S01]  /*0180*/  P2R R28, PR, RZ, 0x1 ;  /* 0x00000001ff1c7803 */ /* 0x000fe20000000000 */
[C---:B------:R-:W-:Y:S01]  /*0190*/  VIADD R22, R18.reuse, 0x200 ;  /* 0x0000020012167836 */ /* 0x040fe20000000000 */
[C---:B------:R-:W-:Y:S01]  /*01a0*/  LEA R27, R18.reuse, UR6, 0x2 ;  /* 0x00000006121b7c11 */ /* 0x040fe2000f8e10ff */
[C---:B------:R-:W-:Y:S01]  /*01b0*/  VIADD R23, R18.reuse, 0x280 ;  /* 0x0000028012177836 */ /* 0x040fe20000000000 */
[----:B----4-:R-:W-:Y:S01]  /*01c0*/  USHF.L.U32 UR8, UR8, 0xb, URZ ;  /* 0x0000000b08087899 */ /* 0x010fe200080006ff */
[C---:B------:R-:W-:Y:S01]  /*01d0*/  VIADD R24, R18.reuse, 0x300 ;  /* 0x0000030012187836 */ /* 0x040fe20000000000 */
[----:B------:R-:W-:Y:S01]  /*01e0*/  ULOP3.LUT UR20, UR5, 0x7, URZ, 0xc0, !UPT ;  /* 0x0000000705147892 */ /* 0x000fe2000f8ec0ff */
[----:B------:R-:W-:Y:S01]  /*01f0*/  VIADD R26, R18, 0x780 ;  /* 0x00000780121a7836 */ /* 0x000fe20000000000 */
[----:B------:R-:W-:Y:S01]  /*0200*/  ULOP3.LUT UR9, UR5, 0x3, URZ, 0xc0, !UPT ;  /* 0x0000000305097892 */ /* 0x000fe2000f8ec0ff */
[----:B------:R-:W-:Y:S01]  /*0210*/  UMOV UR6, URZ ;  /* 0x000000ff00067c82 */ /* 0x000fe20008000000 */
[----:B---3--:R-:W-:-:S10]  /*0220*/  UMOV UR7, URZ ;  /* 0x000000ff00077c82 */ /* 0x008fd40008000000 */
.L_x_217:
[----:B------:R-:W-:Y:S01]  /*0230*/  ISETP.NE.AND P0, PT, R28, RZ, PT ;  /* 0x000000ff1c00720c */ /* 0x000fe20003f05270 */
[----:B------:R-:W-:-:S12]  /*0240*/  BSSY.RECONVERGENT B0, `(.L_x_134) ;  /* 0x0000082000007945 */ /* 0x000fd80003800200 */
[----:B0-2345:R-:W-:Y:S05]  /*0250*/  @P0 BRA `(.L_x_135) ;  /* 0x0000000800000947 */ /* 0x03dfea0003800000 */
[----:B------:R-:W0:Y:S02]  /*0260*/  LDC.64 R2, c[0x0][0x398] ;  /* 0x0000e600ff027b82 */ /* 0x000e240000000a00 */
[----:B0-----:R-:W-:-:S04]  /*0270*/  IADD3 R2, PT, PT, R3, 0x7, -R2 ;  /* 0x0000000703027810 */ /* 0x001fc80007ffe802 */
[----:B------:R-:W-:-:S04]  /*0280*/  SHF.R.S32.HI R3, RZ, 0x1f, R2 ;  /* 0x0000001fff037819 */ /* 0x000fc80000011402 */
[----:B------:R-:W-:-:S04]  /*0290*/  LEA.HI R3, R3, R2, RZ, 0x3 ;  /* 0x0000000203037211 */ /* 0x000fc800078f18ff */
[----:B------:R-:W-:-:S04]  /*02a0*/  SHF.R.S32.HI R3, RZ, 0x3, R3 ;  /* 0x00000003ff037819 */ /* 0x000fc80000011403 */
[C---:B------:R-:W-:Y:S01]  /*02b0*/  LOP3.LUT R5, R3.reuse, 0xffffff0, RZ, 0xc0, !PT ;  /* 0x0ffffff003057812 */ /* 0x040fe200078ec0ff */
[----:B------:R-:W-:-:S05]  /*02c0*/  VIADD R0, R3, 0xffffffff ;  /* 0xffffffff03007836 */ /* 0x000fca0000000000 */
[----:B------:R-:W-:Y:S01]  /*02d0*/  ISETP.GE.U32.AND P0, PT, R0, 0xf, PT ;  /* 0x0000000f0000780c */ /* 0x000fe20003f06070 */
[----:B------:R-:W-:-:S12]  /*02e0*/  IMAD.MOV.U32 R0, RZ, RZ, RZ ;  /* 0x000000ffff007224 */ /* 0x000fd800078e00ff */
[----:B------:R-:W-:Y:S05]  /*02f0*/  @!P0 BRA `(.L_x_136) ;  /* 0x00000000005c8947 */ /* 0x000fea0003800000 */
[----:B------:R-:W-:Y:S02]  /*0300*/  IMAD.MOV R2, RZ, RZ, -R5 ;  /* 0x000000ffff027224 */ /* 0x000fe400078e0a05 */
[----:B------:R-:W-:-:S07]  /*0310*/  VIADD R0, R27, 0x2000 ;  /* 0x000020001b007836 */ /* 0x000fce0000000000 */
.L_x_137:
[----:B------:R-:W-:Y:S01]  /*0320*/  VIADD R2, R2, 0x10 ;  /* 0x0000001002027836 */ /* 0x000fe20000000000 */
[----:B------:R-:W-:Y:S04]  /*0330*/  STS [R0+-0x2000], RZ ;  /* 0xffe000ff00007388 */ /* 0x000fe80000000800 */
        /* <DEDUP_REMOVED lines=16> */
[----:B0-----:R-:W-:Y:S01]  /*0440*/  IADD3 R0, PT, PT, R0, 0x4000, RZ ;  /* 0x0000400000007810 */ /* 0x001fe20007ffe0ff */
[----:B------:R-:W-:Y:S06]  /*0450*/  @P1 BRA `(.L_x_137) ;  /* 0xfffffffc00b01947 */ /* 0x000fec000383ffff */
[----:B------:R-:W-:-:S07]  /*0460*/  IMAD.MOV.U32 R0, RZ, RZ, R5 ;  /* 0x000000ffff007224 */ /* 0x000fce00078e0005 */
.L_x_136:
[----:B------:R-:W-:Y:S01]  /*0470*/  LOP3.LUT R2, R3, 0xf, RZ, 0xc0, !PT ;  /* 0x0000000f03027812 */ /* 0x000fe200078ec0ff */
[----:B------:R-:W-:-:S03]  /*0480*/  IMAD.U32 R4, RZ, RZ, UR20 ;  /* 0x00000014ff047e24 */ /* 0x000fc6000f8e00ff */
[C---:B------:R-:W-:Y:S01]  /*0490*/  ISETP.NE.AND P1, PT, R2.reuse, RZ, PT ;  /* 0x000000ff0200720c */ /* 0x040fe20003f25270 */
[----:B------:R-:W-:Y:S02]  /*04a0*/  VIADD R2, R2, 0xffffffff ;  /* 0xffffffff02027836 */ /* 0x000fe40000000000 */
[----:B------:R-:W-:-:S10]  /*04b0*/  VIADD R4, R4, 0xffffffff ;  /* 0xffffffff04047836 */ /* 0x000fd40000000000 */
[----:B------:R-:W-:Y:S05]  /*04c0*/  @!P1 BRA `(.L_x_138) ;  /* 0x00000000007c9947 */ /* 0x000fea0003800000 */
[----:B------:R-:W-:Y:S01]  /*04d0*/  ISETP.GE.U32.AND P2, PT, R2, 0x7, PT ;  /* 0x000000070200780c */ /* 0x000fe20003f46070 */
[----:B------:R-:W-:-:S12]  /*04e0*/  UISETP.NE.AND UP0, UPT, UR20, URZ, UPT ;  /* 0x000000ff1400728c */ /* 0x000fd8000bf05270 */
[----:B------:R-:W-:Y:S05]  /*04f0*/  @!P2 BRA `(.L_x_139) ;  /* 0x000000000028a947 */ /* 0x000fea0003800000 */
        /* <DEDUP_REMOVED lines=10> */
.L_x_139:
[----:B------:R-:W-:Y:S05]  /*05a0*/  BRA.U !UP0, `(.L_x_138) ;  /* 0x0000000108447547 */ /* 0x000fea000b800000 */
[----:B------:R-:W-:Y:S01]  /*05b0*/  ISETP.GE.U32.AND P2, PT, R4, 0x3, PT ;  /* 0x000000030400780c */ /* 0x000fe20003f46070 */
[----:B------:R-:W-:-:S12]  /*05c0*/  UISETP.NE.AND UP0, UPT, UR9, URZ, UPT ;  /* 0x000000ff0900728c */ /* 0x000fd8000bf05270 */
[C---:B0-----:R-:W-:Y:S01]  /*05d0*/  @P2 LEA R3, R0.reuse, R27, 0xa ;  /* 0x0000001b00032211 */ /* 0x041fe200078e50ff */
[----:B------:R-:W-:-:S04]  /*05e0*/  @P2 VIADD R0, R0, 0x4 ;  /* 0x0000000400002836 */ /* 0x000fc80000000000 */
[----:B------:R1:W-:Y:S04]  /*05f0*/  @P2 STS [R3], RZ ;  /* 0x000000ff03002388 */ /* 0x0003e80000000800 */
[----:B------:R1:W-:Y:S04]  /*0600*/  @P2 STS [R3+0x400], RZ ;  /* 0x000400ff03002388 */ /* 0x0003e80000000800 */
[----:B------:R1:W-:Y:S04]  /*0610*/  @P2 STS [R3+0x800], RZ ;  /* 0x000800ff03002388 */ /* 0x0003e80000000800 */
[----:B------:R1:W-:Y:S01]  /*0620*/  @P2 STS [R3+0xc00], RZ ;  /* 0x000c00ff03002388 */ /* 0x0003e20000000800 */
[----:B------:R-:W-:Y:S05]  /*0630*/  BRA.U !UP0, `(.L_x_138) ;  /* 0x0000000108207547 */ /* 0x000fea000b800000 */
[----:B------:R-:W-:Y:S01]  /*0640*/  IMAD R0, R0, 0x400, R27 ;  /* 0x0000040000007824 */ /* 0x000fe200078e021b */
[----:B------:R-:W-:-:S04]  /*0650*/  UISETP.NE.AND UP0, UPT, UR9, 0x1, UPT ;  /* 0x000000010900788c */ /* 0x000fc8000bf05270 */
[----:B------:R2:W-:Y:S05]  /*0660*/  STS [R0], RZ ;  /* 0x000000ff00007388 */ /* 0x0005ea0000000800 */
[----:B------:R-:W-:Y:S05]  /*0670*/  BRA.U !UP0, `(.L_x_138) ;  /* 0x0000000108107547 */ /* 0x000fea000b800000 */
[----:B------:R-:W-:Y:S01]  /*0680*/  UISETP.NE.AND UP0, UPT, UR9, 0x2, UPT ;  /* 0x000000020900788c */ /* 0x000fe2000bf05270 */
[----:B------:R3:W-:Y:S05]  /*0690*/  STS [R0+0x400], RZ ;  /* 0x000400ff00007388 */ /* 0x0007ea0000000800 */
[----:B------:R-:W-:-:S13]  /*06a0*/  PLOP3.LUT P2, PT, PT, PT, UP0, 0x80, 0x8 ;  /* 0x000000000008781c */ /* 0x000fda0003f4f008 */
[----:B------:R3:W-:Y:S02]  /*06b0*/  @P2 STS [R0+0x800], RZ ;  /* 0x000800ff00002388 */ /* 0x0007e40000000800 */
.L_x_138:
[----:B------:R-:W-:-:S13]  /*06c0*/  ISETP.GT.U32.AND P2, PT, R18, 0x7f, PT ;  /* 0x0000007f1200780c */ /* 0x000fda0003f44070 */
[----:B------:R-:W-:Y:S05]  /*06d0*/  @P2 BRA `(.L_x_135) ;  /* 0x0000000000e02947 */ /* 0x000fea0003800000 */
[----:B--23--:R-:W-:Y:S01]  /*06e0*/  IMAD.MOV.U32 R0, RZ, RZ, RZ ;  /* 0x000000ffff007224 */ /* 0x00cfe200078e00ff */
[----:B------:R-:W-:Y:S06]  /*06f0*/  @!P0 BRA `(.L_x_140) ;  /* 0x0000000000588947 */ /* 0x000fec0003800000 */
[----:B------:R-:W-:-:S07]  /*0700*/  IMAD.MOV.U32 R0, RZ, RZ, RZ ;  /* 0x000000ffff007224 */ /* 0x000fce00078e00ff */
.L_x_141:
[C---:B012---:R-:W-:Y:S02]  /*0710*/  IMAD R3, R0.reuse, 0x400, R27 ;  /* 0x0000040000037824 */ /* 0x047fe400078e021b */
[----:B------:R-:W-:-:S03]  /*0720*/  VIADD R0, R0, 0x10 ;  /* 0x0000001000007836 */ /* 0x000fc60000000000 */
[----:B------:R2:W-:Y:S02]  /*0730*/  STS [R3+0x200], RZ ;  /* 0x000200ff03007388 */ /* 0x0005e40000000800 */
[----:B------:R-:W-:Y:S02]  /*0740*/  ISETP.NE.AND P0, PT, R0, R5, PT ;  /* 0x000000050000720c */ /* 0x000fe40003f05270 */
[----:B------:R2:W-:Y:S04]  /*0750*/  STS [R3+0x600], RZ ;  /* 0x000600ff03007388 */ /* 0x0005e80000000800 */
        /* <DEDUP_REMOVED lines=13> */
[----:B------:R2:W-:Y:S01]  /*0830*/  STS [R3+0x3e00], RZ ;  /* 0x003e00ff03007388 */ /* 0x0005e20000000800 */
[----:B------:R-:W-:Y:S05]  /*0840*/  @P0 BRA `(.L_x_141) ;  /* 0xfffffffc00b00947 */ /* 0x000fea000383ffff */
[----:B------:R-:W-:-:S07]  /*0850*/  MOV R0, R5 ;  /* 0x0000000500007202 */ /* 0x000fce0000000f00 */
.L_x_140:
[----:B------:R-:W-:Y:S05]  /*0860*/  @!P1 BRA `(.L_x_135) ;  /* 0x00000000007c9947 */ /* 0x000fea0003800000 */
[----:B------:R-:W-:Y:S01]  /*0870*/  ISETP.GE.U32.AND P0, PT, R2, 0x7, PT ;  /* 0x000000070200780c */ /* 0x000fe20003f06070 */
[----:B------:R-:W-:-:S12]  /*0880*/  UISETP.NE.AND UP0, UPT, UR20, URZ, UPT ;  /* 0x000000ff1400728c */ /* 0x000fd8000bf05270 */
[----:B------:R-:W-:Y:S05]  /*0890*/  @!P0 BRA `(.L_x_142) ;  /* 0x0000000000288947 */ /* 0x000fea0003800000 */
[C---:B------:R-:W-:Y:S02]  /*08a0*/  IMAD R2, R0.reuse, 0x400, R27 ;  /* 0x0000040000027824 */ /* 0x040fe400078e021b */
[----:B------:R-:W-:-:S03]  /*08b0*/  VIADD R0, R0, 0x8 ;  /* 0x0000000800007836 */ /* 0x000fc60000000000 */
[----:B------:R3:W-:Y:S04]  /*08c0*/  STS [R2+0x200], RZ ;  /* 0x000200ff02007388 */ /* 0x0007e80000000800 */
[----:B------:R3:W-:Y:S04]  /*08d0*/  STS [R2+0x600], RZ ;  /* 0x000600ff02007388 */ /* 0x0007e80000000800 */
[----:B------:R3:W-:Y:S04]  /*08e0*/  STS [R2+0xa00], RZ ;  /* 0x000a00ff02007388 */ /* 0x0007e80000000800 */
[----:B------:R3:W-:Y:S04]  /*08f0*/  STS [R2+0xe00], RZ ;  /* 0x000e00ff02007388 */ /* 0x0007e80000000800 */
[----:B------:R3:W-:Y:S04]  /*0900*/  STS [R2+0x1200], RZ ;  /* 0x001200ff02007388 */ /* 0x0007e80000000800 */
[----:B------:R3:W-:Y:S04]  /*0910*/  STS [R2+0x1600], RZ ;  /* 0x001600ff02007388 */ /* 0x0007e80000000800 */
[----:B------:R3:W-:Y:S04]  /*0920*/  STS [R2+0x1a00], RZ ;  /* 0x001a00ff02007388 */ /* 0x0007e80000000800 */
[----:B------:R3:W-:Y:S02]  /*0930*/  STS [R2+0x1e00], RZ ;  /* 0x001e00ff02007388 */ /* 0x0007e40000000800 */
.L_x_142:
[----:B------:R-:W-:Y:S05]  /*0940*/  BRA.U !UP0, `(.L_x_135) ;  /* 0x0000000108447547 */ /* 0x000fea000b800000 */
[----:B------:R-:W-:Y:S01]  /*0950*/  ISETP.GE.U32.AND P0, PT, R4, 0x3, PT ;  /* 0x000000030400780c */ /* 0x000fe20003f06070 */
[----:B------:R-:W-:-:S12]  /*0960*/  UISETP.NE.AND UP0, UPT, UR9, URZ, UPT ;  /* 0x000000ff0900728c */ /* 0x000fd8000bf05270 */
[C---:B---3--:R-:W-:Y:S02]  /*0970*/  @P0 IMAD R2, R0.reuse, 0x400, R27 ;  /* 0x0000040000020824 */ /* 0x048fe400078e021b */
[----:B------:R-:W-:-:S03]  /*0980*/  @P0 VIADD R0, R0, 0x4 ;  /* 0x0000000400000836 */ /* 0x000fc60000000000 */
[----:B------:R4:W-:Y:S04]  /*0990*/  @P0 STS [R2+0x200], RZ ;  /* 0x000200ff02000388 */ /* 0x0009e80000000800 */
[----:B------:R4:W-:Y:S04]  /*09a0*/  @P0 STS [R2+0x600], RZ ;  /* 0x000600ff02000388 */ /* 0x0009e80000000800 */
[----:B------:R4:W-:Y:S04]  /*09b0*/  @P0 STS [R2+0xa00], RZ ;  /* 0x000a00ff02000388 */ /* 0x0009e80000000800 */
[----:B------:R4:W-:Y:S01]  /*09c0*/  @P0 STS [R2+0xe00], RZ ;  /* 0x000e00ff02000388 */ /* 0x0009e20000000800 */
[----:B------:R-:W-:Y:S05]  /*09d0*/  BRA.U !UP0, `(.L_x_135) ;  /* 0x0000000108207547 */ /* 0x000fea000b800000 */
[----:B------:R-:W-:Y:S01]  /*09e0*/  IMAD R0, R0, 0x400, R27 ;  /* 0x0000040000007824 */ /* 0x000fe200078e021b */
[----:B------:R-:W-:-:S04]  /*09f0*/  UISETP.NE.AND UP0, UPT, UR9, 0x1, UPT ;  /* 0x000000010900788c */ /* 0x000fc8000bf05270 */
[----:B------:R3:W-:Y:S05]  /*0a00*/  STS [R0+0x200], RZ ;  /* 0x000200ff00007388 */ /* 0x0007ea0000000800 */
[----:B------:R-:W-:Y:S05]  /*0a10*/  BRA.U !UP0, `(.L_x_135) ;  /* 0x0000000108107547 */ /* 0x000fea000b800000 */
[----:B------:R-:W-:Y:S01]  /*0a20*/  UISETP.NE.AND UP0, UPT, UR9, 0x2, UPT ;  /* 0x000000020900788c */ /* 0x000fe2000bf05270 */
[----:B------:R0:W-:Y:S05]  /*0a30*/  STS [R0+0x600], RZ ;  /* 0x000600ff00007388 */ /* 0x0001ea0000000800 */
[----:B------:R-:W-:-:S13]  /*0a40*/  PLOP3.LUT P0, PT, PT, PT, UP0, 0x80, 0x8 ;  /* 0x000000000008781c */ /* 0x000fda0003f0f008 */
[----:B------:R0:W-:Y:S02]  /*0a50*/  @P0 STS [R0+0xa00], RZ ;  /* 0x000a00ff00000388 */ /* 0x0001e40000000800 */
.L_x_135:
[----:B------:R-:W-:Y:S05]  /*0a60*/  BSYNC.RECONVERGENT B0 ;  /* 0x0000000000007941 */ /* 0x000fea0003800200 */
.L_x_134:
[----:B------:R-:W5:Y:S01]  /*0a70*/  LDCU.64 UR10, c[0x0][0x390] ;  /* 0x00007200ff0a77ac */ /* 0x000f620008000a00 */
[----:B------:R-:W-:Y:S02]  /*0a80*/  USHF.L.U32 UR4, UR6, 0x1e, URZ ;  /* 0x0000001e06047899 */ /* 0x000fe400080006ff */
[----:B------:R-:W-:Y:S02]  /*0a90*/  USHF.L.U64.HI UR5, UR6, 0x1e, UR7 ;  /* 0x0000001e06057899 */ /* 0x000fe40008010207 */
[----:B-----5:R-:W-:-:S04]  /*0aa0*/  UIADD3 UR4, UP0, UPT, -UR4, UR10, URZ ;  /* 0x0000000a04047290 */ /* 0x020fc8000ff1e1ff */
[----:B------:R-:W-:Y:S02]  /*0ab0*/  UIADD3.X UR5, UPT, UPT, ~UR5, UR11, URZ, UP0, !UPT ;  /* 0x0000000b05057290 */ /* 0x000fe400087fe5ff */
[----:B------:R-:W-:-:S04]  /*0ac0*/  UISETP.LT.U32.AND UP0, UPT, UR4, 0x40000000, UPT ;  /* 0x400000000400788c */ /* 0x000fc8000bf01070 */
[----:B------:R-:W-:-:S04]  /*0ad0*/  UISETP.LT.U32.AND.EX UP0, UPT, UR5, URZ, UPT, UP0 ;  /* 0x000000ff0500728c */ /* 0x000fc8000bf01100 */
[----:B------:R-:W-:Y:S02]  /*0ae0*/  USEL UR11, UR4, 0x40000000, UP0 ;  /* 0x40000000040b7887 */ /* 0x000fe40008000000 */
[----:B------:R-:W-:Y:S02]  /*0af0*/  USEL UR12, UR5, URZ, UP0 ;  /* 0x000000ff050c7287 */ /* 0x000fe40008000000 */
[----:B------:R-:W-:-:S04]  /*0b00*/  UISETP.GT.U32.AND UP0, UPT, UR11, UR8, UPT ;  /* 0x000000080b00728c */ /* 0x000fc8000bf04070 */
[----:B------:R-:W-:Y:S01]  /*0b10*/  UISETP.GT.U32.AND.EX UP0, UPT, UR12, URZ, UPT, UP0 ;  /* 0x000000ff0c00728c */ /* 0x000fe2000bf04100 */
[----:B------:R-:W-:Y:S08]  /*0b20*/  BAR.SYNC.DEFER_BLOCKING 0x0 ;  /* 0x0000000000007b1d */ /* 0x000ff00000010000 */
[----:B------:R-:W-:Y:S06]  /*0b30*/  BAR.SYNC.DEFER_BLOCKING 0x0 ;  /* 0x0000000000007b1d */ /* 0x000fec0000010000 */
[----:B------:R-:W-:Y:S05]  /*0b40*/  BRA.U !UP0, `(.L_x_143) ;  /* 0x0000000908d87547 */ /* 0x000fea000b800000 */
[----:B------:R-:W-:Y:S01]  /*0b50*/  UMOV UR10, UR8 ;  /* 0x00000008000a7c82 */ /* 0x000fe20008000000 */
[----:B------:R-:W-:-:S05]  /*0b60*/  UMOV UR5, URZ ;  /* 0x000000ff00057c82 */ /* 0x000fca0008000000 */
.L_x_148:
[----:B-----5:R-:W5:Y:S01]  /*0b70*/  LDCU.64 UR16, c[0x0][0x390] ;  /* 0x00007200ff1077ac */ /* 0x020f620008000a00 */
[----:B------:R-:W-:Y:S02]  /*0b80*/  USHF.L.U32 UR13, UR6, 0x1e, URZ ;  /* 0x0000001e060d7899 */ /* 0x000fe400080006ff */
[----:B------:R-:W-:Y:S02]  /*0b90*/  USHF.L.U64.HI UR14, UR6, 0x1e, UR7 ;  /* 0x0000001e060e7899 */ /* 0x000fe40008010207 */
[----:B------:R-:W-:-:S04]  /*0ba0*/  UIADD3 UR13, UP0, UPT, UR10, UR13, URZ ;  /* 0x0000000d0a0d7290 */ /* 0x000fc8000ff1e0ff */
[----:B------:R-:W-:Y:S02]  /*0bb0*/  UIADD3.X UR14, UPT, UPT, UR5, UR14, URZ, UP0, !UPT ;  /* 0x0000000e050e7290 */ /* 0x000fe400087fe4ff */
[----:B------:R-:W-:Y:S02]  /*0bc0*/  ULEA UR10, UP0, UR21, UR10, 0xb ;  /* 0x0000000a150a7291 */ /* 0x000fe4000f8058ff */
[----:B-----5:R-:W-:Y:S02]  /*0bd0*/  UIADD3 UR15, UP1, UPT, -UR13, UR16, URZ ;  /* 0x000000100d0f7290 */ /* 0x020fe4000ff3e1ff */
[----:B------:R-:W-:Y:S02]  /*0be0*/  UIADD3.X UR5, UPT, UPT, URZ, UR5, URZ, UP0, !UPT ;  /* 0x00000005ff057290 */ /* 0x000fe400087fe4ff */
[----:B------:R-:W-:Y:S02]  /*0bf0*/  UIADD3.X UR4, UPT, UPT, ~UR14, UR17, URZ, UP1, !UPT ;  /* 0x000000110e047290 */ /* 0x000fe40008ffe5ff */
[----:B------:R-:W-:-:S02]  /*0c00*/  UISETP.GE.U32.AND UP1, UPT, UR15, 0x800, UPT ;  /* 0x000008000f00788c */ /* 0x000fc4000bf26070 */
[----:B------:R-:W-:Y:S02]  /*0c10*/  UISETP.GE.U32.AND UP0, UPT, UR10, UR11, UPT ;  /* 0x0000000b0a00728c */ /* 0x000fe4000bf06070 */
[----:B------:R-:W-:Y:S02]  /*0c20*/  UISETP.GE.U32.AND.EX UP1, UPT, UR4, URZ, UPT, UP1 ;  /* 0x000000ff0400728c */ /* 0x000fe4000bf26110 */
[----:B------:R-:W-:-:S07]  /*0c30*/  UISETP.GE.U32.AND.EX UP0, UPT, UR5, UR12, UPT, UP0 ;  /* 0x0000000c0500728c */ /* 0x000fce000bf06100 */
[----:B012---:R-:W-:Y:S05]  /*0c40*/  BRA.U !UP1, `(.L_x_144) ;  /* 0x0000000109587547 */ /* 0x007fea000b800000 */
[----:B------:R-:W4:Y:S01]  /*0c50*/  LDCU.64 UR16, c[0x0][0x388] ;  /* 0x00007100ff1077ac */ /* 0x000f220008000a00 */
[----:B0-23--:R-:W-:-:S05]  /*0c60*/  IADD3 R0, P0, PT, R18, UR13, RZ ;  /* 0x0000000d12007c10 */ /* 0x00dfca000ff1e0ff */
[----:B-1----:R-:W-:Y:S01]  /*0c70*/  IMAD.X R3, RZ, RZ, UR14, P0 ;  /* 0x0000000eff037e24 */ /* 0x002fe200080e06ff */
[----:B----4-:R-:W-:-:S04]  /*0c80*/  LEA R14, P0, R0, UR16, 0x2 ;  /* 0x00000010000e7c11 */ /* 0x010fc8000f8010ff */
        /* <DEDUP_REMOVED lines=18> */
.L_x_144:
[C---:B------:R-:W-:Y:S01]  /*0db0*/  ISETP.GE.AND P5, PT, R18.reuse, UR15, PT ;  /* 0x0000000f12007c0c */ /* 0x040fe2000bfa6270 */
[----:B------:R-:W4:Y:S01]  /*0dc0*/  LDCU.64 UR16, c[0x0][0x388] ;  /* 0x00007100ff1077ac */ /* 0x000f220008000a00 */
[----:B0-23--:R-:W-:Y:S01]  /*0dd0*/  IADD3 R0, P0, PT, R18, UR13, RZ ;  /* 0x0000000d12007c10 */ /* 0x00dfe2000ff1e0ff */
[----:B------:R-:W-:Y:S01]  /*0de0*/  IMAD.MOV.U32 R17, RZ, RZ, -0x1 ;  /* 0xffffffffff117424 */ /* 0x000fe200078e00ff */
[----:B------:R-:W0:Y:S01]  /*0df0*/  S2R R18, SR_TID.X ;  /* 0x0000000000127919 */ /* 0x000e220000002100 */
[----:B------:R-:W-:Y:S01]  /*0e00*/  ISETP.GE.AND P2, PT, R19, UR15, PT ;  /* 0x0000000f13007c0c */ /* 0x000fe2000bf46270 */
[----:B------:R-:W-:Y:S01]  /*0e10*/  IMAD.MOV.U32 R16, RZ, RZ, -0x1 ;  /* 0xffffffffff107424 */ /* 0x000fe200078e00ff */
[----:B-1----:R-:W-:Y:S02]  /*0e20*/  IADD3.X R3, PT, PT, RZ, UR14, RZ, P0, !PT ;  /* 0x0000000eff037c10 */ /* 0x002fe400087fe4ff */
[----:B------:R-:W-:Y:S02]  /*0e30*/  ISETP.GE.AND P3, PT, R20, UR15, PT ;  /* 0x0000000f14007c0c */ /* 0x000fe4000bf66270 */
[----:B------:R-:W-:-:S02]  /*0e40*/  ISETP.GE.AND P4, PT, R21, UR15, PT ;  /* 0x0000000f15007c0c */ /* 0x000fc4000bf86270 */
[----:B----4-:R-:W-:-:S04]  /*0e50*/  LEA R14, P0, R0, UR16, 0x2 ;  /* 0x00000010000e7c11 */ /* 0x010fc8000f8010ff */
[----:B------:R-:W-:Y:S01]  /*0e60*/  LEA.HI.X R15, R0, UR17, R3, 0x2, P0 ;  /* 0x00000011000f7c11 */ /* 0x000fe200080f1403 */
[----:B------:R-:W-:Y:S02]  /*0e70*/  IMAD.MOV.U32 R13, RZ, RZ, -0x1 ;  /* 0xffffffffff0d7424 */ /* 0x000fe400078e00ff */
[----:B------:R-:W-:Y:S02]  /*0e80*/  IMAD.MOV.U32 R12, RZ, RZ, -0x1 ;  /* 0xffffffffff0c7424 */ /* 0x000fe400078e00ff */
[----:B------:R1:W5:Y:S01]  /*0e90*/  @!P5 LDG.E R17, desc[UR18][R14.64] ;  /* 0x000000120e11d981 */ /* 0x000362000c1e1900 */
[----:B------:R-:W-:-:S03]  /*0ea0*/  ISETP.GE.AND P5, PT, R22, UR15, PT ;  /* 0x0000000f16007c0c */ /* 0x000fc6000bfa6270 */
[----:B------:R1:W5:Y:S01]  /*0eb0*/  @!P2 LDG.E R16, desc[UR18][R14.64+0x200] ;  /* 0x000200120e10a981 */ /* 0x000362000c1e1900 */
[C---:B0-----:R-:W-:Y:S01]  /*0ec0*/  LOP3.LUT R0, R18.reuse, 0x400, RZ, 0xfc, !PT ;  /* 0x0000040012007812 */ /* 0x041fe200078efcff */
[----:B------:R-:W-:Y:S01]  /*0ed0*/  VIADD R2, R18, 0x380 ;  /* 0x0000038012027836 */ /* 0x000fe20000000000 */
[----:B------:R-:W-:Y:S01]  /*0ee0*/  ISETP.GE.AND P2, PT, R23, UR15, PT ;  /* 0x0000000f17007c0c */ /* 0x000fe2000bf46270 */
[----:B------:R1:W5:Y:S01]  /*0ef0*/  @!P3 LDG.E R13, desc[UR18][R14.64+0x400] ;  /* 0x000400120e0db981 */ /* 0x000362000c1e1900 */
[----:B------:R-:W-:Y:S01]  /*0f00*/  ISETP.GE.AND P1, PT, R0, UR15, PT ;  /* 0x0000000f00007c0c */ /* 0x000fe2000bf26270 */
[----:B------:R-:W-:Y:S01]  /*0f10*/  VIADD R0, R18, 0x480 ;  /* 0x0000048012007836 */ /* 0x000fe20000000000 */
[----:B------:R-:W-:Y:S01]  /*0f20*/  ISETP.GE.AND P0, PT, R2, UR15, PT ;  /* 0x0000000f02007c0c */ /* 0x000fe2000bf06270 */
[----:B------:R1:W5:Y:S01]  /*0f30*/  @!P4 LDG.E R12, desc[UR18][R14.64+0x600] ;  /* 0x000600120e0cc981 */ /* 0x000362000c1e1900 */
[----:B------:R-:W-:Y:S01]  /*0f40*/  ISETP.GE.AND P3, PT, R24, UR15, PT ;  /* 0x0000000f18007c0c */ /* 0x000fe2000bf66270 */
[----:B------:R-:W-:Y:S01]  /*0f50*/  IMAD.MOV.U32 R10, RZ, RZ, -0x1 ;  /* 0xffffffffff0a7424 */ /* 0x000fe200078e00ff */
[----:B------:R-:W-:-:S02]  /*0f60*/  ISETP.GE.AND P4, PT, R0, UR15, PT ;  /* 0x0000000f00007c0c */ /* 0x000fc4000bf86270 */
[----:B------:R-:W-:Y:S01]  /*0f70*/  MOV R11, 0xffffffff ;  /* 0xffffffff000b7802 */ /* 0x000fe20000000f00 */
[C---:B------:R-:W-:Y:S02]  /*0f80*/  VIADD R0, R18.reuse, 0x580 ;  /* 0x0000058012007836 */ /* 0x040fe40000000000 */
[----:B------:R-:W-:Y:S01]  /*0f90*/  VIADD R2, R18, 0x600 ;  /* 0x0000060012027836 */ /* 0x000fe20000000000 */
[----:B------:R1:W5:Y:S01]  /*0fa0*/  @!P2 LDG.E R10, desc[UR18][R14.64+0xa00] ;  /* 0x000a00120e0aa981 */ /* 0x000362000c1e1900 */
[----:B------:R-:W-:Y:S01]  /*0fb0*/  IMAD.MOV.U32 R9, RZ, RZ, -0x1 ;  /* 0xffffffffff097424 */ /* 0x000fe200078e00ff */
[----:B------:R-:W-:Y:S01]  /*0fc0*/  MOV R7, 0xffffffff ;  /* 0xffffffff00077802 */ /* 0x000fe20000000f00 */
[----:B------:R-:W-:Y:S01]  /*0fd0*/  IMAD.MOV.U32 R8, RZ, RZ, -0x1 ;  /* 0xffffffffff087424 */ /* 0x000fe200078e00ff */
[----:B------:R1:W5:Y:S01]  /*0fe0*/  @!P5 LDG.E R11, desc[UR18][R14.64+0x800] ;  /* 0x000800120e0bd981 */ /* 0x000362000c1e1900 */
[----:B------:R-:W-:Y:S01]  /*0ff0*/  IMAD.MOV.U32 R6, RZ, RZ, -0x1 ;  /* 0xffffffffff067424 */ /* 0x000fe200078e00ff */
[----:B------:R-:W-:Y:S01]  /*1000*/  ISETP.GE.AND P5, PT, R0, UR15, PT ;  /* 0x0000000f00007c0c */ /* 0x000fe2000bfa6270 */
[----:B------:R-:W-:Y:S01]  /*1010*/  VIADD R0, R18, 0x680 ;  /* 0x0000068012007836 */ /* 0x000fe20000000000 */
[----:B------:R-:W-:Y:S01]  /*1020*/  ISETP.GE.AND P2, PT, R2, UR15, PT ;  /* 0x0000000f02007c0c */ /* 0x000fe2000bf46270 */
[----:B------:R-:W-:Y:S01]  /*1030*/  VIADD R2, R18, 0x700 ;  /* 0x0000070012027836 */ /* 0x000fe20000000000 */
[----:B------:R1:W5:Y:S01]  /*1040*/  @!P3 LDG.E R9, desc[UR18][R14.64+0xc00] ;  /* 0x000c00120e09b981 */ /* 0x000362000c1e1900 */
[----:B------:R-:W-:-:S03]  /*1050*/  ISETP.GE.AND P3, PT, R25, UR15, PT ;  /* 0x0000000f19007c0c */ /* 0x000fc6000bf66270 */
[----:B------:R1:W5:Y:S01]  /*1060*/  @!P0 LDG.E R8, desc[UR18][R14.64+0xe00] ;  /* 0x000e00120e088981 */ /* 0x000362000c1e1900 */
[----:B------:R-:W-:-:S03]  /*1070*/  ISETP.GE.AND P0, PT, R0, UR15, PT ;  /* 0x0000000f00007c0c */ /* 0x000fc6000bf06270 */
[----:B------:R1:W5:Y:S01]  /*1080*/  @!P1 LDG.E R7, desc[UR18][R14.64+0x1000] ;  /* 0x001000120e079981 */ /* 0x000362000c1e1900 */
[----:B------:R-:W-:-:S03]  /*1090*/  ISETP.GE.AND P1, PT, R2, UR15, PT ;  /* 0x0000000f02007c0c */ /* 0x000fc6000bf26270 */
[----:B------:R1:W5:Y:S01]  /*10a0*/  @!P4 LDG.E R6, desc[UR18][R14.64+0x1200] ;  /* 0x001200120e06c981 */ /* 0x000362000c1e1900 */
[----:B------:R-:W-:Y:S01]  /*10b0*/  ISETP.GE.AND P4, PT, R26, UR15, PT ;  /* 0x0000000f1a007c0c */ /* 0x000fe2000bf86270 */
[----:B------:R-:W-:Y:S01]  /*10c0*/  IMAD.MOV.U32 R5, RZ, RZ, -0x1 ;  /* 0xffffffffff057424 */ /* 0x000fe200078e00ff */
[----:B------:R-:W-:Y:S01]  /*10d0*/  MOV R0, 0xffffffff ;  /* 0xffffffff00007802 */ /* 0x000fe20000000f00 */
[----:B------:R-:W-:Y:S02]  /*10e0*/  IMAD.MOV.U32 R4, RZ, RZ, -0x1 ;  /* 0xffffffffff047424 */ /* 0x000fe400078e00ff */
        /* <DEDUP_REMOVED lines=9> */
.L_x_145:
[----:B------:R-:W2:Y:S02]  /*1180*/  LDCU.64 UR16, c[0x0][0x398] ;  /* 0x00007300ff1077ac */ /* 0x000ea40008000a00 */
[----:B--2---:R-:W-:-:S09]  /*1190*/  UISETP.GT.AND UP1, UPT, UR17, UR16, UPT ;  /* 0x000000101100728c */ /* 0x004fd2000bf24270 */
[----:B------:R-:W-:Y:S05]  /*11a0*/  BRA.U !UP1, `(.L_x_146) ;  /* 0x00000005093c7547 */ /* 0x000fea000b800000 */
[----:B------:R-:W2:Y:S01]  /*11b0*/  S2UR UR13, SR_CgaCtaId ;  /* 0x00000000000d79c3 */ /* 0x000ea20000008800 */
[----:B------:R-:W-:Y:S01]  /*11c0*/  UMOV UR4, 0x400 ;  /* 0x0000040000047882 */ /* 0x000fe20000000000 */
[----:B------:R-:W3:Y:S01]  /*11d0*/  LDCU UR14, c[0x0][0x398] ;  /* 0x00007300ff0e77ac */ /* 0x000ee20008000800 */
[----:B--2---:R-:W-:-:S03]  /*11e0*/  ULEA UR13, UR13, UR4, 0x18 ;  /* 0x000000040d0d7291 */ /* 0x004fc6000f8ec0ff */
[----:B---3--:R-:W-:-:S09]  /*11f0*/  UMOV UR4, URZ ;  /* 0x000000ff00047c82 */ /* 0x008fd20008000000 */
.L_x_147:
[----:B012---:R-:W-:Y:S01]  /*1200*/  IMAD R14, RZ, RZ, -UR14 ;  /* 0x8000000eff0e7e24 */ /* 0x007fe2000f8e02ff */
[----:B------:R-:W-:Y:S01]  /*1210*/  ULEA UR15, UR4, UR13, 0xa ;  /* 0x0000000d040f7291 */ /* 0x000fe2000f8e50ff */
[----:B------:R-:W-:Y:S01]  /*1220*/  IMAD.U32 R15, RZ, RZ, UR17 ;  /* 0x00000011ff0f7e24 */ /* 0x000fe2000f8e00ff */
[----:B------:R-:W-:-:S04]  /*1230*/  UIADD3 UR4, UPT, UPT, UR4, 0x1, URZ ;  /* 0x0000000104047890 */ /* 0x000fc8000fffe0ff */
[----:B------:R-:W-:Y:S01]  /*1240*/  VIADDMNMX R14, R14, R15, 0x8, PT ;  /* 0x000000080e0e7446 */ /* 0x000fe2000380010f */
[----:B------:R-:W-:-:S05]  /*1250*/  IMAD.MOV.U32 R15, RZ, RZ, -0x1 ;  /* 0xffffffffff0f7424 */ /* 0x000fca00078e00ff */
[----:B------:R-:W-:Y:S02]  /*1260*/  SHF.L.U32 R14, R15, R14, RZ ;  /* 0x0000000e0f0e7219 */ /* 0x000fe400000006ff */
[----:B-----5:R-:W-:-:S04]  /*1270*/  SHF.R.U32.HI R15, RZ, UR14, R17 ;  /* 0x0000000eff0f7c19 */ /* 0x020fc80008011611 */
[----:B------:R-:W-:-:S04]  /*1280*/  LOP3.LUT R15, R15, R14, RZ, 0x30, !PT ;  /* 0x0000000e0f0f7212 */ /* 0x000fc800078e30ff */
[----:B------:R-:W-:-:S05]  /*1290*/  LEA R15, R15, UR15, 0x2 ;  /* 0x0000000f0f0f7c11 */ /* 0x000fca000f8e10ff */
[----:B------:R0:W-:Y:S02]  /*12a0*/  ATOMS.POPC.INC.32 RZ, [R15+URZ] ;  /* 0x000000000fff7f8c */ /* 0x0001e4000d8000ff */
[----:B0-----:R-:W-:-:S04]  /*12b0*/  SHF.R.U32.HI R15, RZ, UR14, R16 ;  /* 0x0000000eff0f7c19 */ /* 0x001fc80008011610 */
        /* <DEDUP_REMOVED lines=55> */
[----:B0-----:R-:W-:Y:S01]  /*1630*/  SHF.R.U32.HI R15, RZ, UR14, R29 ;  /* 0x0000000eff0f7c19 */ /* 0x001fe2000801161d */
[----:B------:R-:W-:-:S03]  /*1640*/  UIADD3 UR14, UPT, UPT, UR14, 0x8, URZ ;  /* 0x000000080e0e7890 */ /* 0x000fc6000fffe0ff */
[----:B------:R-:W-:Y:S01]  /*1650*/  LOP3.LUT R14, R15, R14, RZ, 0x30, !PT ;  /* 0x0000000e0f0e7212 */ /* 0x000fe200078e30ff */
[----:B------:R-:W-:-:S03]  /*1660*/  UISETP.GE.AND UP1, UPT, UR14, UR17, UPT ;  /* 0x000000110e00728c */ /* 0x000fc6000bf26270 */
[----:B------:R-:W-:-:S05]  /*1670*/  LEA R14, R14, UR15, 0x2 ;  /* 0x0000000f0e0e7c11 */ /* 0x000fca000f8e10ff */
[----:B------:R2:W-:Y:S01]  /*1680*/  ATOMS.POPC.INC.32 RZ, [R14+URZ] ;  /* 0x000000000eff7f8c */ /* 0x0005e2000d8000ff */
[----:B------:R-:W-:Y:S05]  /*1690*/  BRA.U !UP1, `(.L_x_147) ;  /* 0xfffffff909d87547 */ /* 0x000fea000b83ffff */
.L_x_146:
[----:B------:R-:W-:Y:S05]  /*16a0*/  BRA.U !UP0, `(.L_x_148) ;  /* 0xfffffff508307547 */ /* 0x000fea000b83ffff */
.L_x_143:
[----:B------:R-:W-:Y:S01]  /*16b0*/  BAR.SYNC.DEFER_BLOCKING 0x0 ;  /* 0x0000000000007b1d */ /* 0x000fe20000010000 */
[----:B------:R-:W-:-:S05]  /*16c0*/  ISETP.NE.AND P0, PT, R28, RZ, PT ;  /* 0x000000ff1c00720c */ /* 0x000fca0003f05270 */
[----:B------:R-:W-:Y:S08]  /*16d0*/  BSSY.RECONVERGENT B0, `(.L_x_149) ;  /* 0x000016e000007945 */ /* 0x000ff00003800200 */
[----:B------:R-:W-:Y:S05]  /*16e0*/  @P0 BRA `(.L_x_150) ;  /* 0x0000001400b00947 */ /* 0x000fea0003800000 */
[----:B012345:R-:W0:Y:S01]  /*16f0*/  LDC.64 R2, c[0x0][0x398] ;  /* 0x0000e600ff027b82 */ /* 0x03fe220000000a00 */
[----:B------:R-:W-:Y:S01]  /*1700*/  IMAD.MOV.U32 R7, RZ, RZ, RZ ;  /* 0x000000ffff077224 */ /* 0x000fe200078e00ff */
[----:B0-----:R-:W-:-:S04]  /*1710*/  IADD3 R2, PT, PT, R3, 0x7, -R2 ;  /* 0x0000000703027810 */ /* 0x001fc80007ffe802 */
[----:B------:R-:W-:-:S04]  /*1720*/  SHF.R.S32.HI R3, RZ, 0x1f, R2 ;  /* 0x0000001fff037819 */ /* 0x000fc80000011402 */
[----:B------:R-:W-:-:S04]  /*1730*/  LEA.HI R0, R3, R2, RZ, 0x3 ;  /* 0x0000000203007211 */ /* 0x000fc800078f18ff */
[----:B------:R-:W-:-:S04]  /*1740*/  SHF.R.S32.HI R0, RZ, 0x3, R0 ;  /* 0x00000003ff007819 */ /* 0x000fc80000011400 */
[C---:B------:R-:W-:Y:S01]  /*1750*/  LOP3.LUT R9, R0.reuse, 0xffffff8, RZ, 0xc0, !PT ;  /* 0x0ffffff800097812 */ /* 0x040fe200078ec0ff */
[----:B------:R-:W-:-:S05]  /*1760*/  VIADD R8, R0, 0xffffffff ;  /* 0xffffffff00087836 */ /* 0x000fca0000000000 */
[----:B------:R-:W-:-:S13]  /*1770*/  ISETP.GE.U32.AND P0, PT, R8, 0x7, PT ;  /* 0x000000070800780c */ /* 0x000fda0003f06070 */
[----:B------:R-:W-:Y:S05]  /*1780*/  @!P0 BRA `(.L_x_151) ;  /* 0x00000004006c8947 */ /* 0x000fea0003800000 */
[----:B------:R-:W0:Y:S01]  /*1790*/  LDC.64 R2, c[0x0][0x380] ;  /* 0x0000e000ff027b82 */ /* 0x000e220000000a00 */
[----:B------:R-:W-:-:S07]  /*17a0*/  HFMA2 R11, -RZ, RZ, 0, 0 ;  /* 0x00000000ff0b7431 */ /* 0x000fce00000001ff */
.L_x_168:
[----:B------:R-:W-:Y:S01]  /*17b0*/  IMAD R29, R11, 0x400, R27 ;  /* 0x000004000b1d7824 */ /* 0x000fe200078e021b */
[----:B------:R-:W-:Y:S04]  /*17c0*/  BSSY.RECONVERGENT B1, `(.L_x_152) ;  /* 0x000000a000017945 */ /* 0x000fe80003800200 */
[----:B01234-:R-:W1:Y:S04]  /*17d0*/  LDS R4, [R29] ;  /* 0x000000001d047984 */ /* 0x01fe680000000800 */
[----:B------:R2:W3:Y:S04]  /*17e0*/  LDS R17, [R29+0x400] ;  /* 0x000400001d117984 */ /* 0x0004e80000000800 */
[----:B------:R2:W4:Y:S01]  /*17f0*/  LDS R15, [R29+0x800] ;  /* 0x000800001d0f7984 */ /* 0x0005220000000800 */
[----:B-1----:R-:W-:-:S13]  /*1800*/  ISETP.NE.AND P0, PT, R4, RZ, PT ;  /* 0x000000ff0400720c */ /* 0x002fda0003f05270 */
[----:B--234-:R-:W-:Y:S05]  /*1810*/  @!P0 BRA `(.L_x_153) ;  /* 0x0000000000108947 */ /* 0x01cfea0003800000 */
[----:B------:R-:W-:Y:S02]  /*1820*/  IMAD R7, R11, 0x100, R18 ;  /* 0x000001000b077824 */ /* 0x000fe400078e0212 */
[----:B------:R-:W-:Y:S02]  /*1830*/  IMAD.MOV.U32 R5, RZ, RZ, RZ ;  /* 0x000000ffff057224 */ /* 0x000fe400078e00ff */
[----:B0-----:R-:W-:-:S05]  /*1840*/  IMAD.WIDE.U32 R6, R7, 0x8, R2 ;  /* 0x0000000807067825 */ /* 0x001fca00078e0002 */
[----:B------:R1:W-:Y:S02]  /*1850*/  REDG.E.ADD.64.STRONG.GPU desc[UR18][R6.64], R4 ;  /* 0x000000040600798e */ /* 0x0003e4000c12e512 */
.L_x_153:
[----:B------:R-:W-:Y:S05]  /*1860*/  BSYNC.RECONVERGENT B1 ;  /* 0x0000000000017941 */ /* 0x000fea0003800200 */
.L_x_152:
[----:B------:R-:W2:Y:S01]  /*1870*/  LDS R10, [R29+0xc00] ;  /* 0x000c00001d0a7984 */ /* 0x000ea20000000800 */
[----:B------:R-:W-:Y:S01]  /*1880*/  ISETP.NE.AND P6, PT, R17, RZ, PT ;  /* 0x000000ff1100720c */ /* 0x000fe20003fc5270 */
[----:B------:R-:W-:Y:S01]  /*1890*/  BSSY.RECONVERGENT B1, `(.L_x_154) ;  /* 0x0000012000017945 */ /* 0x000fe20003800200 */
[----:B------:R-:W-:Y:S01]  /*18a0*/  ISETP.NE.AND P0, PT, R15, RZ, PT ;  /* 0x000000ff0f00720c */ /* 0x000fe20003f05270 */
[----:B------:R-:W3:Y:S04]  /*18b0*/  LDS R12, [R29+0x1000] ;  /* 0x001000001d0c7984 */ /* 0x000ee80000000800 */
[----:B------:R-:W4:Y:S04]  /*18c0*/  LDS R14, [R29+0x1400] ;  /* 0x001400001d0e7984 */ /* 0x000f280000000800 */
[----:B------:R-:W5:Y:S04]  /*18d0*/  LDS R16, [R29+0x1800] ;  /* 0x001800001d107984 */ /* 0x000f680000000800 */
[----:B------:R-:W0:Y:S01]  /*18e0*/  LDS R13, [R29+0x1c00] ;  /* 0x001c00001d0d7984 */ /* 0x000e220000000800 */
[----:B--2---:R-:W-:-:S02]  /*18f0*/  ISETP.NE.AND P1, PT, R10, RZ, PT ;  /* 0x000000ff0a00720c */ /* 0x004fc40003f25270 */
[----:B---3--:R-:W-:Y:S02]  /*1900*/  ISETP.NE.AND P2, PT, R12, RZ, PT ;  /* 0x000000ff0c00720c */ /* 0x008fe40003f45270 */
[----:B----4-:R-:W-:Y:S02]  /*1910*/  ISETP.NE.AND P3, PT, R14, RZ, PT ;  /* 0x000000ff0e00720c */ /* 0x010fe40003f65270 */
[----:B-----5:R-:W-:Y:S02]  /*1920*/  ISETP.NE.AND P4, PT, R16, RZ, PT ;  /* 0x000000ff1000720c */ /* 0x020fe40003f85270 */
[----:B0-----:R-:W-:Y:S01]  /*1930*/  ISETP.NE.AND P5, PT, R13, RZ, PT ;  /* 0x000000ff0d00720c */ /* 0x001fe20003fa5270 */
[----:B------:R-:W-:-:S12]  /*1940*/  @!P6 BRA `(.L_x_155) ;  /* 0x000000000018e947 */ /* 0x000fd80003800000 */
[----:B-1----:R-:W-:Y:S01]  /*1950*/  IMAD R7, R11, 0x100, R18 ;  /* 0x000001000b077824 */ /* 0x002fe200078e0212 */
[----:B------:R-:W-:Y:S01]  /*1960*/  MOV R5, RZ ;  /* 0x000000ff00057202 */ /* 0x000fe20000000f00 */
[----:B------:R-:W-:Y:S02]  /*1970*/  IMAD.MOV.U32 R4, RZ, RZ, R17 ;  /* 0x000000ffff047224 */ /* 0x000fe400078e0011 */
[----:B------:R-:W-:-:S04]  /*1980*/  VIADD R7, R7, 0x100 ;  /* 0x0000010007077836 */ /* 0x000fc80000000000 */
[----:B------:R-:W-:-:S05]  /*1990*/  IMAD.WIDE.U32 R6, R7, 0x8, R2 ;  /* 0x0000000807067825 */ /* 0x000fca00078e0002 */
[----:B------:R0:W-:Y:S02]  /*19a0*/  REDG.E.ADD.64.STRONG.GPU desc[UR18][R6.64], R4 ;  /* 0x000000040600798e */ /* 0x0001e4000c12e512 */
.L_x_155:
[----:B------:R-:W-:Y:S05]  /*19b0*/  BSYNC.RECONVERGENT B1 ;  /* 0x0000000000017941 */ /* 0x000fea0003800200 */
.L_x_154:
[----:B------:R-:W-:Y:S04]  /*19c0*/  BSSY.RECONVERGENT B1, `(.L_x_156) ;  /* 0x0000008000017945 */ /* 0x000fe80003800200 */
[----:B------:R-:W-:Y:S05]  /*19d0*/  @!P0 BRA `(.L_x_157) ;  /* 0x0000000000188947 */ /* 0x000fea0003800000 */
[----:B01----:R-:W-:Y:S02]  /*19e0*/  IMAD R5, R11, 0x100, R18 ;  /* 0x000001000b057824 */ /* 0x003fe400078e0212 */
[----:B------:R-:W-:Y:S02]  /*19f0*/  IMAD.MOV.U32 R6, RZ, RZ, R15 ;  /* 0x000000ffff067224 */ /* 0x000fe400078e000f */
[----:B------:R-:W-:Y:S02]  /*1a00*/  VIADD R5, R5, 0x200 ;  /* 0x0000020005057836 */ /* 0x000fe40000000000 */
[----:B------:R-:W-:Y:S02]  /*1a10*/  IMAD.MOV.U32 R7, RZ, RZ, RZ ;  /* 0x000000ffff077224 */ /* 0x000fe400078e00ff */
[----:B------:R-:W-:-:S05]  /*1a20*/  IMAD.WIDE.U32 R4, R5, 0x8, R2 ;  /* 0x0000000805047825 */ /* 0x000fca00078e0002 */
[----:B------:R2:W-:Y:S02]  /*1a30*/  REDG.E.ADD.64.STRONG.GPU desc[UR18][R4.64], R6 ;  /* 0x000000060400798e */ /* 0x0005e4000c12e512 */
.L_x_157:
[----:B------:R-:W-:Y:S05]  /*1a40*/  BSYNC.RECONVERGENT B1 ;  /* 0x0000000000017941 */ /* 0x000fea0003800200 */
.L_x_156:
[----:B------:R-:W-:Y:S04]  /*1a50*/  BSSY.RECONVERGENT B1, `(.L_x_158) ;  /* 0x0000008000017945 */ /* 0x000fe80003800200 */
[----:B------:R-:W-:Y:S05]  /*1a60*/  @!P1 BRA `(.L_x_159) ;  /* 0x0000000000189947 */ /* 0x000fea0003800000 */
[----:B012---:R-:W-:Y:S01]  /*1a70*/  IMAD R5, R11, 0x100, R18 ;  /* 0x000001000b057824 */ /* 0x007fe200078e0212 */
[----:B------:R-:W-:Y:S01]  /*1a80*/  MOV R6, R10 ;  /* 0x0000000a00067202 */ /* 0x000fe20000000f00 */
[----:B------:R-:W-:Y:S02]  /*1a90*/  IMAD.MOV.U32 R7, RZ, RZ, RZ ;  /* 0x000000ffff077224 */ /* 0x000fe400078e00ff */
[----:B------:R-:W-:-:S04]  /*1aa0*/  VIADD R5, R5, 0x300 ;  /* 0x0000030005057836 */ /* 0x000fc80000000000 */
[----:B------:R-:W-:-:S05]  /*1ab0*/  IMAD.WIDE.U32 R4, R5, 0x8, R2 ;  /* 0x0000000805047825 */ /* 0x000fca00078e0002 */
[----:B------:R3:W-:Y:S02]  /*1ac0*/  REDG.E.ADD.64.STRONG.GPU desc[UR18][R4.64], R6 ;  /* 0x000000060400798e */ /* 0x0007e4000c12e512 */
.L_x_159:
[----:B------:R-:W-:Y:S05]  /*1ad0*/  BSYNC.RECONVERGENT B1 ;  /* 0x0000000000017941 */ /* 0x000fea0003800200 */
.L_x_158:
[----:B------:R-:W-:Y:S04]  /*1ae0*/  BSSY.RECONVERGENT B1, `(.L_x_160) ;  /* 0x0000008000017945 */ /* 0x000fe80003800200 */
[----:B------:R-:W-:Y:S05]  /*1af0*/  @!P2 BRA `(.L_x_161) ;  /* 0x000000000018a947 */ /* 0x000fea0003800000 */
[----:B0123--:R-:W-:Y:S02]  /*1b00*/  IMAD R5, R11, 0x100, R18 ;  /* 0x000001000b057824 */ /* 0x00ffe400078e0212 */
[----:B------:R-:W-:Y:S02]  /*1b10*/  IMAD.MOV.U32 R6, RZ, RZ, R12 ;  /* 0x000000ffff067224 */ /* 0x000fe400078e000c */
[----:B------:R-:W-:Y:S02]  /*1b20*/  VIADD R5, R5, 0x400 ;  /* 0x0000040005057836 */ /* 0x000fe40000000000 */
[----:B------:R-:W-:Y:S02]  /*1b30*/  IMAD.MOV.U32 R7, RZ, RZ, RZ ;  /* 0x000000ffff077224 */ /* 0x000fe400078e00ff */
[----:B------:R-:W-:-:S05]  /*1b40*/  IMAD.WIDE.U32 R4, R5, 0x8, R2 ;  /* 0x0000000805047825 */ /* 0x000fca00078e0002 */
[----:B------:R4:W-:Y:S02]  /*1b50*/  REDG.E.ADD.64.STRONG.GPU desc[UR18][R4.64], R6 ;  /* 0x000000060400798e */ /* 0x0009e4000c12e512 */
.L_x_161:
[----:B------:R-:W-:Y:S05]  /*1b60*/  BSYNC.RECONVERGENT B1 ;  /* 0x0000000000017941 */ /* 0x000fea0003800200 */
.L_x_160:
[----:B------:R-:W-:Y:S04]  /*1b70*/  BSSY.RECONVERGENT B1, `(.L_x_162) ;  /* 0x0000007000017945 */ /* 0x000fe80003800200 */
[----:B------:R-:W-:Y:S05]  /*1b80*/  @!P3 BRA `(.L_x_163) ;  /* 0x000000000014b947 */ /* 0x000fea0003800000 */
[----:B01234-:R-:W-:Y:S02]  /*1b90*/  IMAD R5, R11, 0x100, R18 ;  /* 0x000001000b057824 */ /* 0x01ffe400078e0212 */
[----:B------:R-:W-:-:S03]  /*1ba0*/  IMAD.MOV.U32 R15, RZ, RZ, RZ ;  /* 0x000000ffff0f7224 */ /* 0x000fc600078e00ff */
[----:B------:R-:W-:-:S05]  /*1bb0*/  IADD3 R5, PT, PT, R5, 0x500, RZ ;  /* 0x0000050005057810 */ /* 0x000fca0007ffe0ff */
[----:B------:R-:W-:-:S05]  /*1bc0*/  IMAD.WIDE.U32 R4, R5, 0x8, R2 ;  /* 0x0000000805047825 */ /* 0x000fca00078e0002 */
[----:B------:R0:W-:Y:S02]  /*1bd0*/  REDG.E.ADD.64.STRONG.GPU desc[UR18][R4.64], R14 ;  /* 0x0000000e0400798e */ /* 0x0001e4000c12e512 */
.L_x_163:
[----:B------:R-:W-:Y:S05]  /*1be0*/  BSYNC.RECONVERGENT B1 ;  /* 0x0000000000017941 */ /* 0x000fea0003800200 */
.L_x_162:
[----:B------:R-:W-:Y:S04]  /*1bf0*/  BSSY.RECONVERGENT B1, `(.L_x_164) ;  /* 0x0000007000017945 */ /* 0x000fe80003800200 */
[----:B------:R-:W-:Y:S05]  /*1c00*/  @!P4 BRA `(.L_x_165) ;  /* 0x000000000014c947 */ /* 0x000fea0003800000 */
[----:B01234-:R-:W-:Y:S02]  /*1c10*/  IMAD R5, R11, 0x100, R18 ;  /* 0x000001000b057824 */ /* 0x01ffe400078e0212 */
[----:B------:R-:W-:Y:S02]  /*1c20*/  IMAD.MOV.U32 R17, RZ, RZ, RZ ;  /* 0x000000ffff117224 */ /* 0x000fe400078e00ff */
[----:B------:R-:W-:-:S04]  /*1c30*/  VIADD R5, R5, 0x600 ;  /* 0x0000060005057836 */ /* 0x000fc80000000000 */
[----:B------:R-:W-:-:S05]  /*1c40*/  IMAD.WIDE.U32 R4, R5, 0x8, R2 ;  /* 0x0000000805047825 */ /* 0x000fca00078e0002 */
[----:B------:R0:W-:Y:S02]  /*1c50*/  REDG.E.ADD.64.STRONG.GPU desc[UR18][R4.64], R16 ;  /* 0x000000100400798e */ /* 0x0001e4000c12e512 */
.L_x_165:
[----:B------:R-:W-:Y:S05]  /*1c60*/  BSYNC.RECONVERGENT B1 ;  /* 0x0000000000017941 */ /* 0x000fea0003800200 */
.L_x_164:
[----:B------:R-:W-:Y:S04]  /*1c70*/  BSSY.RECONVERGENT B1, `(.L_x_166) ;  /* 0x0000008000017945 */ /* 0x000fe80003800200 */
[----:B------:R-:W-:Y:S05]  /*1c80*/  @!P5 BRA `(.L_x_167) ;  /* 0x000000000018d947 */ /* 0x000fea0003800000 */
[----:B01234-:R-:W-:Y:S01]  /*1c90*/  IMAD R5, R11, 0x100, R18 ;  /* 0x000001000b057824 */ /* 0x01ffe200078e0212 */
[----:B------:R-:W-:Y:S01]  /*1ca0*/  MOV R6, R13 ;  /* 0x0000000d00067202 */ /* 0x000fe20000000f00 */
[----:B------:R-:W-:Y:S02]  /*1cb0*/  IMAD.MOV.U32 R7, RZ, RZ, RZ ;  /* 0x000000ffff077224 */ /* 0x000fe400078e00ff */
[----:B------:R-:W-:-:S04]  /*1cc0*/  VIADD R5, R5, 0x700 ;  /* 0x0000070005057836 */ /* 0x000fc80000000000 */
[----:B------:R-:W-:-:S05]  /*1cd0*/  IMAD.WIDE.U32 R4, R5, 0x8, R2 ;  /* 0x0000000805047825 */ /* 0x000fca00078e0002 */
[----:B------:R0:W-:Y:S02]  /*1ce0*/  REDG.E.ADD.64.STRONG.GPU desc[UR18][R4.64], R6 ;  /* 0x000000060400798e */ /* 0x0001e4000c12e512 */
.L_x_167:
[----:B------:R-:W-:Y:S05]  /*1cf0*/  BSYNC.RECONVERGENT B1 ;  /* 0x0000000000017941 */ /* 0x000fea0003800200 */
.L_x_166:
[----:B------:R-:W-:-:S05]  /*1d00*/  VIADD R11, R11, 0x8 ;  /* 0x000000080b0b7836 */ /* 0x000fca0000000000 */
[----:B------:R-:W-:-:S13]  /*1d10*/  ISETP.NE.AND P0, PT, R11, R9, PT ;  /* 0x000000090b00720c */ /* 0x000fda0003f05270 */
[----:B------:R-:W-:Y:S05]  /*1d20*/  @P0 BRA `(.L_x_168) ;  /* 0xfffffff800a00947 */ /* 0x000fea000383ffff */
[----:B01234-:R-:W-:-:S07]  /*1d30*/  IMAD.MOV.U32 R7, RZ, RZ, R9 ;  /* 0x000000ffff077224 */ /* 0x01ffce00078e0009 */
.L_x_151:
[----:B------:R-:W-:Y:S01]  /*1d40*/  UISETP.NE.AND UP0, UPT, UR20, URZ, UPT ;  /* 0x000000ff1400728c */ /* 0x000fe2000bf05270 */
[----:B------:R-:W-:Y:S01]  /*1d50*/  IMAD.U32 R2, RZ, RZ, UR9 ;  /* 0x00000009ff027e24 */ /* 0x000fe2000f8e00ff */
[----:B------:R-:W-:Y:S01]  /*1d60*/  LOP3.LUT R11, R0, 0x1, RZ, 0xc0, !PT ;  /* 0x00000001000b7812 */ /* 0x000fe200078ec0ff */
[----:B------:R-:W-:-:S03]  /*1d70*/  IMAD.U32 R10, RZ, RZ, UR20 ;  /* 0x00000014ff0a7e24 */ /* 0x000fc6000f8e00ff */
[----:B------:R-:W-:Y:S01]  /*1d80*/  IADD3 R0, PT, PT, R2, -0x1, RZ ;  /* 0xffffffff02007810 */ /* 0x000fe20007ffe0ff */
[----:B------:R-:W-:Y:S02]  /*1d90*/  VIADD R10, R10, 0xffffffff ;  /* 0xffffffff0a0a7836 */ /* 0x000fe40000000000 */
[----:B------:R-:W-:Y:S05]  /*1da0*/  BRA.U !UP0, `(.L_x_169) ;  /* 0x00000005086c7547 */ /* 0x000fea000b800000 */
[----:B------:R-:W-:-:S13]  /*1db0*/  ISETP.GE.U32.AND P0, PT, R10, 0x3, PT ;  /* 0x000000030a00780c */ /* 0x000fda0003f06070 */
[----:B------:R-:W-:Y:S05]  /*1dc0*/  @!P0 BRA `(.L_x_170) ;  /* 0x0000000000bc8947 */ /* 0x000fea0003800000 */
[----:B------:R-:W-:Y:S01]  /*1dd0*/  IMAD R2, R7, 0x400, R27 ;  /* 0x0000040007027824 */ /* 0x000fe200078e021b */
[----:B------:R-:W-:Y:S04]  /*1de0*/  BSSY.RECONVERGENT B1, `(.L_x_171) ;  /* 0x0000010000017945 */ /* 0x000fe80003800200 */
[----:B------:R-:W0:Y:S04]  /*1df0*/  LDS R13, [R2] ;  /* 0x00000000020d7984 */ /* 0x000e280000000800 */
[----:B------:R-:W1:Y:S04]  /*1e00*/  LDS R14, [R2+0x400] ;  /* 0x00040000020e7984 */ /* 0x000e680000000800 */
[----:B------:R-:W2:Y:S04]  /*1e10*/  LDS R6, [R2+0x800] ;  /* 0x0008000002067984 */ /* 0x000ea80000000800 */
[----:B------:R-:W3:Y:S01]  /*1e20*/  LDS R12, [R2+0xc00] ;  /* 0x000c0000020c7984 */ /* 0x000ee20000000800 */
[----:B0-----:R-:W-:-:S02]  /*1e30*/  ISETP.NE.AND P0, PT, R13, RZ, PT ;  /* 0x000000ff0d00720c */ /* 0x001fc40003f05270 */
[----:B-1----:R-:W-:Y:S02]  /*1e40*/  ISETP.NE.AND P1, PT, R14, RZ, PT ;  /* 0x000000ff0e00720c */ /* 0x002fe40003f25270 */
[----:B--2---:R-:W-:Y:S02]  /*1e50*/  ISETP.NE.AND P2, PT, R6, RZ, PT ;  /* 0x000000ff0600720c */ /* 0x004fe40003f45270 */
[----:B---3--:R-:W-:-:S07]  /*1e60*/  ISETP.NE.AND P3, PT, R12, RZ, PT ;  /* 0x000000ff0c00720c */ /* 0x008fce0003f65270 */
[----:B------:R-:W-:Y:S06]  /*1e70*/  @!P0 BRA `(.L_x_172) ;  /* 0x0000000000188947 */ /* 0x000fec0003800000 */
[----:B------:R-:W0:Y:S01]  /*1e80*/  LDC.64 R4, c[0x0][0x380] ;  /* 0x0000e000ff047b82 */ /* 0x000e220000000a00 */
[----:B------:R-:W-:Y:S02]  /*1e90*/  IMAD R3, R7, 0x100, R18 ;  /* 0x0000010007037824 */ /* 0x000fe400078e0212 */
[----:B------:R-:W-:Y:S02]  /*1ea0*/  IMAD.MOV.U32 R2, RZ, RZ, R13 ;  /* 0x000000ffff027224 */ /* 0x000fe400078e000d */
[----:B0-----:R-:W-:-:S04]  /*1eb0*/  IMAD.WIDE.U32 R4, R3, 0x8, R4 ;  /* 0x0000000803047825 */ /* 0x001fc800078e0004 */
[----:B------:R-:W-:-:S05]  /*1ec0*/  IMAD.MOV.U32 R3, RZ, RZ, RZ ;  /* 0x000000ffff037224 */ /* 0x000fca00078e00ff */
[----:B------:R0:W-:Y:S02]  /*1ed0*/  REDG.E.ADD.64.STRONG.GPU desc[UR18][R4.64], R2 ;  /* 0x000000020400798e */ /* 0x0001e4000c12e512 */
.L_x_172:
[----:B------:R-:W-:Y:S05]  /*1ee0*/  BSYNC.RECONVERGENT B1 ;  /* 0x0000000000017941 */ /* 0x000fea0003800200 */
.L_x_171:
[----:B------:R-:W-:Y:S04]  /*1ef0*/  BSSY.RECONVERGENT B1, `(.L_x_173) ;  /* 0x0000008000017945 */ /* 0x000fe80003800200 */
[----:B------:R-:W-:Y:S05]  /*1f00*/  @!P1 BRA `(.L_x_174) ;  /* 0x0000000000189947 */ /* 0x000fea0003800000 */
[----:B0-----:R-:W0:Y:S01]  /*1f10*/  LDC.64 R2, c[0x0][0x380] ;  /* 0x0000e000ff027b82 */ /* 0x001e220000000a00 */
[----:B------:R-:W-:Y:S02]  /*1f20*/  IMAD R5, R7, 0x100, R18 ;  /* 0x0000010007057824 */ /* 0x000fe400078e0212 */
[----:B------:R-:W-:Y:S02]  /*1f30*/  HFMA2 R15, -RZ, RZ, 0, 0 ;  /* 0x00000000ff0f7431 */ /* 0x000fe400000001ff */
[----:B------:R-:W-:-:S04]  /*1f40*/  VIADD R5, R5, 0x100 ;  /* 0x0000010005057836 */ /* 0x000fc80000000000 */
[----:B0-----:R-:W-:-:S05]  /*1f50*/  IMAD.WIDE.U32 R2, R5, 0x8, R2 ;  /* 0x0000000805027825 */ /* 0x001fca00078e0002 */
[----:B------:R1:W-:Y:S02]  /*1f60*/  REDG.E.ADD.64.STRONG.GPU desc[UR18][R2.64], R14 ;  /* 0x0000000e0200798e */ /* 0x0003e4000c12e512 */
.L_x_174:
[----:B------:R-:W-:Y:S05]  /*1f70*/  BSYNC.RECONVERGENT B1 ;  /* 0x0000000000017941 */ /* 0x000fea0003800200 */
.L_x_173:
[----:B------:R-:W-:Y:S04]  /*1f80*/  BSSY.RECONVERGENT B1, `(.L_x_175) ;  /* 0x0000009000017945 */ /* 0x000fe80003800200 */
[----:B------:R-:W-:Y:S05]  /*1f90*/  @!P2 BRA `(.L_x_176) ;  /* 0x00000000001ca947 */ /* 0x000fea0003800000 */
[----:B01----:R-:W0:Y:S01]  /*1fa0*/  LDC.64 R2, c[0x0][0x380] ;  /* 0x0000e000ff027b82 */ /* 0x003e220000000a00 */
[----:B------:R-:W-:Y:S02]  /*1fb0*/  IMAD R5, R7, 0x100, R18 ;  /* 0x0000010007057824 */ /* 0x000fe400078e0212 */
[----:B------:R-:W-:Y:S02]  /*1fc0*/  IMAD.MOV.U32 R4, RZ, RZ, R6 ;  /* 0x000000ffff047224 */ /* 0x000fe400078e0006 */
[----:B------:R-:W-:-:S04]  /*1fd0*/  VIADD R5, R5, 0x200 ;  /* 0x0000020005057836 */ /* 0x000fc80000000000 */
[----:B0-----:R-:W-:-:S04]  /*1fe0*/  IMAD.WIDE.U32 R2, R5, 0x8, R2 ;  /* 0x0000000805027825 */ /* 0x001fc800078e0002 */
[----:B------:R-:W-:-:S05]  /*1ff0*/  IMAD.MOV.U32 R5, RZ, RZ, RZ ;  /* 0x000000ffff057224 */ /* 0x000fca00078e00ff */
[----:B------:R2:W-:Y:S02]  /*2000*/  REDG.E.ADD.64.STRONG.GPU desc[UR18][R2.64], R4 ;  /* 0x000000040200798e */ /* 0x0005e4000c12e512 */
.L_x_176:
[----:B------:R-:W-:Y:S05]  /*2010*/  BSYNC.RECONVERGENT B1 ;  /* 0x0000000000017941 */ /* 0x000fea0003800200 */
.L_x_175:
[----:B------:R-:W-:Y:S04]  /*2020*/  BSSY.RECONVERGENT B1, `(.L_x_177) ;  /* 0x0000008000017945 */ /* 0x000fe80003800200 */
[----:B------:R-:W-:Y:S05]  /*2030*/  @!P3 BRA `(.L_x_178) ;  /* 0x000000000018b947 */ /* 0x000fea0003800000 */
[----:B012---:R-:W0:Y:S01]  /*2040*/  LDC.64 R2, c[0x0][0x380] ;  /* 0x0000e000ff027b82 */ /* 0x007e220000000a00 */
[----:B------:R-:W-:Y:S01]  /*2050*/  IMAD R5, R7, 0x100, R18 ;  /* 0x0000010007057824 */ /* 0x000fe200078e0212 */
[----:B------:R-:W-:-:S03]  /*2060*/  MOV R13, RZ ;  /* 0x000000ff000d7202 */ /* 0x000fc60000000f00 */
[----:B------:R-:W-:-:S04]  /*2070*/  VIADD R5, R5, 0x300 ;  /* 0x0000030005057836 */ /* 0x000fc80000000000 */
[----:B0-----:R-:W-:-:S05]  /*2080*/  IMAD.WIDE.U32 R2, R5, 0x8, R2 ;  /* 0x0000000805027825 */ /* 0x001fca00078e0002 */
[----:B------:R3:W-:Y:S02]  /*2090*/  REDG.E.ADD.64.STRONG.GPU desc[UR18][R2.64], R12 ;  /* 0x0000000c0200798e */ /* 0x0007e4000c12e512 */
.L_x_178:
[----:B------:R-:W-:Y:S05]  /*20a0*/  BSYNC.RECONVERGENT B1 ;  /* 0x0000000000017941 */ /* 0x000fea0003800200 */
.L_x_177:
[----:B------:R-:W-:-:S07]  /*20b0*/  VIADD R7, R7, 0x4 ;  /* 0x0000000407077836 */ /* 0x000fce0000000000 */
.L_x_170:
[----:B------:R-:W-:Y:S01]  /*20c0*/  UISETP.NE.AND UP0, UPT, UR9, URZ, UPT ;  /* 0x000000ff0900728c */ /* 0x000fe2000bf05270 */
[----:B------:R-:W-:Y:S08]  /*20d0*/  BSSY.RECONVERGENT B1, `(.L_x_169) ;  /* 0x0000028000017945 */ /* 0x000ff00003800200 */
[----:B------:R-:W-:Y:S05]  /*20e0*/  BRA.U !UP0, `(.L_x_179) ;  /* 0x0000000108987547 */ /* 0x000fea000b800000 */
[----:B------:R-:W-:-:S13]  /*20f0*/  ISETP.NE.AND P0, PT, R0, RZ, PT ;  /* 0x000000ff0000720c */ /* 0x000fda0003f05270 */
[----:B------:R-:W-:Y:S05]  /*2100*/  @!P0 BRA `(.L_x_180) ;  /* 0x0000000000608947 */ /* 0x000fea0003800000 */
[----:B0123--:R-:W-:Y:S01]  /*2110*/  IMAD R2, R7, 0x400, R27 ;  /* 0x0000040007027824 */ /* 0x00ffe200078e021b */
[----:B------:R-:W-:Y:S04]  /*2120*/  BSSY.RECONVERGENT B2, `(.L_x_181) ;  /* 0x000000b000027945 */ /* 0x000fe80003800200 */
[----:B------:R-:W0:Y:S04]  /*2130*/  LDS R4, [R2] ;  /* 0x0000000002047984 */ /* 0x000e280000000800 */
[----:B------:R-:W1:Y:S01]  /*2140*/  LDS R6, [R2+0x400] ;  /* 0x0004000002067984 */ /* 0x000e620000000800 */
[----:B0-----:R-:W-:-:S02]  /*2150*/  ISETP.NE.AND P0, PT, R4, RZ, PT ;  /* 0x000000ff0400720c */ /* 0x001fc40003f05270 */
[----:B-1----:R-:W-:-:S11]  /*2160*/  ISETP.NE.AND P1, PT, R6, RZ, PT ;  /* 0x000000ff0600720c */ /* 0x002fd60003f25270 */
[----:B------:R-:W-:Y:S05]  /*2170*/  @!P0 BRA `(.L_x_182) ;  /* 0x0000000000148947 */ /* 0x000fea0003800000 */
[----:B------:R-:W0:Y:S01]  /*2180*/  LDC.64 R2, c[0x0][0x380] ;  /* 0x0000e000ff027b82 */ /* 0x000e220000000a00 */
[----:B------:R-:W-:-:S04]  /*2190*/  IMAD R5, R7, 0x100, R18 ;  /* 0x0000010007057824 */ /* 0x000fc800078e0212 */
[----:B0-----:R-:W-:-:S04]  /*21a0*/  IMAD.WIDE.U32 R2, R5, 0x8, R2 ;  /* 0x0000000805027825 */ /* 0x001fc800078e0002 */
[----:B------:R-:W-:-:S05]  /*21b0*/  IMAD.MOV.U32 R5, RZ, RZ, RZ ;  /* 0x000000ffff057224 */ /* 0x000fca00078e00ff */
[----:B------:R0:W-:Y:S02]  /*21c0*/  REDG.E.ADD.64.STRONG.GPU desc[UR18][R2.64], R4 ;  /* 0x000000040200798e */ /* 0x0001e4000c12e512 */
.L_x_182:
[----:B------:R-:W-:Y:S05]  /*21d0*/  BSYNC.RECONVERGENT B2 ;  /* 0x0000000000027941 */ /* 0x000fea0003800200 */
.L_x_181:
[----:B------:R-:W-:Y:S04]  /*21e0*/  BSSY.RECONVERGENT B2, `(.L_x_183) ;  /* 0x0000009000027945 */ /* 0x000fe80003800200 */
[----:B------:R-:W-:Y:S05]  /*21f0*/  @!P1 BRA `(.L_x_184) ;  /* 0x00000000001c9947 */ /* 0x000fea0003800000 */
[----:B0-----:R-:W0:Y:S01]  /*2200*/  LDC.64 R2, c[0x0][0x380] ;  /* 0x0000e000ff027b82 */ /* 0x001e220000000a00 */
[----:B------:R-:W-:-:S05]  /*2210*/  IMAD R4, R7, 0x100, R18 ;  /* 0x0000010007047824 */ /* 0x000fca00078e0212 */
[----:B------:R-:W-:Y:S01]  /*2220*/  IADD3 R5, PT, PT, R4, 0x100, RZ ;  /* 0x0000010004057810 */ /* 0x000fe20007ffe0ff */
[----:B------:R-:W-:-:S04]  /*2230*/  IMAD.MOV.U32 R4, RZ, RZ, R6 ;  /* 0x000000ffff047224 */ /* 0x000fc800078e0006 */
[----:B0-----:R-:W-:-:S04]  /*2240*/  IMAD.WIDE.U32 R2, R5, 0x8, R2 ;  /* 0x0000000805027825 */ /* 0x001fc800078e0002 */
[----:B------:R-:W-:-:S05]  /*2250*/  IMAD.MOV.U32 R5, RZ, RZ, RZ ;  /* 0x000000ffff057224 */ /* 0x000fca00078e00ff */
[----:B------:R1:W-:Y:S02]  /*2260*/  REDG.E.ADD.64.STRONG.GPU desc[UR18][R2.64], R4 ;  /* 0x000000040200798e */ /* 0x0003e4000c12e512 */
.L_x_184:
[----:B------:R-:W-:Y:S05]  /*2270*/  BSYNC.RECONVERGENT B2 ;  /* 0x0000000000027941 */ /* 0x000fea0003800200 */
.L_x_183:
[----:B------:R-:W-:-:S07]  /*2280*/  VIADD R7, R7, 0x2 ;  /* 0x0000000207077836 */ /* 0x000fce0000000000 */
.L_x_180:
[----:B------:R-:W-:-:S13]  /*2290*/  ISETP.NE.AND P0, PT, R11, RZ, PT ;  /* 0x000000ff0b00720c */ /* 0x000fda0003f05270 */
[----:B------:R-:W-:Y:S05]  /*22a0*/  @!P0 BRA `(.L_x_179) ;  /* 0x0000000000288947 */ /* 0x000fea0003800000 */
[----:B0123--:R-:W-:-:S05]  /*22b0*/  IMAD R2, R7, 0x400, R27 ;  /* 0x0000040007027824 */ /* 0x00ffca00078e021b */
[----:B------:R-:W0:Y:S02]  /*22c0*/  LDS R6, [R2] ;  /* 0x0000000002067984 */ /* 0x000e240000000800 */
[----:B0-----:R-:W-:-:S13]  /*22d0*/  ISETP.NE.AND P0, PT, R6, RZ, PT ;  /* 0x000000ff0600720c */ /* 0x001fda0003f05270 */
[----:B------:R-:W-:Y:S05]  /*22e0*/  @!P0 BRA `(.L_x_179) ;  /* 0x0000000000188947 */ /* 0x000fea0003800000 */
[----:B------:R-:W0:Y:S01]  /*22f0*/  LDC.64 R2, c[0x0][0x380] ;  /* 0x0000e000ff027b82 */ /* 0x000e220000000a00 */
[----:B------:R-:W-:-:S04]  /*2300*/  IMAD R5, R7, 0x100, R18 ;  /* 0x0000010007057824 */ /* 0x000fc800078e0212 */
[----:B0-----:R-:W-:Y:S01]  /*2310*/  IMAD.WIDE.U32 R4, R5, 0x8, R2 ;  /* 0x0000000805047825 */ /* 0x001fe200078e0002 */
[----:B------:R-:W-:-:S03]  /*2320*/  MOV R2, R6 ;  /* 0x0000000600027202 */ /* 0x000fc60000000f00 */
[----:B------:R-:W-:-:S05]  /*2330*/  IMAD.MOV.U32 R3, RZ, RZ, RZ ;  /* 0x000000ffff037224 */ /* 0x000fca00078e00ff */
[----:B------:R4:W-:Y:S02]  /*2340*/  REDG.E.ADD.64.STRONG.GPU desc[UR18][R4.64], R2 ;  /* 0x000000020400798e */ /* 0x0009e4000c12e512 */
.L_x_179:
[----:B------:R-:W-:Y:S05]  /*2350*/  BSYNC.RECONVERGENT B1 ;  /* 0x0000000000017941 */ /* 0x000fea0003800200 */
.L_x_169:
[----:B------:R-:W-:-:S13]  /*2360*/  ISETP.GT.U32.AND P0, PT, R18, 0x7f, PT ;  /* 0x0000007f1200780c */ /* 0x000fda0003f04070 */
[----:B------:R-:W-:Y:S05]  /*2370*/  @P0 BRA `(.L_x_150) ;  /* 0x00000008008c0947 */ /* 0x000fea0003800000 */
[----:B------:R-:W-:Y:S01]  /*2380*/  ISETP.GE.U32.AND P0, PT, R8, 0x7, PT ;  /* 0x000000070800780c */ /* 0x000fe20003f06070 */
[----:B------:R-:W-:-:S12]  /*2390*/  IMAD.MOV.U32 R7, RZ, RZ, RZ ;  /* 0x000000ffff077224 */ /* 0x000fd800078e00ff */
[----:B------:R-:W-:Y:S05]  /*23a0*/  @!P0 BRA `(.L_x_185) ;  /* 0x0000000400148947 */ /* 0x000fea0003800000 */
[----:B01234-:R-:W0:Y:S01]  /*23b0*/  LDC.64 R2, c[0x0][0x380] ;  /* 0x0000e000ff027b82 */ /* 0x01fe220000000a00 */
[----:B------:R-:W-:-:S07]  /*23c0*/  IMAD.MOV.U32 R8, RZ, RZ, RZ ;  /* 0x000000ffff087224 */ /* 0x000fce00078e00ff */
.L_x_202:
[C---:B------:R-:W-:Y:S01]  /*23d0*/  IMAD R29, R8.reuse, 0x400, R27 ;  /* 0x00000400081d7824 */ /* 0x040fe200078e021b */
[----:B------:R-:W-:Y:S01]  /*23e0*/  BSSY.RECONVERGENT B1, `(.L_x_186) ;  /* 0x000000c000017945 */ /* 0x000fe20003800200 */
[----:B01234-:R-:W-:-:S03]  /*23f0*/  IMAD R5, R8, 0x100, R18 ;  /* 0x0000010008057824 */ /* 0x01ffc600078e0212 */
[----:B------:R-:W1:Y:S01]  /*2400*/  LDS R6, [R29+0x200] ;  /* 0x000200001d067984 */ /* 0x000e620000000800 */
[----:B0-----:R-:W-:-:S03]  /*2410*/  IMAD.WIDE.U32 R4, R5, 0x8, R2 ;  /* 0x0000000805047825 */ /* 0x001fc600078e0002 */
[----:B------:R-:W0:Y:S04]  /*2420*/  LDS R12, [R29+0x600] ;  /* 0x000600001d0c7984 */ /* 0x000e280000000800 */
[----:B------:R2:W3:Y:S04]  /*2430*/  LDS R17, [R29+0xa00] ;  /* 0x000a00001d117984 */ /* 0x0004e80000000800 */
[----:B------:R2:W4:Y:S01]  /*2440*/  LDS R13, [R29+0xe00] ;  /* 0x000e00001d0d7984 */ /* 0x0005220000000800 */
[----:B-1----:R-:W-:Y:S02]  /*2450*/  ISETP.NE.AND P0, PT, R6, RZ, PT ;  /* 0x000000ff0600720c */ /* 0x002fe40003f05270 */
[----:B0-----:R-:W-:-:S11]  /*2460*/  ISETP.NE.AND P1, PT, R12, RZ, PT ;  /* 0x000000ff0c00720c */ /* 0x001fd60003f25270 */
[----:B--234-:R-:W-:Y:S05]  /*2470*/  @!P0 BRA `(.L_x_187) ;  /* 0x0000000000088947 */ /* 0x01cfea0003800000 */
[----:B------:R-:W-:-:S05]  /*2480*/  HFMA2 R7, -RZ, RZ, 0, 0 ;  /* 0x00000000ff077431 */ /* 0x000fca00000001ff */
[----:B------:R0:W-:Y:S02]  /*2490*/  REDG.E.ADD.64.STRONG.GPU desc[UR18][R4.64+0x400], R6 ;  /* 0x000400060400798e */ /* 0x0001e4000c12e512 */
.L_x_187:
[----:B------:R-:W-:Y:S05]  /*24a0*/  BSYNC.RECONVERGENT B1 ;  /* 0x0000000000017941 */ /* 0x000fea0003800200 */
.L_x_186:
[----:B------:R-:W-:Y:S04]  /*24b0*/  BSSY.RECONVERGENT B1, `(.L_x_188) ;  /* 0x0000005000017945 */ /* 0x000fe80003800200 */
[----:B------:R-:W-:Y:S05]  /*24c0*/  @!P1 BRA `(.L_x_189) ;  /* 0x00000000000c9947 */ /* 0x000fea0003800000 */
[----:B0-----:R-:W-:Y:S02]  /*24d0*/  IMAD.MOV.U32 R6, RZ, RZ, R12 ;  /* 0x000000ffff067224 */ /* 0x001fe400078e000c */
[----:B------:R-:W-:-:S05]  /*24e0*/  IMAD.MOV.U32 R7, RZ, RZ, RZ ;  /* 0x000000ffff077224 */ /* 0x000fca00078e00ff */
[----:B------:R1:W-:Y:S02]  /*24f0*/  REDG.E.ADD.64.STRONG.GPU desc[UR18][R4.64+0xc00], R6 ;  /* 0x000c00060400798e */ /* 0x0003e4000c12e512 */
.L_x_189:
[----:B------:R-:W-:Y:S05]  /*2500*/  BSYNC.RECONVERGENT B1 ;  /* 0x0000000000017941 */ /* 0x000fea0003800200 */
.L_x_188:
[----:B------:R-:W2:Y:S01]  /*2510*/  LDS R15, [R29+0x1200] ;  /* 0x001200001d0f7984 */ /* 0x000ea20000000800 */
[----:B------:R-:W-:Y:S01]  /*2520*/  ISETP.NE.AND P6, PT, R17, RZ, PT ;  /* 0x000000ff1100720c */ /* 0x000fe20003fc5270 */
[----:B------:R-:W-:Y:S01]  /*2530*/  VIADD R8, R8, 0x8 ;  /* 0x0000000808087836 */ /* 0x000fe20000000000 */
[----:B------:R-:W-:Y:S01]  /*2540*/  BSSY.RECONVERGENT B1, `(.L_x_190) ;  /* 0x000000e000017945 */ /* 0x000fe20003800200 */
[----:B------:R-:W3:Y:S01]  /*2550*/  LDS R12, [R29+0x1600] ;  /* 0x001600001d0c7984 */ /* 0x000ee20000000800 */
[----:B------:R-:W-:Y:S02]  /*2560*/  ISETP.NE.AND P1, PT, R13, RZ, PT ;  /* 0x000000ff0d00720c */ /* 0x000fe40003f25270 */
[----:B------:R-:W-:Y:S01]  /*2570*/  ISETP.NE.AND P0, PT, R8, R9, PT ;  /* 0x000000090800720c */ /* 0x000fe20003f05270 */
[----:B------:R-:W4:Y:S04]  /*2580*/  LDS R14, [R29+0x1a00] ;  /* 0x001a00001d0e7984 */ /* 0x000f280000000800 */
[----:B------:R-:W5:Y:S01]  /*2590*/  LDS R16, [R29+0x1e00] ;  /* 0x001e00001d107984 */ /* 0x000f620000000800 */
[----:B--2---:R-:W-:-:S02]  /*25a0*/  ISETP.NE.AND P2, PT, R15, RZ, PT ;  /* 0x000000ff0f00720c */ /* 0x004fc40003f45270 */
[----:B---3--:R-:W-:Y:S02]  /*25b0*/  ISETP.NE.AND P3, PT, R12, RZ, PT ;  /* 0x000000ff0c00720c */ /* 0x008fe40003f65270 */
[----:B----4-:R-:W-:Y:S02]  /*25c0*/  ISETP.NE.AND P4, PT, R14, RZ, PT ;  /* 0x000000ff0e00720c */ /* 0x010fe40003f85270 */
[----:B-----5:R-:W-:Y:S01]  /*25d0*/  ISETP.NE.AND P5, PT, R16, RZ, PT ;  /* 0x000000ff1000720c */ /* 0x020fe20003fa5270 */
[----:B------:R-:W-:-:S12]  /*25e0*/  @!P6 BRA `(.L_x_191) ;  /* 0x00000000000ce947 */ /* 0x000fd80003800000 */
[----:B01----:R-:W-:Y:S02]  /*25f0*/  IMAD.MOV.U32 R6, RZ, RZ, R17 ;  /* 0x000000ffff067224 */ /* 0x003fe400078e0011 */
[----:B------:R-:W-:-:S05]  /*2600*/  IMAD.MOV.U32 R7, RZ, RZ, RZ ;  /* 0x000000ffff077224 */ /* 0x000fca00078e00ff */
[----:B------:R2:W-:Y:S02]  /*2610*/  REDG.E.ADD.64.STRONG.GPU desc[UR18][R4.64+0x1400], R6 ;  /* 0x001400060400798e */ /* 0x0005e4000c12e512 */
.L_x_191:
[----:B------:R-:W-:Y:S05]  /*2620*/  BSYNC.RECONVERGENT B1 ;  /* 0x0000000000017941 */ /* 0x000fea0003800200 */
.L_x_190:
[----:B------:R-:W-:Y:S04]  /*2630*/  BSSY.RECONVERGENT B1, `(.L_x_192) ;  /* 0x0000005000017945 */ /* 0x000fe80003800200 */
[----:B------:R-:W-:Y:S05]  /*2640*/  @!P1 BRA `(.L_x_193) ;  /* 0x00000000000c9947 */ /* 0x000fea0003800000 */
[----:B012---:R-:W-:Y:S01]  /*2650*/  MOV R6, R13 ;  /* 0x0000000d00067202 */ /* 0x007fe20000000f00 */
[----:B------:R-:W-:-:S05]  /*2660*/  IMAD.MOV.U32 R7, RZ, RZ, RZ ;  /* 0x000000ffff077224 */ /* 0x000fca00078e00ff */
[----:B------:R3:W-:Y:S02]  /*2670*/  REDG.E.ADD.64.STRONG.GPU desc[UR18][R4.64+0x1c00], R6 ;  /* 0x001c00060400798e */ /* 0x0007e4000c12e512 */
.L_x_193:
[----:B------:R-:W-:Y:S05]  /*2680*/  BSYNC.RECONVERGENT B1 ;  /* 0x0000000000017941 */ /* 0x000fea0003800200 */
.L_x_192:
[----:B------:R-:W-:Y:S04]  /*2690*/  BSSY.RECONVERGENT B1, `(.L_x_194) ;  /* 0x0000005000017945 */ /* 0x000fe80003800200 */
[----:B------:R-:W-:Y:S05]  /*26a0*/  @!P2 BRA `(.L_x_195) ;  /* 0x00000000000ca947 */ /* 0x000fea0003800000 */
[----:B0123--:R-:W-:Y:S02]  /*26b0*/  IMAD.MOV.U32 R6, RZ, RZ, R15 ;  /* 0x000000ffff067224 */ /* 0x00ffe400078e000f */
[----:B------:R-:W-:-:S05]  /*26c0*/  IMAD.MOV.U32 R7, RZ, RZ, RZ ;  /* 0x000000ffff077224 */ /* 0x000fca00078e00ff */
[----:B------:R4:W-:Y:S02]  /*26d0*/  REDG.E.ADD.64.STRONG.GPU desc[UR18][R4.64+0x2400], R6 ;  /* 0x002400060400798e */ /* 0x0009e4000c12e512 */
.L_x_195:
[----:B------:R-:W-:Y:S05]  /*26e0*/  BSYNC.RECONVERGENT B1 ;  /* 0x0000000000017941 */ /* 0x000fea0003800200 */
.L_x_194:
[----:B------:R-:W-:Y:S04]  /*26f0*/  BSSY.RECONVERGENT B1, `(.L_x_196) ;  /* 0x0000004000017945 */ /* 0x000fe80003800200 */
[----:B------:R-:W-:Y:S05]  /*2700*/  @!P3 BRA `(.L_x_197) ;  /* 0x000000000008b947 */ /* 0x000fea0003800000 */
[----:B------:R-:W-:-:S05]  /*2710*/  IMAD.MOV.U32 R13, RZ, RZ, RZ ;  /* 0x000000ffff0d7224 */ /* 0x000fca00078e00ff */
[----:B------:R0:W-:Y:S02]  /*2720*/  REDG.E.ADD.64.STRONG.GPU desc[UR18][R4.64+0x2c00], R12 ;  /* 0x002c000c0400798e */ /* 0x0001e4000c12e512 */
.L_x_197:
[----:B------:R-:W-:Y:S05]  /*2730*/  BSYNC.RECONVERGENT B1 ;  /* 0x0000000000017941 */ /* 0x000fea0003800200 */
.L_x_196:
[----:B------:R-:W-:Y:S04]  /*2740*/  BSSY.RECONVERGENT B1, `(.L_x_198) ;  /* 0x0000004000017945 */ /* 0x000fe80003800200 */
[----:B------:R-:W-:Y:S05]  /*2750*/  @!P4 BRA `(.L_x_199) ;  /* 0x000000000008c947 */ /* 0x000fea0003800000 */
[----:B------:R-:W-:-:S05]  /*2760*/  IMAD.MOV.U32 R15, RZ, RZ, RZ ;  /* 0x000000ffff0f7224 */ /* 0x000fca00078e00ff */
[----:B------:R0:W-:Y:S02]  /*2770*/  REDG.E.ADD.64.STRONG.GPU desc[UR18][R4.64+0x3400], R14 ;  /* 0x0034000e0400798e */ /* 0x0001e4000c12e512 */
.L_x_199:
[----:B------:R-:W-:Y:S05]  /*2780*/  BSYNC.RECONVERGENT B1 ;  /* 0x0000000000017941 */ /* 0x000fea0003800200 */
.L_x_198:
[----:B------:R-:W-:Y:S04]  /*2790*/  BSSY.RECONVERGENT B1, `(.L_x_200) ;  /* 0x0000004000017945 */ /* 0x000fe80003800200 */
[----:B------:R-:W-:Y:S05]  /*27a0*/  @!P5 BRA `(.L_x_201) ;  /* 0x000000000008d947 */ /* 0x000fea0003800000 */
[----:B------:R-:W-:-:S05]  /*27b0*/  HFMA2 R17, -RZ, RZ, 0, 0 ;  /* 0x00000000ff117431 */ /* 0x000fca00000001ff */
[----:B------:R0:W-:Y:S02]  /*27c0*/  REDG.E.ADD.64.STRONG.GPU desc[UR18][R4.64+0x3c00], R16 ;  /* 0x003c00100400798e */ /* 0x0001e4000c12e512 */
.L_x_201:
[----:B------:R-:W-:Y:S05]  /*27d0*/  BSYNC.RECONVERGENT B1 ;  /* 0x0000000000017941 */ /* 0x000fea0003800200 */
.L_x_200:
[----:B------:R-:W-:Y:S05]  /*27e0*/  @P0 BRA `(.L_x_202) ;  /* 0xfffffff800f80947 */ /* 0x000fea000383ffff */
[----:B01234-:R-:W-:-:S07]  /*27f0*/  IMAD.MOV.U32 R7, RZ, RZ, R9 ;  /* 0x000000ffff077224 */ /* 0x01ffce00078e0009 */
.L_x_185:
[----:B------:R-:W-:-:S09]  /*2800*/  UISETP.NE.AND UP0, UPT, UR20, URZ, UPT ;  /* 0x000000ff1400728c */ /* 0x000fd2000bf05270 */
[----:B------:R-:W-:Y:S05]  /*2810*/  BRA.U !UP0, `(.L_x_150) ;  /* 0x0000000508647547 */ /* 0x000fea000b800000 */
[----:B------:R-:W-:-:S13]  /*2820*/  ISETP.GE.U32.AND P0, PT, R10, 0x3, PT ;  /* 0x000000030a00780c */ /* 0x000fda0003f06070 */
[----:B------:R-:W-:Y:S05]  /*2830*/  @!P0 BRA `(.L_x_203) ;  /* 0x0000000000c08947 */ /* 0x000fea0003800000 */
[----:B01234-:R-:W-:Y:S01]  /*2840*/  IMAD R2, R7, 0x400, R27 ;  /* 0x0000040007027824 */ /* 0x01ffe200078e021b */
[----:B------:R-:W-:Y:S04]  /*2850*/  BSSY.RECONVERGENT B1, `(.L_x_204) ;  /* 0x0000010000017945 */ /* 0x000fe80003800200 */
[----:B------:R-:W0:Y:S04]  /*2860*/  LDS R10, [R2+0x200] ;  /* 0x00020000020a7984 */ /* 0x000e280000000800 */
        /* <DEDUP_REMOVED lines=14> */
.L_x_205:
[----:B------:R-:W-:Y:S05]  /*2950*/  BSYNC.RECONVERGENT B1 ;  /* 0x0000000000017941 */ /* 0x000fea0003800200 */
.L_x_204:
[----:B------:R-:W-:Y:S04]  /*2960*/  BSSY.RECONVERGENT B1, `(.L_x_206) ;  /* 0x0000009000017945 */ /* 0x000fe80003800200 */
[----:B------:R-:W-:Y:S05]  /*2970*/  @!P1 BRA `(.L_x_207) ;  /* 0x00000000001c9947 */ /* 0x000fea0003800000 */
[----:B0-----:R-:W0:Y:S01]  /*2980*/  LDC.64 R4, c[0x0][0x380] ;  /* 0x0000e000ff047b82 */ /* 0x001e220000000a00 */
[----:B------:R-:W-:Y:S01]  /*2990*/  LEA R3, R7, R18, 0x8 ;  /* 0x0000001207037211 */ /* 0x000fe200078e40ff */
[----:B------:R-:W-:-:S04]  /*29a0*/  IMAD.MOV.U32 R2, RZ, RZ, R9 ;  /* 0x000000ffff027224 */ /* 0x000fc800078e0009 */
[----:B------:R-:W-:-:S04]  /*29b0*/  VIADD R3, R3, 0x100 ;  /* 0x0000010003037836 */ /* 0x000fc80000000000 */
[----:B0-----:R-:W-:-:S04]  /*29c0*/  IMAD.WIDE.U32 R4, R3, 0x8, R4 ;  /* 0x0000000803047825 */ /* 0x001fc800078e0004 */
[----:B------:R-:W-:-:S05]  /*29d0*/  IMAD.MOV.U32 R3, RZ, RZ, RZ ;  /* 0x000000ffff037224 */ /* 0x000fca00078e00ff */
[----:B------:R1:W-:Y:S02]  /*29e0*/  REDG.E.ADD.64.STRONG.GPU desc[UR18][R4.64+0x400], R2 ;  /* 0x000400020400798e */ /* 0x0003e4000c12e512 */
.L_x_207:
[----:B------:R-:W-:Y:S05]  /*29f0*/  BSYNC.RECONVERGENT B1 ;  /* 0x0000000000017941 */ /* 0x000fea0003800200 */
.L_x_206:
[----:B------:R-:W-:Y:S04]  /*2a00*/  BSSY.RECONVERGENT B1, `(.L_x_208) ;  /* 0x0000009000017945 */ /* 0x000fe80003800200 */
[----:B------:R-:W-:Y:S05]  /*2a10*/  @!P2 BRA `(.L_x_209) ;  /* 0x00000000001ca947 */ /* 0x000fea0003800000 */
[----:B01----:R-:W0:Y:S01]  /*2a20*/  LDC.64 R2, c[0x0][0x380] ;  /* 0x0000e000ff027b82 */ /* 0x003e220000000a00 */
[----:B------:R-:W-:Y:S01]  /*2a30*/  IMAD R5, R7, 0x100, R18 ;  /* 0x0000010007057824 */ /* 0x000fe200078e0212 */
[----:B------:R-:W-:-:S03]  /*2a40*/  MOV R4, R6 ;  /* 0x0000000600047202 */ /* 0x000fc60000000f00 */
[----:B------:R-:W-:-:S04]  /*2a50*/  VIADD R5, R5, 0x200 ;  /* 0x0000020005057836 */ /* 0x000fc80000000000 */
[----:B0-----:R-:W-:-:S04]  /*2a60*/  IMAD.WIDE.U32 R2, R5, 0x8, R2 ;  /* 0x0000000805027825 */ /* 0x001fc800078e0002 */
[----:B------:R-:W-:-:S05]  /*2a70*/  IMAD.MOV.U32 R5, RZ, RZ, RZ ;  /* 0x000000ffff057224 */ /* 0x000fca00078e00ff */
[----:B------:R2:W-:Y:S02]  /*2a80*/  REDG.E.ADD.64.STRONG.GPU desc[UR18][R2.64+0x400], R4 ;  /* 0x000400040200798e */ /* 0x0005e4000c12e512 */
.L_x_209:
[----:B------:R-:W-:Y:S05]  /*2a90*/  BSYNC.RECONVERGENT B1 ;  /* 0x0000000000017941 */ /* 0x000fea0003800200 */
.L_x_208:
[----:B------:R-:W-:Y:S04]  /*2aa0*/  BSSY.RECONVERGENT B1, `(.L_x_210) ;  /* 0x0000008000017945 */ /* 0x000fe80003800200 */
[----:B------:R-:W-:Y:S05]  /*2ab0*/  @!P3 BRA `(.L_x_211) ;  /* 0x000000000018b947 */ /* 0x000fea0003800000 */
[----:B012---:R-:W0:Y:S01]  /*2ac0*/  LDC.64 R2, c[0x0][0x380] ;  /* 0x0000e000ff027b82 */ /* 0x007e220000000a00 */
[----:B------:R-:W-:Y:S02]  /*2ad0*/  IMAD R5, R7, 0x100, R18 ;  /* 0x0000010007057824 */ /* 0x000fe400078e0212 */
[----:B------:R-:W-:Y:S02]  /*2ae0*/  IMAD.MOV.U32 R9, RZ, RZ, RZ ;  /* 0x000000ffff097224 */ /* 0x000fe400078e00ff */
[----:B------:R-:W-:-:S04]  /*2af0*/  VIADD R5, R5, 0x300 ;  /* 0x0000030005057836 */ /* 0x000fc80000000000 */
[----:B0-----:R-:W-:-:S05]  /*2b00*/  IMAD.WIDE.U32 R2, R5, 0x8, R2 ;  /* 0x0000000805027825 */ /* 0x001fca00078e0002 */
[----:B------:R3:W-:Y:S02]  /*2b10*/  REDG.E.ADD.64.STRONG.GPU desc[UR18][R2.64+0x400], R8 ;  /* 0x000400080200798e */ /* 0x0007e4000c12e512 */
.L_x_211:
[----:B------:R-:W-:Y:S05]  /*2b20*/  BSYNC.RECONVERGENT B1 ;  /* 0x0000000000017941 */ /* 0x000fea0003800200 */
.L_x_210:
[----:B------:R-:W-:-:S07]  /*2b30*/  VIADD R7, R7, 0x4 ;  /* 0x0000000407077836 */ /* 0x000fce0000000000 */
.L_x_203:
[----:B------:R-:W-:-:S09]  /*2b40*/  UISETP.NE.AND UP0, UPT, UR9, URZ, UPT ;  /* 0x000000ff0900728c */ /* 0x000fd2000bf05270 */
[----:B------:R-:W-:Y:S05]  /*2b50*/  BRA.U !UP0, `(.L_x_150) ;  /* 0x0000000108947547 */ /* 0x000fea000b800000 */
[----:B------:R-:W-:-:S13]  /*2b60*/  ISETP.NE.AND P0, PT, R0, RZ, PT ;  /* 0x000000ff0000720c */ /* 0x000fda0003f05270 */
[----:B------:R-:W-:Y:S05]  /*2b70*/  @!P0 BRA `(.L_x_212) ;  /* 0x0000000000608947 */ /* 0x000fea0003800000 */
[----:B01234-:R-:W-:Y:S01]  /*2b80*/  LEA R2, R7, R27, 0xa ;  /* 0x0000001b07027211 */ /* 0x01ffe200078e50ff */
[----:B------:R-:W-:Y:S04]  /*2b90*/  BSSY.RECONVERGENT B1, `(.L_x_213) ;  /* 0x000000b000017945 */ /* 0x000fe80003800200 */
[----:B------:R-:W0:Y:S04]  /*2ba0*/  LDS R4, [R2+0x200] ;  /* 0x0002000002047984 */ /* 0x000e280000000800 */
        /* <DEDUP_REMOVED lines=9> */
.L_x_214:
[----:B------:R-:W-:Y:S05]  /*2c40*/  BSYNC.RECONVERGENT B1 ;  /* 0x0000000000017941 */ /* 0x000fea0003800200 */
.L_x_213:
[----:B------:R-:W-:Y:S04]  /*2c50*/  BSSY.RECONVERGENT B1, `(.L_x_215) ;  /* 0x0000009000017945 */ /* 0x000fe80003800200 */
[----:B------:R-:W-:Y:S05]  /*2c60*/  @!P1 BRA `(.L_x_216) ;  /* 0x00000000001c9947 */ /* 0x000fea0003800000 */
[----:B0-----:R-:W0:Y:S01]  /*2c70*/  LDC.64 R2, c[0x0][0x380] ;  /* 0x0000e000ff027b82 */ /* 0x001e220000000a00 */
[----:B------:R-:W-:-:S04]  /*2c80*/  IMAD R4, R7, 0x100, R18 ;  /* 0x0000010007047824 */ /* 0x000fc800078e0212 */
[----:B------:R-:W-:Y:S02]  /*2c90*/  VIADD R5, R4, 0x100 ;  /* 0x0000010004057836 */ /* 0x000fe40000000000 */
[----:B------:R-:W-:Y:S02]  /*2ca0*/  IMAD.MOV.U32 R4, RZ, RZ, R0 ;  /* 0x000000ffff047224 */ /* 0x000fe400078e0000 */
[----:B0-----:R-:W-:-:S04]  /*2cb0*/  IMAD.WIDE.U32 R2, R5, 0x8, R2 ;  /* 0x0000000805027825 */ /* 0x001fc800078e0002 */
[----:B------:R-:W-:-:S05]  /*2cc0*/  HFMA2 R5, -RZ, RZ, 0, 0 ;  /* 0x00000000ff057431 */ /* 0x000fca00000001ff */
[----:B------:R1:W-:Y:S02]  /*2cd0*/  REDG.E.ADD.64.STRONG.GPU desc[UR18][R2.64+0x400], R4 ;  /* 0x000400040200798e */ /* 0x0003e4000c12e512 */
.L_x_216:
[----:B------:R-:W-:Y:S05]  /*2ce0*/  BSYNC.RECONVERGENT B1 ;  /* 0x0000000000017941 */ /* 0x000fea0003800200 */
.L_x_215:
[----:B------:R-:W-:-:S07]  /*2cf0*/  VIADD R7, R7, 0x2 ;  /* 0x0000000207077836 */ /* 0x000fce0000000000 */
.L_x_212:
[----:B------:R-:W-:-:S13]  /*2d00*/  ISETP.NE.AND P0, PT, R11, RZ, PT ;  /* 0x000000ff0b00720c */ /* 0x000fda0003f05270 */
[----:B------:R-:W-:Y:S05]  /*2d10*/  @!P0 BRA `(.L_x_150) ;  /* 0x0000000000248947 */ /* 0x000fea0003800000 */
[----:B------:R-:W-:-:S05]  /*2d20*/  IMAD R0, R7, 0x400, R27 ;  /* 0x0000040007007824 */ /* 0x000fca00078e021b */
[----:B012-4-:R-:W0:Y:S02]  /*2d30*/  LDS R4, [R0+0x200] ;  /* 0x0002000000047984 */ /* 0x017e240000000800 */
[----:B0-----:R-:W-:-:S13]  /*2d40*/  ISETP.NE.AND P0, PT, R4, RZ, PT ;  /* 0x000000ff0400720c */ /* 0x001fda0003f05270 */
[----:B------:R-:W-:Y:S05]  /*2d50*/  @!P0 BRA `(.L_x_150) ;  /* 0x0000000000148947 */ /* 0x000fea0003800000 */
[----:B---3--:R-:W0:Y:S01]  /*2d60*/  LDC.64 R2, c[0x0][0x380] ;  /* 0x0000e000ff027b82 */ /* 0x008e220000000a00 */
[----:B------:R-:W-:Y:S02]  /*2d70*/  IMAD R7, R7, 0x100, R18 ;  /* 0x0000010007077824 */ /* 0x000fe400078e0212 */
[----:B------:R-:W-:Y:S02]  /*2d80*/  IMAD.MOV.U32 R5, RZ, RZ, RZ ;  /* 0x000000ffff057224 */ /* 0x000fe400078e00ff */
[----:B0-----:R-:W-:-:S05]  /*2d90*/  IMAD.WIDE.U32 R2, R7, 0x8, R2 ;  /* 0x0000000807027825 */ /* 0x001fca00078e0002 */
[----:B------:R0:W-:Y:S02]  /*2da0*/  REDG.E.ADD.64.STRONG.GPU desc[UR18][R2.64+0x400], R4 ;  /* 0x000400040200798e */ /* 0x0001e4000c12e512 */
.L_x_150:
[----:B------:R-:W-:Y:S05]  /*2db0*/  BSYNC.RECONVERGENT B0 ;  /* 0x0000000000007941 */ /* 0x000fea0003800200 */
.L_x_149:
[----:B------:R-:W1:Y:S01]  /*2dc0*/  LDCU.64 UR4, c[0x0][0x390] ;  /* 0x00007200ff0477ac */ /* 0x000e620008000a00 */
[----:B------:R-:W-:-:S04]  /*2dd0*/  UIADD3 UR6, UP1, UPT, UR6, 0x1, URZ ;  /* 0x0000000106067890 */ /* 0x000fc8000ff3e0ff */
[----:B------:R-:W-:Y:S02]  /*2de0*/  UIADD3.X UR7, UPT, UPT, URZ, UR7, URZ, UP1, !UPT ;  /* 0x00000007ff077290 */ /* 0x000fe40008ffe4ff */
[----:B-1----:R-:W-:-:S04]  /*2df0*/  UIADD3 UR10, UP0, UPT, UR4, -0x1, URZ ;  /* 0xffffffff040a7890 */ /* 0x002fc8000ff1e0ff */
[----:B------:R-:W-:-:S04]  /*2e00*/  UIADD3.X UR11, UPT, UPT, UR5, -0x1, URZ, UP0, !UPT ;  /* 0xffffffff050b7890 */ /* 0x000fc800087fe4ff */
[----:B------:R-:W-:-:S04]  /*2e10*/  USHF.R.U64 UR10, UR10, 0x1e, UR11 ;  /* 0x0000001e0a0a7899 */ /* 0x000fc8000800120b */
[----:B------:R-:W-:-:S04]  /*2e20*/  UIADD3 UR10, UP0, UPT, UR10, 0x1, URZ ;  /* 0x000000010a0a7890 */ /* 0x000fc8000ff1e0ff */
[----:B------:R-:W-:Y:S02]  /*2e30*/  ULEA.HI.X UR11, UR11, URZ, URZ, 0x2, UP0 ;  /* 0x000000ff0b0b7291 */ /* 0x000fe400080f14ff */
[----:B------:R-:W-:-:S04]  /*2e40*/  UISETP.LT.U32.AND UP0, UPT, UR10, UR4, UPT ;  /* 0x000000040a00728c */ /* 0x000fc8000bf01070 */
[----:B------:R-:W-:-:S04]  /*2e50*/  UISETP.LT.U32.AND.EX UP0, UPT, UR11, UR5, UPT, UP0 ;  /* 0x000000050b00728c */ /* 0x000fc8000bf01100 */
[----:B------:R-:W-:Y:S02]  /*2e60*/  USEL UR4, UR10, UR4, UP0 ;  /* 0x000000040a047287 */ /* 0x000fe40008000000 */
[----:B------:R-:W-:Y:S02]  /*2e70*/  USEL UR5, UR11, UR5, UP0 ;  /* 0x000000050b057287 */ /* 0x000fe40008000000 */
[----:B------:R-:W-:-:S04]  /*2e80*/  UISETP.NE.U32.AND UP0, UPT, UR6, UR4, UPT ;  /* 0x000000040600728c */ /* 0x000fc8000bf05070 */
[----:B------:R-:W-:Y:S01]  /*2e90*/  UISETP.NE.AND.EX UP0, UPT, UR7, UR5, UPT, UP0 ;  /* 0x000000050700728c */ /* 0x000fe2000bf05300 */
[----:B------:R-:W-:Y:S08]  /*2ea0*/  BAR.SYNC.DEFER_BLOCKING 0x0 ;  /* 0x0000000000007b1d */ /* 0x000ff00000010000 */
[----:B------:R-:W-:Y:S05]  /*2eb0*/  BRA.U UP0, `(.L_x_217) ;  /* 0xffffffd100dc7547 */ /* 0x000fea000b83ffff */
[----:B------:R-:W-:Y:S05]  /*2ec0*/  EXIT ;  /* 0x000000000000794d */ /* 0x000fea0003800000 */
.L_x_218:
        /* <DEDUP_REMOVED lines=11> */
.L_x_273:


//--------------------- .text._ZN3cub18CUB_300001_SM_10006detail10radix_sort31DeviceRadixSortSingleTileKernelINS1_5radix10policy_hubIjNS0_8NullTypeEyE10Policy1000ELNS0_9SortOrderE0EjS6_yNS1_21identity_decomposer_tEEEvPKT1_PSB_PKT2_PSF_T3_iiT4_ --------------------------
	.section	.text._ZN3cub18CUB_300001_SM_10006detail10radix_sort31DeviceRadixSortSingleTileKernelINS1_5radix10policy_hubIjNS0_8NullTypeEyE10Policy1000ELNS0_9SortOrderE0EjS6_yNS1_21identity_decomposer_tEEEvPKT1_PSB_PKT2_PSF_T3_iiT4_,"ax",@progbits
	.align	128
        .global         _ZN3cub18CUB_300001_SM_10006detail10radix_sort31DeviceRadixSortSingleTileKernelINS1_5radix10policy_hubIjNS0_8NullTypeEyE10Policy1000ELNS0_9SortOrderE0EjS6_yNS1_21identity_decomposer_tEEEvPKT1_PSB_PKT2_PSF_T3_iiT4_
        .type           _ZN3cub18CUB_300001_SM_10006detail10radix_sort31DeviceRadixSortSingleTileKernelINS1_5radix10policy_hubIjNS0_8NullTypeEyE10Policy1000ELNS0_9SortOrderE0EjS6_yNS1_21identity_decomposer_tEEEvPKT1_PSB_PKT2_PSF_T3_iiT4_,@function
        .size           _ZN3cub18CUB_300001_SM_10006detail10radix_sort31DeviceRadixSortSingleTileKernelINS1_5radix10policy_hubIjNS0_8NullTypeEyE10Policy1000ELNS0_9SortOrderE0EjS6_yNS1_21identity_decomposer_tEEEvPKT1_PSB_PKT2_PSF_T3_iiT4_,(.L_x_274 - _ZN3cub18CUB_300001_SM_10006detail10radix_sort31DeviceRadixSortSingleTileKernelINS1_5radix10policy_hubIjNS0_8NullTypeEyE10Policy1000ELNS0_9SortOrderE0EjS6_yNS1_21identity_decomposer_tEEEvPKT1_PSB_PKT2_PSF_T3_iiT4_)
        .other          _ZN3cub18CUB_300001_SM_10006detail10radix_sort31DeviceRadixSortSingleTileKernelINS1_5radix10policy_hubIjNS0_8NullTypeEyE10Policy1000ELNS0_9SortOrderE0EjS6_yNS1_21identity_decomposer_tEEEvPKT1_PSB_PKT2_PSF_T3_iiT4_,@"STO_CUDA_ENTRY STV_DEFAULT"
_ZN3cub18CUB_300001_SM_10006detail10radix_sort31DeviceRadixSortSingleTileKernelINS1_5radix10policy_hubIjNS0_8NullTypeEyE10Policy1000ELNS0_9SortOrderE0EjS6_yNS1_21identity_decomposer_tEEEvPKT1_PSB_PKT2_PSF_T3_iiT4_:
.text._ZN3cub18CUB_300001_SM_10006detail10radix_sort31DeviceRadixSortSingleTileKernelINS1_5radix10policy_hubIjNS0_8NullTypeEyE10Policy1000ELNS0_9SortOrderE0EjS6_yNS1_21identity_decomposer_tEEEvPKT1_PSB_PKT2_PSF_T3_iiT4_:
[----:B------:R-:W-:Y:S01]  /*0000*/  LDC R1, c[0x0][0x37c] ;  /* 0x0000df00ff017b82 */ /* 0x000fe20000000800 */
[----:B------:R-:W0:Y:S01]  /*0010*/  S2R R0, SR_TID.X ;  /* 0x0000000000007919 */ /* 0x000e220000002100 */
[----:B------:R-:W1:Y:S06]  /*0020*/  LDCU UR4, c[0x0][0x3a0] ;  /* 0x00007400ff0477ac */ /* 0x000e6c0008000800 */
[----:B------:R-:W2:Y:S01]  /*0030*/  LDC.64 R4, c[0x0][0x380] ;  /* 0x0000e000ff047b82 */ /* 0x000ea20000000a00 */
[----:B------:R-:W-:Y:S01]  /*0040*/  IMAD.MOV.U32 R12, RZ, RZ, -0x1 ;  /* 0xffffffffff0c7424 */ /* 0x000fe200078e00ff */
[----:B------:R-:W3:Y:S01]  /*0050*/  LDCU.64 UR10, c[0x0][0x358] ;  /* 0x00006b00ff0a77ac */ /* 0x000ee20008000a00 */
[----:B------:R-:W-:-:S02]  /*0060*/  IMAD.MOV.U32 R13, RZ, RZ, -0x1 ;  /* 0xffffffffff0d7424 */ /* 0x000fc400078e00ff */
[----:B------:R-:W-:Y:S02]  /*0070*/  IMAD.MOV.U32 R15, RZ, RZ, -0x1 ;  /* 0xffffffffff0f7424 */ /* 0x000fe400078e00ff */
[----:B------:R-:W-:Y:S02]  /*0080*/  IMAD.MOV.U32 R14, RZ, RZ, -0x1 ;  /* 0xffffffffff0e7424 */ /* 0x000fe400078e00ff */
[----:B------:R-:W-:Y:S02]  /*0090*/  IMAD.MOV.U32 R16, RZ, RZ, -0x1 ;  /* 0xffffffffff107424 */ /* 0x000fe400078e00ff */
[----:B------:R-:W-:Y:S02]  /*00a0*/  IMAD.MOV.U32 R17, RZ, RZ, -0x1 ;  /* 0xffffffffff117424 */ /* 0x000fe400078e00ff */
[----:B------:R-:W-:Y:S02]  /*00b0*/  IMAD.MOV.U32 R18, RZ, RZ, -0x1 ;  /* 0xffffffffff127424 */ /* 0x000fe400078e00ff */
[----:B------:R-:W-:-:S02]  /*00c0*/  IMAD.MOV.U32 R19, RZ, RZ, -0x1 ;  /* 0xffffffffff137424 */ /* 0x000fc400078e00ff */
[----:B------:R-:W-:Y:S02]  /*00d0*/  IMAD.MOV.U32 R20, RZ, RZ, -0x1 ;  /* 0xffffffffff147424 */ /* 0x000fe400078e00ff */
[----:B------:R-:W-:Y:S01]  /*00e0*/  IMAD.MOV.U32 R21, RZ, RZ, -0x1 ;  /* 0xffffffffff157424 */ /* 0x000fe200078e00ff */
[----:B------:R-:W4:Y:S01]  /*00f0*/  S2UR UR5, SR_CgaCtaId ;  /* 0x00000000000579c3 */ /* 0x000f220000008800 */
[----:B------:R-:W-:Y:S02]  /*0100*/  IMAD.MOV.U32 R22, RZ, RZ, -0x1 ;  /* 0xffffffffff167424 */ /* 0x000fe400078e00ff */
[----:B------:R-:W-:Y:S02]  /*0110*/  IMAD.MOV.U32 R23, RZ, RZ, -0x1 ;  /* 0xffffffffff177424 */ /* 0x000fe400078e00ff */
[----:B------:R-:W-:Y:S02]  /*0120*/  IMAD.MOV.U32 R24, RZ, RZ, -0x1 ;  /* 0xffffffffff187424 */ /* 0x000fe400078e00ff */
[----:B------:R-:W-:-:S02]  /*0130*/  IMAD.MOV.U32 R25, RZ, RZ, -0x1 ;  /* 0xffffffffff197424 */ /* 0x000fc400078e00ff */
[----:B------:R-:W-:Y:S02]  /*0140*/  IMAD.MOV.U32 R26, RZ, RZ, -0x1 ;  /* 0xffffffffff1a7424 */ /* 0x000fe400078e00ff */
[----:B------:R-:W-:Y:S02]  /*0150*/  IMAD.MOV.U32 R27, RZ, RZ, -0x1 ;  /* 0xffffffffff1b7424 */ /* 0x000fe400078e00ff */
[----:B------:R-:W-:Y:S01]  /*0160*/  IMAD.MOV.U32 R28, RZ, RZ, -0x1 ;  /* 0xffffffffff1c7424 */ /* 0x000fe200078e00ff */
[----:B------:R-:W4:Y:S01]  /*0170*/  S2R R29, SR_LANEID ;  /* 0x00000000001d7919 */ /* 0x000f220000000000 */
[----:B0-----:R-:W-:Y:S01]  /*0180*/  IMAD R7, R0, 0x13, RZ ;  /* 0x0000001300077824 */ /* 0x001fe200078e02ff */
[----:B------:R-:W0:Y:S03]  /*0190*/  LDCU.64 UR6, c[0x0][0x3a8] ;  /* 0x00007500ff0677ac */ /* 0x000e260008000a00 */
[C---:B------:R-:W-:Y:S01]  /*01a0*/  VIADD R2, R7.reuse, 0x1 ;  /* 0x0000000107027836 */ /* 0x040fe20000000000 */
[C---:B-1----:R-:W-:Y:S01]  /*01b0*/  ISETP.GE.AND P1, PT, R7.reuse, UR4, PT ;  /* 0x0000000407007c0c */ /* 0x042fe2000bf26270 */
[C---:B------:R-:W-:Y:S01]  /*01c0*/  VIADD R3, R7.reuse, 0x2 ;  /* 0x0000000207037836 */ /* 0x040fe20000000000 */
[----:B------:R-:W1:Y:S01]  /*01d0*/  LDCU UR9, c[0x0][0x3ac] ;  /* 0x00007580ff0977ac */ /* 0x000e620008000800 */
[C---:B------:R-:W-:Y:S01]  /*01e0*/  VIADD R6, R7.reuse, 0x5 ;  /* 0x0000000507067836 */ /* 0x040fe20000000000 */
[----:B------:R-:W-:Y:S01]  /*01f0*/  ISETP.GE.AND P2, PT, R2, UR4, PT ;  /* 0x0000000402007c0c */ /* 0x000fe2000bf46270 */
[----:B------:R-:W-:Y:S01]  /*0200*/  VIADD R2, R7, 0x3 ;  /* 0x0000000307027836 */ /* 0x000fe20000000000 */
[----:B------:R-:W-:Y:S01]  /*0210*/  ISETP.GE.AND P3, PT, R3, UR4, PT ;  /* 0x0000000403007c0c */ /* 0x000fe2000bf66270 */
[----:B--2---:R-:W-:Y:S01]  /*0220*/  IMAD.WIDE.U32 R4, R7, 0x4, R4 ;  /* 0x0000000407047825 */ /* 0x004fe200078e0004 */
[----:B------:R-:W-:-:S02]  /*0230*/  ISETP.GE.AND P6, PT, R6, UR4, PT ;  /* 0x0000000406007c0c */ /* 0x000fc4000bfc6270 */
[----:B------:R-:W-:Y:S01]  /*0240*/  ISETP.GE.AND P4, PT, R2, UR4, PT ;  /* 0x0000000402007c0c */ /* 0x000fe2000bf86270 */
[----:B------:R-:W-:Y:S02]  /*0250*/  IMAD.MOV.U32 R2, RZ, RZ, -0x1 ;  /* 0xffffffffff027424 */ /* 0x000fe400078e00ff */
[C---:B------:R-:W-:Y:S02]  /*0260*/  VIADD R6, R7.reuse, 0x7 ;  /* 0x0000000707067836 */ /* 0x040fe40000000000 */
[C---:B------:R-:W-:Y:S02]  /*0270*/  VIADD R3, R7.reuse, 0x4 ;  /* 0x0000000407037836 */ /* 0x040fe40000000000 */
[----:B---3--:R2:W5:Y:S01]  /*0280*/  @!P1 LDG.E R2, desc[UR10][R4.64] ;  /* 0x0000000a04029981 */ /* 0x008562000c1e1900 */
[----:B------:R-:W-:Y:S01]  /*0290*/  ISETP.GE.AND P1, PT, R6, UR4, PT ;  /* 0x0000000406007c0c */ /* 0x000fe2000bf26270 */
[----:B------:R-:W-:Y:S01]  /*02a0*/  VIADD R6, R7, 0x9 ;  /* 0x0000000907067836 */ /* 0x000fe20000000000 */
[----:B------:R-:W-:Y:S01]  /*02b0*/  ISETP.GE.AND P5, PT, R3, UR4, PT ;  /* 0x0000000403007c0c */ /* 0x000fe2000bfa6270 */
[C---:B------:R-:W-:Y:S01]  /*02c0*/  VIADD R8, R7.reuse, 0x6 ;  /* 0x0000000607087836 */ /* 0x040fe20000000000 */
[----:B------:R2:W5:Y:S01]  /*02d0*/  @!P3 LDG.E R12, desc[UR10][R4.64+0x8] ;  /* 0x0000080a040cb981 */ /* 0x000562000c1e1900 */
[----:B------:R-:W-:Y:S01]  /*02e0*/  IMAD.MOV.U32 R3, RZ, RZ, -0x1 ;  /* 0xffffffffff037424 */ /* 0x000fe200078e00ff */
[----:B------:R-:W-:Y:S01]  /*02f0*/  ISETP.GE.AND P3, PT, R6, UR4, PT ;  /* 0x0000000406007c0c */ /* 0x000fe2000bf66270 */
[C---:B------:R-:W-:Y:S01]  /*0300*/  VIADD R6, R7.reuse, 0xa ;  /* 0x0000000a07067836 */ /* 0x040fe20000000000 */
[----:B------:R-:W-:Y:S01]  /*0310*/  ISETP.GE.AND P0, PT, R8, UR4, PT ;  /* 0x0000000408007c0c */ /* 0x000fe2000bf06270 */
[C---:B------:R-:W-:Y:S01]  /*0320*/  VIADD R8, R7.reuse, 0x8 ;  /* 0x0000000807087836 */ /* 0x040fe20000000000 */
[----:B------:R2:W5:Y:S02]  /*0330*/  @!P4 LDG.E R13, desc[UR10][R4.64+0xc] ;  /* 0x00000c0a040dc981 */ /* 0x000564000c1e1900 */
[----:B------:R-:W-:Y:S01]  /*0340*/  ISETP.GE.AND P4, PT, R6, UR4, PT ;  /* 0x0000000406007c0c */ /* 0x000fe2000bf86270 */
[C---:B------:R-:W-:Y:S01]  /*0350*/  VIADD R6, R7.reuse, 0xc ;  /* 0x0000000c07067836 */ /* 0x040fe20000000000 */
[----:B------:R2:W5:Y:S01]  /*0360*/  @!P2 LDG.E R3, desc[UR10][R4.64+0x4] ;  /* 0x0000040a0403a981 */ /* 0x000562000c1e1900 */
[----:B------:R-:W-:Y:S01]  /*0370*/  ISETP.GE.AND P2, PT, R8, UR4, PT ;  /* 0x0000000408007c0c */ /* 0x000fe2000bf46270 */
[----:B------:R-:W-:-:S02]  /*0380*/  VIADD R8, R7, 0xb ;  /* 0x0000000b07087836 */ /* 0x000fc40000000000 */
[----:B------:R2:W5:Y:S01]  /*0390*/  @!P6 LDG.E R15, desc[UR10][R4.64+0x14] ;  /* 0x0000140a040fe981 */ /* 0x000562000c1e1900 */
[----:B------:R-:W-:Y:S01]  /*03a0*/  ISETP.GE.AND P6, PT, R6, UR4, PT ;  /* 0x0000000406007c0c */ /* 0x000fe2000bfc6270 */
[C---:B------:R-:W-:Y:S02]  /*03b0*/  VIADD R6, R7.reuse, 0xd ;  /* 0x0000000d07067836 */ /* 0x040fe40000000000 */
[----:B------:R2:W5:Y:S01]  /*03c0*/  @!P5 LDG.E R14, desc[UR10][R4.64+0x10] ;  /* 0x0000100a040ed981 */ /* 0x000562000c1e1900 */
[----:B------:R-:W-:Y:S01]  /*03d0*/  ISETP.GE.AND P5, PT, R8, UR4, PT ;  /* 0x0000000408007c0c */ /* 0x000fe2000bfa6270 */
[C---:B------:R-:W-:Y:S02]  /*03e0*/  VIADD R8, R7.reuse, 0xe ;  /* 0x0000000e07087836 */ /* 0x040fe40000000000 */
        /* <DEDUP_REMOVED lines=9> */
[----:B------:R-:W-:Y:S01]  /*0480*/  VIADD R7, R7, 0x12 ;  /* 0x0000001207077836 */ /* 0x000fe20000000000 */
[----:B------:R2:W5:Y:S02]  /*0490*/  @!P3 LDG.E R19, desc[UR10][R4.64+0x24] ;  /* 0x0000240a0413b981 */ /* 0x000564000c1e1900 */
[----:B------:R-:W-:-:S02]  /*04a0*/  ISETP.GE.AND P3, PT, R6, UR4, PT ;  /* 0x0000000406007c0c */ /* 0x000fc4000bf66270 */
[----:B------:R2:W5:Y:S01]  /*04b0*/  @!P4 LDG.E R20, desc[UR10][R4.64+0x28] ;  /* 0x0000280a0414c981 */ /* 0x000562000c1e1900 */
[----:B------:R-:W-:-:S03]  /*04c0*/  ISETP.GE.AND P4, PT, R8, UR4, PT ;  /* 0x0000000408007c0c */ /* 0x000fc6000bf86270 */
[----:B------:R2:W5:Y:S01]  /*04d0*/  @!P5 LDG.E R21, desc[UR10][R4.64+0x2c] ;  /* 0x00002c0a0415d981 */ /* 0x000562000c1e1900 */
[----:B------:R-:W-:-:S03]  /*04e0*/  ISETP.GE.AND P5, PT, R7, UR4, PT ;  /* 0x0000000407007c0c */ /* 0x000fc6000bfa6270 */
[----:B------:R2:W5:Y:S04]  /*04f0*/  @!P6 LDG.E R22, desc[UR10][R4.64+0x30] ;  /* 0x0000300a0416e981 */ /* 0x000568000c1e1900 */
[----:B------:R2:W5:Y:S04]  /*0500*/  @!P0 LDG.E R23, desc[UR10][R4.64+0x34] ;  /* 0x0000340a04178981 */ /* 0x000568000c1e1900 */
[----:B------:R2:W5:Y:S04]  /*0510*/  @!P1 LDG.E R24, desc[UR10][R4.64+0x38] ;  /* 0x0000380a04189981 */ /* 0x000568000c1e1900 */
[----:B------:R2:W5:Y:S04]  /*0520*/  @!P2 LDG.E R25, desc[UR10][R4.64+0x3c] ;  /* 0x00003c0a0419a981 */ /* 0x000568000c1e1900 */
[----:B------:R2:W5:Y:S04]  /*0530*/  @!P3 LDG.E R26, desc[UR10][R4.64+0x40] ;  /* 0x0000400a041ab981 */ /* 0x000568000c1e1900 */
[----:B------:R2:W5:Y:S04]  /*0540*/  @!P4 LDG.E R27, desc[UR10][R4.64+0x44] ;  /* 0x0000440a041bc981 */ /* 0x000568000c1e1900 */
[----:B------:R2:W5:Y:S01]  /*0550*/  @!P5 LDG.E R28, desc[UR10][R4.64+0x48] ;  /* 0x0000480a041cd981 */ /* 0x000562000c1e1900 */
[----:B------:R-:W-:-:S02]  /*0560*/  UMOV UR4, 0x400 ;  /* 0x0000040000047882 */ /* 0x000fc40000000000 */
[----:B----4-:R-:W-:Y:S01]  /*0570*/  ULEA UR4, UR5, UR4, 0x18 ;  /* 0x0000000405047291 */ /* 0x010fe2000f8ec0ff */
[----:B------:R-:W-:-:S05]  /*0580*/  SHF.R.U32.HI R105, RZ, 0x5, R0 ;  /* 0x00000005ff697819 */ /* 0x000fca0000011600 */
[----:B------:R-:W-:-:S05]  /*0590*/  LEA R31, R0, UR4, 0x2 ;  /* 0x00000004001f7c11 */ /* 0x000fca000f8e10ff */
[----:B------:R-:W-:Y:S01]  /*05a0*/  IMAD R33, R0, 0x80, R31 ;  /* 0x0000008000217824 */ /* 0x000fe200078e021f */
[----:B------:R-:W-:-:S03]  /*05b0*/  LEA R30, R105, UR4, 0x2 ;  /* 0x00000004691e7c11 */ /* 0x000fc6000f8e10ff */
[----:B------:R-:W-:Y:S01]  /*05c0*/  IMAD R35, R0, -0x38, R33 ;  /* 0xffffffc800237824 */ /* 0x000fe200078e0221 */
[----:B0-----:R-:W-:Y:S02]  /*05d0*/  UIADD3 UR8, UPT, UPT, UR6, 0x6, URZ ;  /* 0x0000000606087890 */ /* 0x001fe4000fffe0ff */
[----:B------:R-:W-:Y:S01]  /*05e0*/  UIADD3 UR5, UPT, UPT, -UR6, UR7, URZ ;  /* 0x0000000706057290 */ /* 0x000fe2000fffe1ff */
[----:B-12---:R-:W-:Y:S11]  /*05f0*/  BAR.SYNC.DEFER_BLOCKING 0x0 ;  /* 0x0000000000007b1d */ /* 0x006ff60000010000 */
.L_x_220:
[----:B------:R-:W-:Y:S01]  /*0600*/  UISETP.LT.AND UP0, UPT, UR5, 0x6, UPT ;  /* 0x000000060500788c */ /* 0x000fe2000bf01270 */
[----:B------:R-:W-:Y:S01]  /*0610*/  STS [R31], RZ ;  /* 0x000000ff1f007388 */ /* 0x000fe20000000800 */
[----:B------:R-:W-:Y:S01]  /*0620*/  UIADD3 UR6, UPT, UPT, UR8, -0x6, URZ ;  /* 0xfffffffa08067890 */ /* 0x000fe2000fffe0ff */
[----:B------:R-:W-:Y:S01]  /*0630*/  ISETP.NE.AND P1, PT, R29, 0x1f, PT ;  /* 0x0000001f1d00780c */ /* 0x000fe20003f25270 */
[----:B------:R-:W-:Y:S01]  /*0640*/  USEL UR4, UR5, 0x6, UP0 ;  /* 0x0000000605047887 */ /* 0x000fe20008000000 */
[----:B------:R-:W-:Y:S01]  /*0650*/  STS [R31+0x400], RZ ;  /* 0x000400ff1f007388 */ /* 0x000fe20000000800 */
[C---:B------:R-:W-:Y:S01]  /*0660*/  ISETP.NE.AND P2, PT, R105.reuse, 0x6, PT ;  /* 0x000000066900780c */ /* 0x040fe20003f45270 */
[----:B------:R-:W-:Y:S01]  /*0670*/  UISETP.GE.AND UP0, UPT, UR8, UR9, UPT ;  /* 0x000000090800728c */ /* 0x000fe2000bf06270 */
[----:B0----5:R-:W-:Y:S01]  /*0680*/  SHF.R.U32.HI R4, RZ, UR6, R2 ;  /* 0x00000006ff047c19 */ /* 0x021fe20008011602 */
[----:B------:R-:W-:Y:S01]  /*0690*/  UBMSK UR4, URZ, UR4 ;  /* 0x00000004ff04729b */ /* 0x000fe20008000000 */
[----:B------:R-:W-:Y:S01]  /*06a0*/  STS [R31+0x800], RZ ;  /* 0x000800ff1f007388 */ /* 0x000fe20000000800 */
[----:B------:R-:W-:-:S03]  /*06b0*/  ISETP.NE.AND P3, PT, R105, 0x7, PT ;  /* 0x000000076900780c */ /* 0x000fc60003f65270 */
[----:B------:R-:W-:Y:S01]  /*06c0*/  STS [R31+0xc00], RZ ;  /* 0x000c00ff1f007388 */ /* 0x000fe20000000800 */
[----:B------:R-:W-:-:S03]  /*06d0*/  LOP3.LUT R4, R4, UR4, RZ, 0xc0, !PT ;  /* 0x0000000404047c12 */ /* 0x000fc6000f8ec0ff */
[----:B------:R-:W-:Y:S02]  /*06e0*/  STS [R31+0x1000], RZ ;  /* 0x001000ff1f007388 */ /* 0x000fe40000000800 */
[----:B------:R-:W-:Y:S01]  /*06f0*/  IMAD.SHL.U32 R5, R4, 0x400, RZ ;  /* 0x0000040004057824 */ /* 0x000fe200078e00ff */
[----:B------:R-:W-:Y:S01]  /*0700*/  SHF.R.U32.HI R4, RZ, 0x4, R4 ;  /* 0x00000004ff047819 */ /* 0x000fe20000011604 */
[----:B------:R-:W-:Y:S03]  /*0710*/  STS [R31+0x1400], RZ ;  /* 0x001400ff1f007388 */ /* 0x000fe60000000800 */
[----:B------:R-:W-:Y:S01]  /*0720*/  LOP3.LUT R34, R5, 0x7c00, RZ, 0xc0, !PT ;  /* 0x00007c0005227812 */ /* 0x000fe200078ec0ff */
[----:B------:R-:W-:Y:S01]  /*0730*/  STS [R31+0x1800], RZ ;  /* 0x001800ff1f007388 */ /* 0x000fe20000000800 */
[----:B------:R-:W-:-:S03]  /*0740*/  LOP3.LUT R4, R4, 0xffffffe, RZ, 0xc0, !PT ;  /* 0x0ffffffe04047812 */ /* 0x000fc600078ec0ff */
[----:B------:R-:W-:Y:S01]  /*0750*/  STS [R31+0x1c00], RZ ;  /* 0x001c00ff1f007388 */ /* 0x000fe20000000800 */
[----:B------:R-:W-:Y:S02]  /*0760*/  IADD3 R34, PT, PT, R4, R31, R34 ;  /* 0x0000001f04227210 */ /* 0x000fe40007ffe022 */
[----:B------:R-:W-:Y:S01]  /*0770*/  SHF.R.U32.HI R4, RZ, UR6, R3 ;  /* 0x00000006ff047c19 */ /* 0x000fe20008011603 */
[----:B------:R-:W-:Y:S03]  /*0780*/  STS [R31+0x2000], RZ ;  /* 0x002000ff1f007388 */ /* 0x000fe60000000800 */
[----:B------:R-:W-:Y:S01]  /*0790*/  LOP3.LUT R4, R4, UR4, RZ, 0xc0, !PT ;  /* 0x0000000404047c12 */ /* 0x000fe2000f8ec0ff */
[----:B------:R-:W-:Y:S04]  /*07a0*/  STS [R31+0x2400], RZ ;  /* 0x002400ff1f007388 */ /* 0x000fe80000000800 */
[----:B------:R-:W-:Y:S01]  /*07b0*/  STS [R31+0x2800], RZ ;  /* 0x002800ff1f007388 */ /* 0x000fe20000000800 */
[----:B------:R-:W-:Y:S01]  /*07c0*/  IMAD.SHL.U32 R5, R4, 0x400, RZ ;  /* 0x0000040004057824 */ /* 0x000fe200078e00ff */
[----:B------:R-:W-:-:S02]  /*07d0*/  SHF.R.U32.HI R4, RZ, 0x4, R4 ;  /* 0x00000004ff047819 */ /* 0x000fc40000011604 */
[----:B------:R-:W-:Y:S02]  /*07e0*/  STS [R31+0x2c00], RZ ;  /* 0x002c00ff1f007388 */ /* 0x000fe40000000800 */
[----:B------:R-:W-:Y:S02]  /*07f0*/  LOP3.LUT R36, R5, 0x7c00, RZ, 0xc0, !PT ;  /* 0x00007c0005247812 */ /* 0x000fe400078ec0ff */
        /* <DEDUP_REMOVED lines=32> */
[----:B------:R-:W0:Y:S02]  /*0a00*/  LDS.U16 R32, [R34] ;  /* 0x0000000022207984 */ /* 0x000e240000000400 */
[----:B0-----:R-:W-:-:S05]  /*0a10*/  VIADD R5, R32, 0x1 ;  /* 0x0000000120057836 */ /* 0x001fca0000000000 */
[----:B------:R0:W-:Y:S04]  /*0a20*/  STS.U16 [R34], R5 ;  /* 0x0000000522007388 */ /* 0x0001e80000000400 */
[----:B------:R-:W1:Y:S01]  /*0a30*/  LDS.U16 R38, [R36] ;  /* 0x0000000024267984 */ /* 0x000e620000000400 */
[----:B0-----:R-:W-:Y:S01]  /*0a40*/  IMAD.SHL.U32 R5, R4, 0x400, RZ ;  /* 0x0000040004057824 */ /* 0x001fe200078e00ff */
[----:B------:R-:W-:-:S04]  /*0a50*/  SHF.R.U32.HI R4, RZ, 0x4, R4 ;  /* 0x00000004ff047819 */ /* 0x000fc80000011604 */
[----:B------:R-:W-:Y:S02]  /*0a60*/  LOP3.LUT R6, R5, 0x7c00, RZ, 0xc0, !PT ;  /* 0x00007c0005067812 */ /* 0x000fe400078ec0ff */
[----:B------:R-:W-:Y:S02]  /*0a70*/  LOP3.LUT R41, R4, 0xffffffe, RZ, 0xc0, !PT ;  /* 0x0ffffffe04297812 */ /* 0x000fe400078ec0ff */
[----:B------:R-:W-:Y:S02]  /*0a80*/  SHF.R.U32.HI R5, RZ, UR6, R14 ;  /* 0x00000006ff057c19 */ /* 0x000fe4000801160e */
[----:B------:R-:W-:Y:S02]  /*0a90*/  IADD3 R41, PT, PT, R41, R31, R6 ;  /* 0x0000001f29297210 */ /* 0x000fe40007ffe006 */
[----:B------:R-:W-:-:S05]  /*0aa0*/  LOP3.LUT R5, R5, UR4, RZ, 0xc0, !PT ;  /* 0x0000000405057c12 */ /* 0x000fca000f8ec0ff */
[----:B------:R-:W-:Y:S01]  /*0ab0*/  IMAD.SHL.U32 R6, R5, 0x400, RZ ;  /* 0x0000040005067824 */ /* 0x000fe200078e00ff */
[----:B------:R-:W-:-:S04]  /*0ac0*/  SHF.R.U32.HI R5, RZ, 0x4, R5 ;  /* 0x00000004ff057819 */ /* 0x000fc80000011605 */
[----:B------:R-:W-:Y:S02]  /*0ad0*/  LOP3.LUT R8, R6, 0x7c00, RZ, 0xc0, !PT ;  /* 0x00007c0006087812 */ /* 0x000fe400078ec0ff */
[----:B------:R-:W-:-:S04]  /*0ae0*/  LOP3.LUT R5, R5, 0xffffffe, RZ, 0xc0, !PT ;  /* 0x0ffffffe05057812 */ /* 0x000fc800078ec0ff */
[----:B------:R-:W-:Y:S01]  /*0af0*/  IADD3 R43, PT, PT, R5, R31, R8 ;  /* 0x0000001f052b7210 */ /* 0x000fe20007ffe008 */
[----:B-1----:R-:W-:-:S05]  /*0b00*/  VIADD R7, R38, 0x1 ;  /* 0x0000000126077836 */ /* 0x002fca0000000000 */
[----:B------:R-:W-:Y:S04]  /*0b10*/  STS.U16 [R36], R7 ;  /* 0x0000000724007388 */ /* 0x000fe80000000400 */
[----:B------:R-:W0:Y:S02]  /*0b20*/  LDS.U16 R40, [R39] ;  /* 0x0000000027287984 */ /* 0x000e240000000400 */
[----:B0-----:R-:W-:-:S05]  /*0b30*/  VIADD R4, R40, 0x1 ;  /* 0x0000000128047836 */ /* 0x001fca0000000000 */
[----:B------:R0:W-:Y:S04]  /*0b40*/  STS.U16 [R39], R4 ;  /* 0x0000000427007388 */ /* 0x0001e80000000400 */
[----:B------:R-:W1:Y:S01]  /*0b50*/  LDS.U16 R42, [R41] ;  /* 0x00000000292a7984 */ /* 0x000e620000000400 */
[----:B0-----:R-:W-:-:S04]  /*0b60*/  SHF.R.U32.HI R4, RZ, UR6, R15 ;  /* 0x00000006ff047c19 */ /* 0x001fc8000801160f */
[----:B------:R-:W-:-:S05]  /*0b70*/  LOP3.LUT R4, R4, UR4, RZ, 0xc0, !PT ;  /* 0x0000000404047c12 */ /* 0x000fca000f8ec0ff */
[----:B------:R-:W-:Y:S01]  /*0b80*/  IMAD.SHL.U32 R5, R4, 0x400, RZ ;  /* 0x0000040004057824 */ /* 0x000fe200078e00ff */
[----:B------:R-:W-:-:S04]  /*0b90*/  SHF.R.U32.HI R4, RZ, 0x4, R4 ;  /* 0x00000004ff047819 */ /* 0x000fc80000011604 */
[----:B------:R-:W-:Y:S02]  /*0ba0*/  LOP3.LUT R8, R5, 0x7c00, RZ, 0xc0, !PT ;  /* 0x00007c0005087812 */ /* 0x000fe400078ec0ff */
[----:B------:R-:W-:Y:S02]  /*0bb0*/  LOP3.LUT R45, R4, 0xffffffe, RZ, 0xc0, !PT ;  /* 0x0ffffffe042d7812 */ /* 0x000fe400078ec0ff */
[----:B------:R-:W-:Y:S02]  /*0bc0*/  SHF.R.U32.HI R5, RZ, UR6, R16 ;  /* 0x00000006ff057c19 */ /* 0x000fe40008011610 */
[----:B------:R-:W-:Y:S02]  /*0bd0*/  IADD3 R45, PT, PT, R45, R31, R8 ;  /* 0x0000001f2d2d7210 */ /* 0x000fe40007ffe008 */
[----:B------:R-:W-:Y:S01]  /*0be0*/  LOP3.LUT R5, R5, UR4, RZ, 0xc0, !PT ;  /* 0x0000000405057c12 */ /* 0x000fe2000f8ec0ff */
[----:B-1----:R-:W-:-:S05]  /*0bf0*/  VIADD R6, R42, 0x1 ;  /* 0x000000012a067836 */ /* 0x002fca0000000000 */
[----:B------:R0:W-:Y:S04]  /*0c00*/  STS.U16 [R41], R6 ;  /* 0x0000000629007388 */ /* 0x0001e80000000400 */
[----:B------:R-:W1:Y:S01]  /*0c10*/  LDS.U16 R44, [R43] ;  /* 0x000000002b2c7984 */ /* 0x000e620000000400 */
[----:B0-----:R-:W-:Y:S01]  /*0c20*/  IMAD.SHL.U32 R6, R5, 0x400, RZ ;  /* 0x0000040005067824 */ /* 0x001fe200078e00ff */
[----:B------:R-:W-:-:S04]  /*0c30*/  SHF.R.U32.HI R5, RZ, 0x4, R5 ;  /* 0x00000004ff057819 */ /* 0x000fc80000011605 */
[----:B------:R-:W-:Y:S02]  /*0c40*/  LOP3.LUT R8, R6, 0x7c00, RZ, 0xc0, !PT ;  /* 0x00007c0006087812 */ /* 0x000fe400078ec0ff */
[----:B------:R-:W-:-:S04]  /*0c50*/  LOP3.LUT R5, R5, 0xffffffe, RZ, 0xc0, !PT ;  /* 0x0ffffffe05057812 */ /* 0x000fc800078ec0ff */
[----:B------:R-:W-:Y:S01]  /*0c60*/  IADD3 R47, PT, PT, R5, R31, R8 ;  /* 0x0000001f052f7210 */ /* 0x000fe20007ffe008 */
[----:B-1----:R-:W-:-:S05]  /*0c70*/  VIADD R4, R44, 0x1 ;  /* 0x000000012c047836 */ /* 0x002fca0000000000 */
        /* <DEDUP_REMOVED lines=108> */
[----:B------:R-:W-:Y:S01]  /*1340*/  SHF.R.U32.HI R5, RZ, UR6, R28 ;  /* 0x00000006ff057c19 */ /* 0x000fe2000801161c */
[----:B------:R-:W0:Y:S01]  /*1350*/  S2UR UR6, SR_CgaCtaId ;  /* 0x00000000000679c3 */ /* 0x000e220000008800 */
[----:B------:R-:W-:Y:S02]  /*1360*/  IADD3 R69, PT, PT, R69, R31, R8 ;  /* 0x0000001f45457210 */ /* 0x000fe40007ffe008 */
[----:B------:R-:W-:Y:S01]  /*1370*/  LOP3.LUT R5, R5, UR4, RZ, 0xc0, !PT ;  /* 0x0000000405057c12 */ /* 0x000fe2000f8ec0ff */
[----:B------:R-:W-:Y:S01]  /*1380*/  UMOV UR4, 0x400 ;  /* 0x0000040000047882 */ /* 0x000fe20000000000 */
[----:B-1----:R-:W-:-:S05]  /*1390*/  VIADD R6, R66, 0x1 ;  /* 0x0000000142067836 */ /* 0x002fca0000000000 */
[----:B------:R1:W-:Y:S04]  /*13a0*/  STS.U16 [R65], R6 ;  /* 0x0000000641007388 */ /* 0x0003e80000000400 */
[----:B------:R-:W2:Y:S01]  /*13b0*/  LDS.U16 R68, [R67] ;  /* 0x0000000043447984 */ /* 0x000ea20000000400 */
[----:B0-----:R-:W-:Y:S01]  /*13c0*/  ULEA UR4, UR6, UR4, 0x18 ;  /* 0x0000000406047291 */ /* 0x001fe2000f8ec0ff */
[----:B-1----:R-:W-:Y:S01]  /*13d0*/  IMAD.SHL.U32 R6, R5, 0x400, RZ ;  /* 0x0000040005067824 */ /* 0x002fe200078e00ff */
[----:B------:R-:W-:-:S04]  /*13e0*/  SHF.R.U32.HI R5, RZ, 0x4, R5 ;  /* 0x00000004ff057819 */ /* 0x000fc80000011605 */
[----:B------:R-:W-:Y:S02]  /*13f0*/  LOP3.LUT R8, R6, 0x7c00, RZ, 0xc0, !PT ;  /* 0x00007c0006087812 */ /* 0x000fe400078ec0ff */
[----:B------:R-:W-:-:S04]  /*1400*/  LOP3.LUT R5, R5, 0xffffffe, RZ, 0xc0, !PT ;  /* 0x0ffffffe05057812 */ /* 0x000fc800078ec0ff */
[----:B------:R-:W-:Y:S01]  /*1410*/  IADD3 R71, PT, PT, R5, R31, R8 ;  /* 0x0000001f05477210 */ /* 0x000fe20007ffe008 */
[----:B--2---:R-:W-:-:S05]  /*1420*/  VIADD R4, R68, 0x1 ;  /* 0x0000000144047836 */ /* 0x004fca0000000000 */
[----:B------:R-:W-:Y:S04]  /*1430*/  STS.U16 [R67], R4 ;  /* 0x0000000443007388 */ /* 0x000fe80000000400 */
[----:B------:R-:W0:Y:S02]  /*1440*/  LDS.U16 R70, [R69] ;  /* 0x0000000045467984 */ /* 0x000e240000000400 */
[----:B0-----:R-:W-:-:S05]  /*1450*/  VIADD R6, R70, 0x1 ;  /* 0x0000000146067836 */ /* 0x001fca0000000000 */
[----:B------:R-:W-:Y:S04]  /*1460*/  STS.U16 [R69], R6 ;  /* 0x0000000645007388 */ /* 0x000fe80000000400 */
[----:B------:R-:W0:Y:S02]  /*1470*/  LDS.U16 R72, [R71] ;  /* 0x0000000047487984 */ /* 0x000e240000000400 */
[----:B0-----:R-:W-:-:S05]  /*1480*/  VIADD R4, R72, 0x1 ;  /* 0x0000000148047836 */ /* 0x001fca0000000000 */
[----:B------:R-:W-:Y:S01]  /*1490*/  STS.U16 [R71], R4 ;  /* 0x0000000447007388 */ /* 0x000fe20000000400 */
[----:B------:R-:W-:Y:S06]  /*14a0*/  BAR.SYNC.DEFER_BLOCKING 0x0 ;  /* 0x0000000000007b1d */ /* 0x000fec0000010000 */
[----:B------:R-:W-:Y:S04]  /*14b0*/  LDS R73, [R33] ;  /* 0x0000000021497984 */ /* 0x000fe80000000800 */
[----:B------:R-:W0:Y:S04]  /*14c0*/  LDS R74, [R33+0x4] ;  /* 0x00000400214a7984 */ /* 0x000e280000000800 */
[----:B------:R-:W1:Y:S04]  /*14d0*/  LDS R75, [R33+0x8] ;  /* 0x00000800214b7984 */ /* 0x000e680000000800 */
[----:B------:R-:W2:Y:S04]  /*14e0*/  LDS R76, [R33+0xc] ;  /* 0x00000c00214c7984 */ /* 0x000ea80000000800 */
[----:B------:R-:W3:Y:S04]  /*14f0*/  LDS R77, [R33+0x10] ;  /* 0x00001000214d7984 */ /* 0x000ee80000000800 */
[----:B------:R-:W4:Y:S04]  /*1500*/  LDS R78, [R33+0x14] ;  /* 0x00001400214e7984 */ /* 0x000f280000000800 */
[----:B------:R-:W4:Y:S04]  /*1510*/  LDS R79, [R33+0x18] ;  /* 0x00001800214f7984 */ /* 0x000f280000000800 */
[----:B------:R-:W4:Y:S04]  /*1520*/  LDS R80, [R33+0x1c] ;  /* 0x00001c0021507984 */ /* 0x000f280000000800 */
[----:B------:R-:W4:Y:S04]  /*1530*/  LDS R81, [R33+0x20] ;  /* 0x0000200021517984 */ /* 0x000f280000000800 */
[----:B------:R-:W4:Y:S04]  /*1540*/  LDS R82, [R33+0x24] ;  /* 0x0000240021527984 */ /* 0x000f280000000800 */
[----:B------:R-:W4:Y:S04]  /*1550*/  LDS R83, [R33+0x28] ;  /* 0x0000280021537984 */ /* 0x000f280000000800 */
[----:B------:R-:W4:Y:S01]  /*1560*/  LDS R84, [R33+0x2c] ;  /* 0x00002c0021547984 */ /* 0x000f220000000800 */
[----:B0-----:R-:W-:-:S03]  /*1570*/  IMAD.IADD R74, R73, 0x1, R74 ;  /* 0x00000001494a7824 */ /* 0x001fc600078e024a */
[----:B------:R-:W0:Y:S01]  /*1580*/  LDS R85, [R33+0x30] ;  /* 0x0000300021557984 */ /* 0x000e220000000800 */
[----:B-1----:R-:W-:-:S03]  /*1590*/  IMAD.IADD R75, R75, 0x1, R74 ;  /* 0x000000014b4b7824 */ /* 0x002fc600078e024a */
[----:B------:R-:W1:Y:S01]  /*15a0*/  LDS R86, [R33+0x34] ;  /* 0x0000340021567984 */ /* 0x000e620000000800 */
[----:B--2---:R-:W-:-:S03]  /*15b0*/  IMAD.IADD R76, R76, 0x1, R75 ;  /* 0x000000014c4c7824 */ /* 0x004fc600078e024b */
[----:B------:R-:W2:Y:S01]  /*15c0*/  LDS R87, [R33+0x38] ;  /* 0x0000380021577984 */ /* 0x000ea20000000800 */
[----:B---3--:R-:W-:-:S03]  /*15d0*/  IMAD.IADD R77, R77, 0x1, R76 ;  /* 0x000000014d4d7824 */ /* 0x008fc600078e024c */
[----:B------:R-:W3:Y:S01]  /*15e0*/  LDS R88, [R33+0x3c] ;  /* 0x00003c0021587984 */ /* 0x000ee20000000800 */
[----:B----4-:R-:W-:-:S03]  /*15f0*/  IMAD.IADD R78, R78, 0x1, R77 ;  /* 0x000000014e4e7824 */ /* 0x010fc600078e024d */
[----:B------:R-:W4:Y:S01]  /*1600*/  LDS R89, [R33+0x40] ;  /* 0x0000400021597984 */ /* 0x000f220000000800 */
[----:B------:R-:W-:-:S03]  /*1610*/  IMAD.IADD R79, R79, 0x1, R78 ;  /* 0x000000014f4f7824 */ /* 0x000fc600078e024e */
        /* <DEDUP_REMOVED lines=31> */
[----:B------:R-:W-:-:S04]  /*1810*/  IMAD.IADD R95, R95, 0x1, R94 ;  /* 0x000000015f5f7824 */ /* 0x000fc800078e025e */
[----:B0-----:R-:W-:-:S04]  /*1820*/  IMAD.IADD R96, R96, 0x1, R95 ;  /* 0x0000000160607824 */ /* 0x001fc800078e025f */
[----:B-1----:R-:W-:-:S04]  /*1830*/  IMAD.IADD R97, R97, 0x1, R96 ;  /* 0x0000000161617824 */ /* 0x002fc800078e0260 */
[----:B--2---:R-:W-:-:S04]  /*1840*/  IMAD.IADD R98, R98, 0x1, R97 ;  /* 0x0000000162627824 */ /* 0x004fc800078e0261 */
[----:B---3--:R-:W-:-:S04]  /*1850*/  IMAD.IADD R99, R99, 0x1, R98 ;  /* 0x0000000163637824 */ /* 0x008fc800078e0262 */
[----:B----4-:R-:W-:-:S04]  /*1860*/  IMAD.IADD R100, R100, 0x1, R99 ;  /* 0x0000000164647824 */ /* 0x010fc800078e0263 */
[----:B------:R-:W-:-:S04]  /*1870*/  IMAD.IADD R101, R101, 0x1, R100 ;  /* 0x0000000165657824 */ /* 0x000fc800078e0264 */
[----:B------:R-:W-:-:S04]  /*1880*/  IMAD.IADD R102, R102, 0x1, R101 ;  /* 0x0000000166667824 */ /* 0x000fc800078e0265 */
[----:B------:R-:W-:-:S04]  /*1890*/  IMAD.IADD R103, R103, 0x1, R102 ;  /* 0x0000000167677824 */ /* 0x000fc800078e0266 */
[----:B------:R-:W-:-:S04]  /*18a0*/  IMAD.IADD R104, R104, 0x1, R103 ;  /* 0x0000000168687824 */ /* 0x000fc800078e0267 */
[----:B------:R-:W-:-:S05]  /*18b0*/  IMAD.IADD R106, R5, 0x1, R104 ;  /* 0x00000001056a7824 */ /* 0x000fca00078e0268 */
        /* <DEDUP_REMOVED lines=8> */
[----:B------:R-:W0:Y:S02]  /*1940*/  SHFL.UP P0, R107, R108, 0x10, RZ ;  /* 0x060000006c6b7989 */ /* 0x000e2400000000ff */
[----:B0-----:R-:W-:Y:S01]  /*1950*/  @P0 IMAD.IADD R107, R108, 0x1, R107 ;  /* 0x000000016c6b0824 */ /* 0x001fe200078e026b */
[----:B------:R-:W-:-:S03]  /*1960*/  ISETP.NE.AND P0, PT, R105, 0x1, PT ;  /* 0x000000016900780c */ /* 0x000fc60003f05270 */
[----:B------:R-:W-:Y:S01]  /*1970*/  IMAD.IADD R106, R107, 0x1, -R106 ;  /* 0x000000016b6a7824 */ /* 0x000fe200078e0a6a */
[----:B------:R-:W-:Y:S01]  /*1980*/  @!P1 STS [R30+0x8400], R107 ;  /* 0x0084006b1e009388 */ /* 0x000fe20000000800 */
[----:B------:R-:W-:Y:S01]  /*1990*/  BAR.SYNC.DEFER_BLOCKING 0x0 ;  /* 0x0000000000007b1d */ /* 0x000fe20000010000 */
[----:B------:R-:W-:-:S05]  /*19a0*/  ISETP.NE.AND P1, PT, R105, 0x4, PT ;  /* 0x000000046900780c */ /* 0x000fca0003f25270 */
[----:B------:R-:W0:Y:S04]  /*19b0*/  LDS.128 R4, [UR4+0x8400] ;  /* 0x00840004ff047984 */ /* 0x000e280008000c00 */
[----:B------:R-:W1:Y:S01]  /*19c0*/  LDS.128 R8, [UR4+0x8410] ;  /* 0x00841004ff087984 */ /* 0x000e620008000c00 */
[C---:B0-----:R-:W-:Y:S01]  /*19d0*/  SEL R37, R4.reuse, R37, !P0 ;  /* 0x0000002504257207 */ /* 0x041fe20004000000 */
[----:B------:R-:W-:Y:S01]  /*19e0*/  IMAD.IADD R5, R4, 0x1, R5 ;  /* 0x0000000104057824 */ /* 0x000fe200078e0205 */
[----:B------:R-:W-:-:S03]  /*19f0*/  ISETP.NE.AND P0, PT, R105, 0x2, PT ;  /* 0x000000026900780c */ /* 0x000fc60003f05270 */
[----:B------:R-:W-:Y:S01]  /*1a00*/  IMAD.IADD R6, R6, 0x1, R5 ;  /* 0x0000000106067824 */ /* 0x000fe200078e0205 */
[----:B------:R-:W-:Y:S02]  /*1a10*/  SEL R37, R5, R37, !P0 ;  /* 0x0000002505257207 */ /* 0x000fe40004000000 */
[----:B------:R-:W-:Y:S01]  /*1a20*/  ISETP.NE.AND P0, PT, R105, 0x3, PT ;  /* 0x000000036900780c */ /* 0x000fe20003f05270 */
[----:B------:R-:W-:-:S03]  /*1a30*/  IMAD.IADD R7, R7, 0x1, R6 ;  /* 0x0000000107077824 */ /* 0x000fc600078e0206 */
[----:B------:R-:W-:Y:S01]  /*1a40*/  SEL R37, R6, R37, !P0 ;  /* 0x0000002506257207 */ /* 0x000fe20004000000 */
[----:B-1----:R-:W-:Y:S01]  /*1a50*/  IMAD.IADD R8, R7, 0x1, R8 ;  /* 0x0000000107087824 */ /* 0x002fe200078e0208 */
[----:B------:R-:W-:Y:S02]  /*1a60*/  ISETP.NE.AND P0, PT, R105, 0x5, PT ;  /* 0x000000056900780c */ /* 0x000fe40003f05270 */
[----:B------:R-:W-:Y:S01]  /*1a70*/  SEL R37, R7, R37, !P1 ;  /* 0x0000002507257207 */ /* 0x000fe20004800000 */
[----:B------:R-:W-:Y:S01]  /*1a80*/  IMAD.IADD R9, R9, 0x1, R8 ;  /* 0x0000000109097824 */ /* 0x000fe200078e0208 */
[----:B------:R-:W-:Y:S02]  /*1a90*/  ISETP.NE.AND P1, PT, R29, RZ, PT ;  /* 0x000000ff1d00720c */ /* 0x000fe40003f25270 */
[----:B------:R-:W-:Y:S01]  /*1aa0*/  SEL R37, R8, R37, !P0 ;  /* 0x0000002508257207 */ /* 0x000fe20004000000 */
[----:B------:R-:W-:Y:S01]  /*1ab0*/  IMAD.IADD R10, R10, 0x1, R9 ;  /* 0x000000010a0a7824 */ /* 0x000fe200078e0209 */
[----:B------:R-:W-:-:S02]  /*1ac0*/  ISETP.GT.U32.AND P0, PT, R0, 0x1f, PT ;  /* 0x0000001f0000780c */ /* 0x000fc40003f04070 */
[----:B------:R-:W-:Y:S01]  /*1ad0*/  SEL R37, R9, R37, !P2 ;  /* 0x0000002509257207 */ /* 0x000fe20005000000 */
[----:B------:R-:W-:Y:S01]  /*1ae0*/  IMAD.IADD R11, R11, 0x1, R10 ;  /* 0x000000010b0b7824 */ /* 0x000fe200078e020a */
[----:B------:R-:W-:Y:S02]  /*1af0*/  ISETP.GT.U32.OR P2, PT, R0, 0x1f, P1 ;  /* 0x0000001f0000780c */ /* 0x000fe40000f44470 */
[----:B------:R-:W-:Y:S02]  /*1b00*/  SEL R4, R106, RZ, P1 ;  /* 0x000000ff6a047207 */ /* 0x000fe40000800000 */
[----:B------:R-:W-:-:S05]  /*1b10*/  SEL R37, R10, R37, !P3 ;  /* 0x000000250a257207 */ /* 0x000fca0005800000 */
[----:B------:R-:W-:Y:S01]  /*1b20*/  @P0 IMAD.IADD R106, R37, 0x1, R4 ;  /* 0x00000001256a0824 */ /* 0x000fe200078e0204 */
[----:B------:R-:W-:-:S03]  /*1b30*/  ISETP.NE.AND P0, PT, R0, RZ, PT ;  /* 0x000000ff0000720c */ /* 0x000fc60003f05270 */
[----:B------:R-:W-:-:S05]  /*1b40*/  @!P2 IMAD.U32 R106, R11, 0x10000, RZ ;  /* 0x000100000b6aa824 */ /* 0x000fca00078e00ff */
[----:B------:R-:W-:Y:S01]  /*1b50*/  @!P2 STS [UR4+0x8428], R106 ;  /* 0x0084286aff00a988 */ /* 0x000fe20008000804 */
[----:B------:R-:W-:Y:S06]  /*1b60*/  BAR.SYNC.DEFER_BLOCKING 0x0 ;  /* 0x0000000000007b1d */ /* 0x000fec0000010000 */
[----:B------:R-:W0:Y:S02]  /*1b70*/  LDS R4, [UR4+0x8428] ;  /* 0x00842804ff047984 */ /* 0x000e240008000800 */
[----:B0-----:R-:W-:-:S05]  /*1b80*/  SEL R5, R4, RZ, P0 ;  /* 0x000000ff04057207 */ /* 0x001fca0000000000 */
[----:B------:R-:W-:-:S04]  /*1b90*/  IMAD.IADD R4, R5, 0x1, R106 ;  /* 0x0000000105047824 */ /* 0x000fc800078e026a */
[--C-:B------:R-:W-:Y:S01]  /*1ba0*/  IMAD.IADD R6, R73, 0x1, R4.reuse ;  /* 0x0000000149067824 */ /* 0x100fe200078e0204 */
[----:B------:R-:W-:Y:S01]  /*1bb0*/  STS [R33], R4 ;  /* 0x0000000421007388 */ /* 0x000fe20000000800 */
[--C-:B------:R-:W-:Y:S02]  /*1bc0*/  IMAD.IADD R74, R74, 0x1, R4.reuse ;  /* 0x000000014a4a7824 */ /* 0x100fe400078e0204 */
[--C-:B------:R-:W-:Y:S01]  /*1bd0*/  IMAD.IADD R8, R75, 0x1, R4.reuse ;  /* 0x000000014b087824 */ /* 0x100fe200078e0204 */
[----:B------:R-:W-:Y:S01]  /*1be0*/  STS [R33+0x4], R6 ;  /* 0x0000040621007388 */ /* 0x000fe20000000800 */
[--C-:B------:R-:W-:Y:S02]  /*1bf0*/  IMAD.IADD R76, R76, 0x1, R4.reuse ;  /* 0x000000014c4c7824 */ /* 0x100fe400078e0204 */
[--C-:B------:R-:W-:Y:S01]  /*1c00*/  IMAD.IADD R10, R77, 0x1, R4.reuse ;  /* 0x000000014d0a7824 */ /* 0x100fe200078e0204 */
[----:B------:R-:W-:Y:S01]  /*1c10*/  STS [R33+0x8], R74 ;  /* 0x0000084a21007388 */ /* 0x000fe20000000800 */
[----:B------:R-:W-:-:S02]  /*1c20*/  IMAD.IADD R78, R78, 0x1, R4 ;  /* 0x000000014e4e7824 */ /* 0x000fc400078e0204 */
[--C-:B------:R-:W-:Y:S01]  /*1c30*/  IMAD.IADD R106, R79, 0x1, R4.reuse ;  /* 0x000000014f6a7824 */ /* 0x100fe200078e0204 */
[----:B------:R-:W-:Y:S01]  /*1c40*/  STS [R33+0xc], R8 ;  /* 0x00000c0821007388 */ /* 0x000fe20000000800 */
        /* <DEDUP_REMOVED lines=36> */
[----:B------:R-:W-:-:S03]  /*1e90*/  IMAD.IADD R104, R104, 0x1, R4 ;  /* 0x0000000168687824 */ /* 0x000fc600078e0204 */
[----:B------:R-:W-:Y:S04]  /*1ea0*/  STS [R33+0x40], R88 ;  /* 0x0000405821007388 */ /* 0x000fe80000000800 */
        /* <DEDUP_REMOVED lines=15> */
[----:B------:R-:W-:Y:S01]  /*1fa0*/  STS [R33+0x80], R104 ;  /* 0x0000806821007388 */ /* 0x000fe20000000800 */
[----:B------:R-:W-:Y:S06]  /*1fb0*/  BAR.SYNC.DEFER_BLOCKING 0x0 ;  /* 0x0000000000007b1d */ /* 0x000fec0000010000 */
[----:B------:R-:W0:Y:S04]  /*1fc0*/  LDS.U16 R5, [R34] ;  /* 0x0000000022057984 */ /* 0x000e280000000400 */
[----:B------:R-:W1:Y:S04]  /*1fd0*/  LDS.U16 R7, [R36] ;  /* 0x0000000024077984 */ /* 0x000e680000000400 */
[----:B------:R-:W2:Y:S04]  /*1fe0*/  LDS.U16 R39, [R39] ;  /* 0x0000000027277984 */ /* 0x000ea80000000400 */
[----:B------:R-:W3:Y:S04]  /*1ff0*/  LDS.U16 R41, [R41] ;  /* 0x0000000029297984 */ /* 0x000ee80000000400 */
[----:B------:R-:W4:Y:S04]  /*2000*/  LDS.U16 R43, [R43] ;  /* 0x000000002b2b7984 */ /* 0x000f280000000400 */
[----:B------:R-:W4:Y:S04]  /*2010*/  LDS.U16 R45, [R45] ;  /* 0x000000002d2d7984 */ /* 0x000f280000000400 */
[----:B------:R-:W4:Y:S04]  /*2020*/  LDS.U16 R47, [R47] ;  /* 0x000000002f2f7984 */ /* 0x000f280000000400 */
[----:B------:R-:W4:Y:S04]  /*2030*/  LDS.U16 R49, [R49] ;  /* 0x0000000031317984 */ /* 0x000f280000000400 */
[----:B------:R-:W4:Y:S04]  /*2040*/  LDS.U16 R51, [R51] ;  /* 0x0000000033337984 */ /* 0x000f280000000400 */
[----:B------:R-:W4:Y:S04]  /*2050*/  LDS.U16 R53, [R53] ;  /* 0x0000000035357984 */ /* 0x000f280000000400 */
[----:B------:R-:W4:Y:S01]  /*2060*/  LDS.U16 R55, [R55] ;  /* 0x0000000037377984 */ /* 0x000f220000000400 */
[----:B0-----:R-:W-:-:S03]  /*2070*/  IMAD.IADD R5, R32, 0x1, R5 ;  /* 0x0000000120057824 */ /* 0x001fc600078e0205 */
[----:B------:R-:W0:Y:S01]  /*2080*/  LDS.U16 R57, [R57] ;  /* 0x0000000039397984 */ /* 0x000e220000000400 */
[----:B-1----:R-:W-:-:S03]  /*2090*/  IMAD.IADD R7, R38, 0x1, R7 ;  /* 0x0000000126077824 */ /* 0x002fc600078e0207 */
[----:B------:R-:W1:Y:S01]  /*20a0*/  LDS.U16 R59, [R59] ;  /* 0x000000003b3b7984 */ /* 0x000e620000000400 */
[----:B--2---:R-:W-:-:S03]  /*20b0*/  IMAD.IADD R39, R40, 0x1, R39 ;  /* 0x0000000128277824 */ /* 0x004fc600078e0227 */
[----:B------:R-:W2:Y:S01]  /*20c0*/  LDS.U16 R61, [R61] ;  /* 0x000000003d3d7984 */ /* 0x000ea20000000400 */
[----:B---3--:R-:W-:-:S03]  /*20d0*/  IMAD.IADD R41, R42, 0x1, R41 ;  /* 0x000000012a297824 */ /* 0x008fc600078e0229 */
[----:B------:R-:W3:Y:S01]  /*20e0*/  LDS.U16 R63, [R63] ;  /* 0x000000003f3f7984 */ /* 0x000ee20000000400 */
[----:B----4-:R-:W-:-:S03]  /*20f0*/  IMAD.IADD R43, R44, 0x1, R43 ;  /* 0x000000012c2b7824 */ /* 0x010fc600078e022b */
[----:B------:R-:W4:Y:S01]  /*2100*/  LDS.U16 R65, [R65] ;  /* 0x0000000041417984 */ /* 0x000f220000000400 */
[----:B------:R-:W-:-:S03]  /*2110*/  IMAD.IADD R45, R46, 0x1, R45 ;  /* 0x000000012e2d7824 */ /* 0x000fc600078e022d */
[----:B------:R-:W4:Y:S01]  /*2120*/  LDS.U16 R67, [R67] ;  /* 0x0000000043437984 */ /* 0x000f220000000400 */
[----:B------:R-:W-:-:S03]  /*2130*/  IMAD.IADD R47, R48, 0x1, R47 ;  /* 0x00000001302f7824 */ /* 0x000fc600078e022f */
[----:B------:R-:W4:Y:S01]  /*2140*/  LDS.U16 R69, [R69] ;  /* 0x0000000045457984 */ /* 0x000f220000000400 */
[----:B------:R-:W-:-:S03]  /*2150*/  IMAD.IADD R49, R50, 0x1, R49 ;  /* 0x0000000132317824 */ /* 0x000fc600078e0231 */
[----:B------:R-:W4:Y:S01]  /*2160*/  LDS.U16 R71, [R71] ;  /* 0x0000000047477984 */ /* 0x000f220000000400 */
[----:B------:R-:W-:Y:S02]  /*2170*/  IMAD.IADD R51, R52, 0x1, R51 ;  /* 0x0000000134337824 */ /* 0x000fe400078e0233 */
[----:B------:R-:W-:Y:S02]  /*2180*/  IMAD.IADD R53, R54, 0x1, R53 ;  /* 0x0000000136357824 */ /* 0x000fe400078e0235 */
[----:B------:R-:W-:Y:S02]  /*2190*/  IMAD.IADD R55, R56, 0x1, R55 ;  /* 0x0000000138377824 */ /* 0x000fe400078e0237 */
[----:B0-----:R-:W-:Y:S02]  /*21a0*/  IMAD.IADD R57, R58, 0x1, R57 ;  /* 0x000000013a397824 */ /* 0x001fe400078e0239 */
[----:B-1----:R-:W-:Y:S02]  /*21b0*/  IMAD.IADD R59, R60, 0x1, R59 ;  /* 0x000000013c3b7824 */ /* 0x002fe400078e023b */
[----:B--2---:R-:W-:-:S02]  /*21c0*/  IMAD.IADD R61, R62, 0x1, R61 ;  /* 0x000000013e3d7824 */ /* 0x004fc400078e023d */
[----:B---3--:R-:W-:Y:S02]  /*21d0*/  IMAD.IADD R63, R64, 0x1, R63 ;  /* 0x00000001403f7824 */ /* 0x008fe400078e023f */
[----:B----4-:R-:W-:Y:S02]  /*21e0*/  IMAD.IADD R65, R66, 0x1, R65 ;  /* 0x0000000142417824 */ /* 0x010fe400078e0241 */
[----:B------:R-:W-:Y:S02]  /*21f0*/  IMAD.IADD R67, R68, 0x1, R67 ;  /* 0x0000000144437824 */ /* 0x000fe400078e0243 */
[----:B------:R-:W-:Y:S02]  /*2200*/  IMAD.IADD R69, R70, 0x1, R69 ;  /* 0x0000000146457824 */ /* 0x000fe400078e0245 */
[----:B------:R-:W-:Y:S01]  /*2210*/  IMAD.IADD R71, R72, 0x1, R71 ;  /* 0x0000000148477824 */ /* 0x000fe200078e0247 */
[----:B------:R-:W-:Y:S06]  /*2220*/  BAR.SYNC.DEFER_BLOCKING 0x0 ;  /* 0x0000000000007b1d */ /* 0x000fec0000010000 */
[----:B------:R-:W-:Y:S05]  /*2230*/  BRA.U UP0, `(.L_x_219) ;  /* 0x0000000100f87547 */ /* 0x000fea000b800000 */
[----:B------:R-:W-:Y:S01]  /*2240*/  LEA R5, R5, UR4, 0x2 ;  /* 0x0000000405057c11 */ /* 0x000fe2000f8e10ff */
[----:B------:R-:W-:Y:S01]  /*2250*/  UIADD3 UR8, UPT, UPT, UR8, 0x6, URZ ;  /* 0x0000000608087890 */ /* 0x000fe2000fffe0ff */
[----:B------:R-:W-:Y:S01]  /*2260*/  LEA R4, R7, UR4, 0x2 ;  /* 0x0000000407047c11 */ /* 0x000fe2000f8e10ff */
[----:B------:R-:W-:Y:S01]  /*2270*/  UIADD3 UR5, UPT, UPT, UR5, -0x6, URZ ;  /* 0xfffffffa05057890 */ /* 0x000fe2000fffe0ff */
[----:B------:R-:W-:Y:S01]  /*2280*/  LEA R7, R39, UR4, 0x2 ;  /* 0x0000000427077c11 */ /* 0x000fe2000f8e10ff */
[----:B------:R0:W-:Y:S01]  /*2290*/  STS [R5], R2 ;  /* 0x0000000205007388 */ /* 0x0001e20000000800 */
[----:B------:R-:W-:Y:S02]  /*22a0*/  LEA R6, R41, UR4, 0x2 ;  /* 0x0000000429067c11 */ /* 0x000fe4000f8e10ff */
[----:B------:R-:W-:Y:S01]  /*22b0*/  LEA R9, R43, UR4, 0x2 ;  /* 0x000000042b097c11 */ /* 0x000fe2000f8e10ff */
[----:B------:R1:W-:Y:S01]  /*22c0*/  STS [R4], R3 ;  /* 0x0000000304007388 */ /* 0x0003e20000000800 */
[----:B------:R-:W-:-:S02]  /*22d0*/  LEA R8, R45, UR4, 0x2 ;  /* 0x000000042d087c11 */ /* 0x000fc4000f8e10ff */
[----:B------:R-:W-:Y:S01]  /*22e0*/  LEA R11, R47, UR4, 0x2 ;  /* 0x000000042f0b7c11 */ /* 0x000fe2000f8e10ff */
[----:B------:R2:W-:Y:S01]  /*22f0*/  STS [R7], R12 ;  /* 0x0000000c07007388 */ /* 0x0005e20000000800 */
[----:B------:R-:W-:Y:S02]  /*2300*/  LEA R10, R49, UR4, 0x2 ;  /* 0x00000004310a7c11 */ /* 0x000fe4000f8e10ff */
[----:B0-----:R-:W-:Y:S01]  /*2310*/  LEA R5, R51, UR4, 0x2 ;  /* 0x0000000433057c11 */ /* 0x001fe2000f8e10ff */
[----:B------:R0:W-:Y:S01]  /*2320*/  STS [R6], R13 ;  /* 0x0000000d06007388 */ /* 0x0001e20000000800 */
[----:B------:R-:W-:Y:S02]  /*2330*/  LEA R2, R53, UR4, 0x2 ;  /* 0x0000000435027c11 */ /* 0x000fe4000f8e10ff */
[----:B-1----:R-:W-:Y:S01]  /*2340*/  LEA R3, R55, UR4, 0x2 ;  /* 0x0000000437037c11 */ /* 0x002fe2000f8e10ff */
[----:B------:R1:W-:Y:S01]  /*2350*/  STS [R9], R14 ;  /* 0x0000000e09007388 */ /* 0x0003e20000000800 */
[----:B------:R-:W-:-:S02]  /*2360*/  LEA R4, R57, UR4, 0x2 ;  /* 0x0000000439047c11 */ /* 0x000fc4000f8e10ff */
[----:B--2---:R-:W-:Y:S01]  /*2370*/  LEA R7, R59, UR4, 0x2 ;  /* 0x000000043b077c11 */ /* 0x004fe2000f8e10ff */
[----:B------:R2:W-:Y:S01]  /*2380*/  STS [R8], R15 ;  /* 0x0000000f08007388 */ /* 0x0005e20000000800 */
[----:B0-----:R-:W-:-:S03]  /*2390*/  LEA R6, R61, UR4, 0x2 ;  /* 0x000000043d067c11 */ /* 0x001fc6000f8e10ff */
[----:B------:R0:W-:Y:S01]  /*23a0*/  STS [R11], R16 ;  /* 0x000000100b007388 */ /* 0x0001e20000000800 */
[----:B-1----:R-:W-:-:S03]  /*23b0*/  LEA R9, R63, UR4, 0x2 ;  /* 0x000000043f097c11 */ /* 0x002fc6000f8e10ff */
[----:B------:R1:W-:Y:S01]  /*23c0*/  STS [R10], R17 ;  /* 0x000000110a007388 */ /* 0x0003e20000000800 */
[----:B--2---:R-:W-:-:S03]  /*23d0*/  LEA R8, R65, UR4, 0x2 ;  /* 0x0000000441087c11 */ /* 0x004fc6000f8e10ff */
[----:B------:R2:W-:Y:S01]  /*23e0*/  STS [R5], R18 ;  /* 0x0000001205007388 */ /* 0x0005e20000000800 */
[----:B0-----:R-:W-:-:S03]  /*23f0*/  LEA R11, R71, UR4, 0x2 ;  /* 0x00000004470b7c11 */ /* 0x001fc6000f8e10ff */
[----:B------:R0:W-:Y:S01]  /*2400*/  STS [R2], R19 ;  /* 0x0000001302007388 */ /* 0x0001e20000000800 */
[----:B-1----:R-:W-:-:S03]  /*2410*/  LEA R10, R69, UR4, 0x2 ;  /* 0x00000004450a7c11 */ /* 0x002fc6000f8e10ff */
[----:B------:R0:W-:Y:S01]  /*2420*/  STS [R3], R20 ;  /* 0x0000001403007388 */ /* 0x0001e20000000800 */
[----:B--2---:R-:W-:-:S03]  /*2430*/  LEA R5, R67, UR4, 0x2 ;  /* 0x0000000443057c11 */ /* 0x004fc6000f8e10ff */
[----:B------:R0:W-:Y:S04]  /*2440*/  STS [R4], R21 ;  /* 0x0000001504007388 */ /* 0x0001e80000000800 */
[----:B------:R0:W-:Y:S04]  /*2450*/  STS [R7], R22 ;  /* 0x0000001607007388 */ /* 0x0001e80000000800 */
[----:B------:R0:W-:Y:S04]  /*2460*/  STS [R6], R23 ;  /* 0x0000001706007388 */ /* 0x0001e80000000800 */
[----:B------:R0:W-:Y:S04]  /*2470*/  STS [R9], R24 ;  /* 0x0000001809007388 */ /* 0x0001e80000000800 */
[----:B------:R0:W-:Y:S04]  /*2480*/  STS [R8], R25 ;  /* 0x0000001908007388 */ /* 0x0001e80000000800 */
[----:B------:R0:W-:Y:S04]  /*2490*/  STS [R5], R26 ;  /* 0x0000001a05007388 */ /* 0x0001e80000000800 */
[----:B------:R0:W-:Y:S04]  /*24a0*/  STS [R10], R27 ;  /* 0x0000001b0a007388 */ /* 0x0001e80000000800 */
[----:B------:R0:W-:Y:S01]  /*24b0*/  STS [R11], R28 ;  /* 0x0000001c0b007388 */ /* 0x0001e20000000800 */
[----:B------:R-:W-:Y:S06]  /*24c0*/  BAR.SYNC.DEFER_BLOCKING 0x0 ;  /* 0x0000000000007b1d */ /* 0x000fec0000010000 */
[----:B------:R0:W1:Y:S04]  /*24d0*/  LDS R2, [R35] ;  /* 0x0000000023027984 */ /* 0x0000680000000800 */
[----:B------:R0:W2:Y:S04]  /*24e0*/  LDS R3, [R35+0x4] ;  /* 0x0000040023037984 */ /* 0x0000a80000000800 */
[----:B------:R0:W3:Y:S04]  /*24f0*/  LDS R12, [R35+0x8] ;  /* 0x00000800230c7984 */ /* 0x0000e80000000800 */
[----:B------:R0:W4:Y:S04]  /*2500*/  LDS R13, [R35+0xc] ;  /* 0x00000c00230d7984 */ /* 0x0001280000000800 */
[----:B------:R0:W0:Y:S04]  /*2510*/  LDS R14, [R35+0x10] ;  /* 0x00001000230e7984 */ /* 0x0000280000000800 */
        /* <DEDUP_REMOVED lines=13> */
[----:B------:R0:W0:Y:S01]  /*25f0*/  LDS R28, [R35+0x48] ;  /* 0x00004800231c7984 */ /* 0x0000220000000800 */
[----:B------:R-:W-:Y:S06]  /*2600*/  BAR.SYNC.DEFER_BLOCKING 0x0 ;  /* 0x0000000000007b1d */ /* 0x000fec0000010000 */
[----:B-1234-:R-:W-:Y:S05]  /*2610*/  BRA `(.L_x_220) ;  /* 0xffffffdc00f87947 */ /* 0x01efea000383ffff */
.L_x_219:
[----:B------:R-:W-:Y:S01]  /*2620*/  LEA R5, R5, UR4, 0x2 ;  /* 0x0000000405057c11 */ /* 0x000fe2000f8e10ff */
[----:B------:R-:W-:Y:S01]  /*2630*/  IMAD R35, R0, -0x48, R35 ;  /* 0xffffffb800237824 */ /* 0x000fe200078e0223 */
[----:B------:R-:W-:Y:S02]  /*2640*/  LEA R4, R7, UR4, 0x2 ;  /* 0x0000000407047c11 */ /* 0x000fe4000f8e10ff */
[----:B------:R-:W-:Y:S01]  /*2650*/  LEA R39, R39, UR4, 0x2 ;  /* 0x0000000427277c11 */ /* 0x000fe2000f8e10ff */
[----:B------:R0:W-:Y:S01]  /*2660*/  STS [R5], R2 ;  /* 0x0000000205007388 */ /* 0x0001e20000000800 */
[----:B------:R-:W-:Y:S02]  /*2670*/  LEA R6, R41, UR4, 0x2 ;  /* 0x0000000429067c11 */ /* 0x000fe4000f8e10ff */
[----:B------:R-:W-:Y:S01]  /*2680*/  LEA R43, R43, UR4, 0x2 ;  /* 0x000000042b2b7c11 */ /* 0x000fe2000f8e10ff */
[----:B------:R1:W-:Y:S01]  /*2690*/  STS [R4], R3 ;  /* 0x0000000304007388 */ /* 0x0003e20000000800 */
[----:B------:R-:W-:-:S02]  /*26a0*/  LEA R8, R45, UR4, 0x2 ;  /* 0x000000042d087c11 */ /* 0x000fc4000f8e10ff */
[----:B------:R-:W-:Y:S01]  /*26b0*/  LEA R47, R47, UR4, 0x2 ;  /* 0x000000042f2f7c11 */ /* 0x000fe2000f8e10ff */
[----:B------:R-:W-:Y:S01]  /*26c0*/  STS [R39], R12 ;  /* 0x0000000c27007388 */ /* 0x000fe20000000800 */
[----:B------:R-:W-:Y:S02]  /*26d0*/  LEA R10, R49, UR4, 0x2 ;  /* 0x00000004310a7c11 */ /* 0x000fe4000f8e10ff */
[----:B------:R-:W-:Y:S01]  /*26e0*/  LEA R51, R51, UR4, 0x2 ;  /* 0x0000000433337c11 */ /* 0x000fe2000f8e10ff */
[----:B------:R2:W-:Y:S01]  /*26f0*/  STS [R6], R13 ;  /* 0x0000000d06007388 */ /* 0x0005e20000000800 */
[----:B0-----:R-:W-:Y:S02]  /*2700*/  LEA R2, R53, UR4, 0x2 ;  /* 0x0000000435027c11 */ /* 0x001fe4000f8e10ff */
[----:B------:R-:W-:Y:S01]  /*2710*/  LEA R55, R55, UR4, 0x2 ;  /* 0x0000000437377c11 */ /* 0x000fe2000f8e10ff */
[----:B------:R-:W-:Y:S01]  /*2720*/  STS [R43], R14 ;  /* 0x0000000e2b007388 */ /* 0x000fe20000000800 */
[----:B-1----:R-:W-:-:S02]  /*2730*/  LEA R4, R57, UR4, 0x2 ;  /* 0x0000000439047c11 */ /* 0x002fc4000f8e10ff */
[----:B------:R-:W-:Y:S01]  /*2740*/  LEA R59, R59, UR4, 0x2 ;  /* 0x000000043b3b7c11 */ /* 0x000fe2000f8e10ff */
[----:B------:R0:W-:Y:S01]  /*2750*/  STS [R8], R15 ;  /* 0x0000000f08007388 */ /* 0x0001e20000000800 */
[----:B------:R-:W-:Y:S02]  /*2760*/  LEA R63, R63, UR4, 0x2 ;  /* 0x000000043f3f7c11 */ /* 0x000fe4000f8e10ff */
[----:B--2---:R-:W-:Y:S01]  /*2770*/  LEA R6, R61, UR4, 0x2 ;  /* 0x000000043d067c11 */ /* 0x004fe2000f8e10ff */
[----:B------:R-:W-:Y:S01]  /*2780*/  STS [R47], R16 ;  /* 0x000000102f007388 */ /* 0x000fe20000000800 */
[----:B------:R-:W-:Y:S02]  /*2790*/  LEA R67, R67, UR4, 0x2 ;  /* 0x0000000443437c11 */ /* 0x000fe4000f8e10ff */
[----:B------:R-:W-:Y:S01]  /*27a0*/  LEA R71, R71, UR4, 0x2 ;  /* 0x0000000447477c11 */ /* 0x000fe2000f8e10ff */
[----:B------:R1:W-:Y:S01]  /*27b0*/  STS [R10], R17 ;  /* 0x000000110a007388 */ /* 0x0003e20000000800 */
[----:B0-----:R-:W-:-:S03]  /*27c0*/  LEA R8, R65, UR4, 0x2 ;  /* 0x0000000441087c11 */ /* 0x001fc6000f8e10ff */
[----:B------:R-:W-:Y:S04]  /*27d0*/  STS [R51], R18 ;  /* 0x0000001233007388 */ /* 0x000fe80000000800 */
[----:B------:R0:W-:Y:S01]  /*27e0*/  STS [R2], R19 ;  /* 0x0000001302007388 */ /* 0x0001e20000000800 */
[----:B-1----:R-:W-:Y:S01]  /*27f0*/  LEA R10, R69, UR4, 0x2 ;  /* 0x00000004450a7c11 */ /* 0x002fe2000f8e10ff */
[----:B------:R-:W1:Y:S02]  /*2800*/  LDCU.64 UR4, c[0x0][0x3a0] ;  /* 0x00007400ff0477ac */ /* 0x000e640008000a00 */
[----:B------:R-:W-:Y:S04]  /*2810*/  STS [R55], R20 ;  /* 0x0000001437007388 */ /* 0x000fe80000000800 */
[----:B------:R2:W-:Y:S01]  /*2820*/  STS [R4], R21 ;  /* 0x0000001504007388 */ /* 0x0005e20000000800 */
[----:B0-----:R-:W0:Y:S03]  /*2830*/  LDC.64 R2, c[0x0][0x388] ;  /* 0x0000e200ff027b82 */ /* 0x001e260000000a00 */
[----:B------:R-:W-:Y:S04]  /*2840*/  STS [R59], R22 ;  /* 0x000000163b007388 */ /* 0x000fe80000000800 */
[----:B------:R3:W-:Y:S01]  /*2850*/  STS [R6], R23 ;  /* 0x0000001706007388 */ /* 0x0007e20000000800 */
[----:B--2---:R-:W-:-:S03]  /*2860*/  VIADD R4, R0, 0x100 ;  /* 0x0000010000047836 */ /* 0x004fc60000000000 */
[----:B------:R-:W-:Y:S02]  /*2870*/  STS [R63], R24 ;  /* 0x000000183f007388 */ /* 0x000fe40000000800 */
[----:B-1----:R-:W-:Y:S02]  /*2880*/  ISETP.GE.U32.AND P3, PT, R4, UR4, PT ;  /* 0x0000000404007c0c */ /* 0x002fe4000bf66070 */
[----:B------:R1:W-:Y:S01]  /*2890*/  STS [R8], R25 ;  /* 0x0000001908007388 */ /* 0x0003e20000000800 */
[C---:B------:R-:W-:Y:S02]  /*28a0*/  VIADD R4, R0.reuse, 0x200 ;  /* 0x0000020000047836 */ /* 0x040fe40000000000 */
[----:B---3--:R-:W-:Y:S01]  /*28b0*/  VIADD R6, R0, 0x300 ;  /* 0x0000030000067836 */ /* 0x008fe20000000000 */
[----:B------:R-:W-:Y:S01]  /*28c0*/  STS [R67], R26 ;  /* 0x0000001a43007388 */ /* 0x000fe20000000800 */
[----:B------:R-:W-:Y:S02]  /*28d0*/  ISETP.GE.U32.AND.EX P3, PT, RZ, UR5, PT, P3 ;  /* 0x00000005ff007c0c */ /* 0x000fe4000bf66130 */
[----:B------:R-:W-:Y:S01]  /*28e0*/  ISETP.GE.U32.AND P4, PT, R4, UR4, PT ;  /* 0x0000000404007c0c */ /* 0x000fe2000bf86070 */
[----:B------:R2:W-:Y:S01]  /*28f0*/  STS [R10], R27 ;  /* 0x0000001b0a007388 */ /* 0x0005e20000000800 */
[----:B------:R-:W-:Y:S01]  /*2900*/  ISETP.GE.U32.AND P1, PT, R6, UR4, PT ;  /* 0x0000000406007c0c */ /* 0x000fe2000bf26070 */
[C---:B0-----:R-:W-:Y:S01]  /*2910*/  IMAD.WIDE.U32 R2, R0.reuse, 0x4, R2 ;  /* 0x0000000400027825 */ /* 0x041fe200078e0002 */
[C---:B-1----:R-:W-:Y:S01]  /*2920*/  LOP3.LUT R8, R0.reuse, 0x400, RZ, 0xfc, !PT ;  /* 0x0000040000087812 */ /* 0x042fe200078efcff */
[----:B------:R-:W-:Y:S01]  /*2930*/  STS [R71], R28 ;  /* 0x0000001c47007388 */ /* 0x000fe20000000800 */
[----:B------:R-:W-:Y:S01]  /*2940*/  BAR.SYNC.DEFER_BLOCKING 0x0 ;  /* 0x0000000000007b1d */ /* 0x000fe20000010000 */
[----:B------:R-:W-:Y:S01]  /*2950*/  ISETP.GE.U32.AND.EX P1, PT, RZ, UR5, PT, P1 ;  /* 0x00000005ff007c0c */ /* 0x000fe2000bf26110 */
[----:B--2---:R-:W-:Y:S01]  /*2960*/  VIADD R10, R0, 0x500 ;  /* 0x00000500000a7836 */ /* 0x004fe20000000000 */
[----:B------:R-:W-:Y:S01]  /*2970*/  ISETP.GE.U32.AND P6, PT, R8, UR4, PT ;  /* 0x0000000408007c0c */ /* 0x000fe2000bfc6070 */
[C---:B------:R-:W-:Y:S01]  /*2980*/  VIADD R4, R0.reuse, 0x600 ;  /* 0x0000060000047836 */ /* 0x040fe20000000000 */
[----:B------:R-:W-:Y:S01]  /*2990*/  ISETP.GE.U32.AND.EX P4, PT, RZ, UR5, PT, P4 ;  /* 0x00000005ff007c0c */ /* 0x000fe2000bf86140 */
[----:B------:R-:W-:Y:S01]  /*29a0*/  VIADD R6, R0, 0x700 ;  /* 0x0000070000067836 */ /* 0x000fe20000000000 */
[----:B------:R-:W-:-:S02]  /*29b0*/  ISETP.GE.U32.AND P0, PT, R10, UR4, PT ;  /* 0x000000040a007c0c */ /* 0x000fc4000bf06070 */
[----:B------:R-:W-:Y:S02]  /*29c0*/  ISETP.GE.U32.AND.EX P6, PT, RZ, UR5, PT, P6 ;  /* 0x00000005ff007c0c */ /* 0x000fe4000bfc6160 */
[----:B------:R-:W-:Y:S02]  /*29d0*/  ISETP.GE.U32.AND.EX P0, PT, RZ, UR5, PT, P0 ;  /* 0x00000005ff007c0c */ /* 0x000fe4000bf06100 */
[----:B------:R-:W-:Y:S02]  /*29e0*/  ISETP.GE.U32.AND P5, PT, R4, UR4, PT ;  /* 0x0000000404007c0c */ /* 0x000fe4000bfa6070 */
[----:B------:R-:W-:Y:S02]  /*29f0*/  LOP3.LUT R4, R0, 0x800, RZ, 0xfc, !PT ;  /* 0x0000080000047812 */ /* 0x000fe400078efcff */
[----:B------:R-:W-:Y:S01]  /*2a00*/  ISETP.GE.U32.AND P2, PT, R6, UR4, PT ;  /* 0x0000000406007c0c */ /* 0x000fe2000bf46070 */
[----:B------:R-:W-:Y:S01]  /*2a10*/  VIADD R6, R0, 0x900 ;  /* 0x0000090000067836 */ /* 0x000fe20000000000 */
[----:B------:R-:W-:-:S02]  /*2a20*/  ISETP.GE.U32.AND.EX P5, PT, RZ, UR5, PT, P5 ;  /* 0x00000005ff007c0c */ /* 0x000fc4000bfa6150 */
[----:B------:R-:W-:Y:S01]  /*2a30*/  ISETP.GE.U32.AND.EX P2, PT, RZ, UR5, PT, P2 ;  /* 0x00000005ff007c0c */ /* 0x000fe2000bf46120 */
[----:B------:R-:W0:Y:S04]  /*2a40*/  LDS R5, [R35+0x400] ;  /* 0x0004000023057984 */ /* 0x000e280000000800 */
[----:B------:R-:W1:Y:S04]  /*2a50*/  LDS R9, [R35+0xc00] ;  /* 0x000c000023097984 */ /* 0x000e680000000800 */
        /* <DEDUP_REMOVED lines=8> */
[----:B0-----:R-:W-:Y:S01]  /*2ae0*/  @!P3 STG.E desc[UR10][R2.64+0x400], R5 ;  /* 0x000400050200b986 */ /* 0x001fe2000c10190a */
[----:B------:R-:W-:Y:S01]  /*2af0*/  ISETP.GE.U32.AND P3, PT, R4, UR4, PT ;  /* 0x0000000404007c0c */ /* 0x000fe2000bf66070 */
[----:B------:R-:W-:-:S02]  /*2b00*/  VIADD R4, R0, 0xa00 ;  /* 0x00000a0000047836 */ /* 0x000fc40000000000 */
[----:B------:R-:W0:Y:S01]  /*2b10*/  LDS R25, [R35+0x2c00] ;  /* 0x002c000023197984 */ /* 0x000e220000000800 */
[----:B------:R-:W-:-:S03]  /*2b20*/  ISETP.GE.U32.AND.EX P3, PT, RZ, UR5, PT, P3 ;  /* 0x00000005ff007c0c */ /* 0x000fc6000bf66130 */
[----:B-1----:R-:W-:Y:S01]  /*2b30*/  @!P1 STG.E desc[UR10][R2.64+0xc00], R9 ;  /* 0x000c000902009986 */ /* 0x002fe2000c10190a */
[----:B------:R-:W-:-:S03]  /*2b40*/  ISETP.GE.U32.AND P1, PT, R0, UR4, PT ;  /* 0x0000000400007c0c */ /* 0x000fc6000bf26070 */
[----:B------:R-:W1:Y:S04]  /*2b50*/  LDS R5, [R35+0x3000] ;  /* 0x0030000023057984 */ /* 0x000e680000000800 */
[----:B--2---:R-:W-:Y:S01]  /*2b60*/  @!P0 STG.E desc[UR10][R2.64+0x1400], R13 ;  /* 0x0014000d02008986 */ /* 0x004fe2000c10190a */
[----:B------:R-:W-:-:S03]  /*2b70*/  ISETP.GE.U32.AND.EX P0, PT, RZ, UR5, PT, P1 ;  /* 0x00000005ff007c0c */ /* 0x000fc6000bf06110 */
[----:B---3--:R-:W-:Y:S01]  /*2b80*/  @!P6 STG.E desc[UR10][R2.64+0x1000], R11 ;  /* 0x0010000b0200e986 */ /* 0x008fe2000c10190a */
[----:B------:R-:W-:Y:S01]  /*2b90*/  ISETP.GE.U32.AND P6, PT, R4, UR4, PT ;  /* 0x0000000404007c0c */ /* 0x000fe2000bfc6070 */
[----:B------:R-:W-:Y:S02]  /*2ba0*/  VIADD R4, R0, 0xb00 ;  /* 0x00000b0000047836 */ /* 0x000fe40000000000 */
[----:B----4-:R-:W-:Y:S01]  /*2bb0*/  @!P4 STG.E desc[UR10][R2.64+0x800], R7 ;  /* 0x000800070200c986 */ /* 0x010fe2000c10190a */
[----:B------:R-:W-:Y:S01]  /*2bc0*/  ISETP.GE.U32.AND P4, PT, R6, UR4, PT ;  /* 0x0000000406007c0c */ /* 0x000fe2000bf86070 */
[----:B------:R-:W-:Y:S01]  /*2bd0*/  VIADD R6, R0, 0xe00 ;  /* 0x00000e0000067836 */ /* 0x000fe20000000000 */
[----:B------:R-:W-:Y:S01]  /*2be0*/  ISETP.GE.U32.AND P1, PT, R4, UR4, PT ;  /* 0x0000000404007c0c */ /* 0x000fe2000bf26070 */
[----:B------:R-:W2:Y:S01]  /*2bf0*/  LDS R7, [R35+0x3400] ;  /* 0x0034000023077984 */ /* 0x000ea20000000800 */
[----:B------:R-:W-:Y:S02]  /*2c00*/  LOP3.LUT R4, R0, 0xc00, RZ, 0xfc, !PT ;  /* 0x00000c0000047812 */ /* 0x000fe400078efcff */
[----:B------:R-:W-:Y:S01]  /*2c10*/  ISETP.GE.U32.AND.EX P4, PT, RZ, UR5, PT, P4 ;  /* 0x00000005ff007c0c */ /* 0x000fe2000bf86140 */
[----:B------:R-:W3:Y:S01]  /*2c20*/  LDS R9, [R35+0x3800] ;  /* 0x0038000023097984 */ /* 0x000ee20000000800 */
[----:B------:R-:W-:-:S03]  /*2c30*/  ISETP.GE.U32.AND.EX P6, PT, RZ, UR5, PT, P6 ;  /* 0x00000005ff007c0c */ /* 0x000fc6000bfc6160 */
[----:B------:R-:W-:Y:S04]  /*2c40*/  LDS R11, [R35+0x3c00] ;  /* 0x003c0000230b7984 */ /* 0x000fe80000000800 */
[----:B------:R-:W-:Y:S04]  /*2c50*/  LDS R13, [R35+0x4000] ;  /* 0x00400000230d7984 */ /* 0x000fe80000000800 */
[----:B------:R-:W-:Y:S04]  /*2c60*/  LDS R27, [R35+0x4400] ;  /* 0x00440000231b7984 */ /* 0x000fe80000000800 */
[----:B------:R-:W4:Y:S04]  /*2c70*/  @!P0 LDS R29, [R35] ;  /* 0x00000000231d8984 */ /* 0x000f280000000800 */
[----:B-----5:R0:W-:Y:S01]  /*2c80*/  @!P5 STG.E desc[UR10][R2.64+0x1800], R15 ;  /* 0x0018000f0200d986 */ /* 0x0201e2000c10190a */
[----:B------:R-:W-:Y:S01]  /*2c90*/  ISETP.GE.U32.AND P5, PT, R4, UR4, PT ;  /* 0x0000000404007c0c */ /* 0x000fe2000bfa6070 */
[----:B------:R-:W-:-:S02]  /*2ca0*/  VIADD R4, R0, 0xd00 ;  /* 0x00000d0000047836 */ /* 0x000fc40000000000 */
[----:B------:R0:W-:Y:S01]  /*2cb0*/  @!P2 STG.E desc[UR10][R2.64+0x1c00], R17 ;  /* 0x001c00110200a986 */ /* 0x0001e2000c10190a */
[----:B------:R-:W-:Y:S02]  /*2cc0*/  ISETP.GE.U32.AND.EX P2, PT, RZ, UR5, PT, P1 ;  /* 0x00000005ff007c0c */ /* 0x000fe4000bf46110 */
[----:B------:R-:W-:Y:S01]  /*2cd0*/  ISETP.GE.U32.AND.EX P5, PT, RZ, UR5, PT, P5 ;  /* 0x00000005ff007c0c */ /* 0x000fe2000bfa6150 */
[----:B------:R0:W-:Y:S01]  /*2ce0*/  @!P3 STG.E desc[UR10][R2.64+0x2000], R19 ;  /* 0x002000130200b986 */ /* 0x0001e2000c10190a */
[----:B------:R-:W-:Y:S01]  /*2cf0*/  ISETP.GE.U32.AND P1, PT, R4, UR4, PT ;  /* 0x0000000404007c0c */ /* 0x000fe2000bf26070 */
[----:B------:R-:W-:Y:S01]  /*2d00*/  VIADD R4, R0, 0xf00 ;  /* 0x00000f0000047836 */ /* 0x000fe20000000000 */
[----:B------:R-:W-:Y:S01]  /*2d10*/  ISETP.GE.U32.AND P3, PT, R6, UR4, PT ;  /* 0x0000000406007c0c */ /* 0x000fe2000bf66070 */
[----:B------:R1:W-:Y:S01]  /*2d20*/  @!P4 STG.E desc[UR10][R2.64+0x2400], R21 ;  /* 0x002400150200c986 */ /* 0x0003e2000c10190a */
[----:B------:R-:W-:Y:S01]  /*2d30*/  VIADD R6, R0, 0x1100 ;  /* 0x0000110000067836 */ /* 0x000fe20000000000 */
[----:B------:R-:W-:-:S02]  /*2d40*/  ISETP.GE.U32.AND.EX P1, PT, RZ, UR5, PT, P1 ;  /* 0x00000005ff007c0c */ /* 0x000fc4000bf26110 */
[----:B------:R-:W-:Y:S01]  /*2d50*/  ISETP.GE.U32.AND P4, PT, R4, UR4, PT ;  /* 0x0000000404007c0c */ /* 0x000fe2000bf86070 */
[----:B------:R2:W-:Y:S01]  /*2d60*/  @!P6 STG.E desc[UR10][R2.64+0x2800], R23 ;  /* 0x002800170200e986 */ /* 0x0005e2000c10190a */
[C---:B------:R-:W-:Y:S01]  /*2d70*/  LOP3.LUT R4, R0.reuse, 0x1000, RZ, 0xfc, !PT ;  /* 0x0000100000047812 */ /* 0x040fe200078efcff */
[----:B------:R-:W-:Y:S01]  /*2d80*/  VIADD R0, R0, 0x1200 ;  /* 0x0000120000007836 */ /* 0x000fe20000000000 */
[----:B------:R-:W-:Y:S01]  /*2d90*/  ISETP.GE.U32.AND.EX P3, PT, RZ, UR5, PT, P3 ;  /* 0x00000005ff007c0c */ /* 0x000fe2000bf66130 */
[----:B0-----:R0:W-:Y:S01]  /*2da0*/  @!P2 STG.E desc[UR10][R2.64+0x2c00], R25 ;  /* 0x002c00190200a986 */ /* 0x0011e2000c10190a */
[----:B------:R-:W-:Y:S02]  /*2db0*/  ISETP.GE.U32.AND P6, PT, R4, UR4, PT ;  /* 0x0000000404007c0c */ /* 0x000fe4000bfc6070 */
[----:B------:R-:W-:Y:S01]  /*2dc0*/  ISETP.GE.U32.AND P2, PT, R6, UR4, PT ;  /* 0x0000000406007c0c */ /* 0x000fe2000bf46070 */
[----:B-1----:R0:W-:Y:S01]  /*2dd0*/  @!P5 STG.E desc[UR10][R2.64+0x3000], R5 ;  /* 0x003000050200d986 */ /* 0x0021e2000c10190a */
[----:B------:R-:W-:-:S02]  /*2de0*/  ISETP.GE.U32.AND P5, PT, R0, UR4, PT ;  /* 0x0000000400007c0c */ /* 0x000fc4000bfa6070 */
[----:B------:R-:W-:Y:S01]  /*2df0*/  ISETP.GE.U32.AND.EX P4, PT, RZ, UR5, PT, P4 ;  /* 0x00000005ff007c0c */ /* 0x000fe2000bf86140 */
[----:B--2---:R0:W-:Y:S01]  /*2e00*/  @!P1 STG.E desc[UR10][R2.64+0x3400], R7 ;  /* 0x0034000702009986 */ /* 0x0041e2000c10190a */
[----:B------:R-:W-:Y:S02]  /*2e10*/  ISETP.GE.U32.AND.EX P6, PT, RZ, UR5, PT, P6 ;  /* 0x00000005ff007c0c */ /* 0x000fe4000bfc6160 */
[----:B------:R-:W-:Y:S01]  /*2e20*/  ISETP.GE.U32.AND.EX P2, PT, RZ, UR5, PT, P2 ;  /* 0x00000005ff007c0c */ /* 0x000fe2000bf46120 */
[----:B---3--:R0:W-:Y:S01]  /*2e30*/  @!P3 STG.E desc[UR10][R2.64+0x3800], R9 ;  /* 0x003800090200b986 */ /* 0x0081e2000c10190a */
[----:B------:R-:W-:-:S03]  /*2e40*/  ISETP.GE.U32.AND.EX P5, PT, RZ, UR5, PT, P5 ;  /* 0x00000005ff007c0c */ /* 0x000fc6000bfa6150 */
[----:B----4-:R0:W-:Y:S04]  /*2e50*/  @!P0 STG.E desc[UR10][R2.64], R29 ;  /* 0x0000001d02008986 */ /* 0x0101e8000c10190a */
[----:B------:R0:W-:Y:S04]  /*2e60*/  @!P4 STG.E desc[UR10][R2.64+0x3c00], R11 ;  /* 0x003c000b0200c986 */ /* 0x0001e8000c10190a */
[----:B------:R0:W-:Y:S04]  /*2e70*/  @!P6 STG.E desc[UR10][R2.64+0x4000], R13 ;  /* 0x0040000d0200e986 */ /* 0x0001e8000c10190a */
[----:B------:R0:W-:Y:S01]  /*2e80*/  @!P2 STG.E desc[UR10][R2.64+0x4400], R27 ;  /* 0x0044001b0200a986 */ /* 0x0001e2000c10190a */
[----:B------:R-:W-:Y:S05]  /*2e90*/  @P5 EXIT ;  /* 0x000000000000594d */ /* 0x000fea0003800000 */
[----:B------:R-:W1:Y:S04]  /*2ea0*/  LDS R35, [R35+0x4800] ;  /* 0x0048000023237984 */ /* 0x000e680000000800 */
[----:B-1----:R-:W-:Y:S01]  /*2eb0*/  STG.E desc[UR10][R2.64+0x4800], R35 ;  /* 0x0048002302007986 */ /* 0x002fe2000c10190a */
[----:B------:R-:W-:Y:S05]  /*2ec0*/  EXIT ;  /* 0x000000000000794d */ /* 0x000fea0003800000 */
.L_x_221:
        /* <DEDUP_REMOVED lines=11> */
.L_x_274:


//--------------------- .text._ZN3cub18CUB_300001_SM_10006detail11EmptyKernelIvEEvv --------------------------
	.section	.text._ZN3cub18CUB_300001_SM_10006detail11EmptyKernelIvEEvv,"ax",@progbits
	.align	128
        .global         _ZN3cub18CUB_300001_SM_10006detail11EmptyKernelIvEEvv
        .type           _ZN3cub18CUB_300001_SM_10006detail11EmptyKernelIvEEvv,@function
        .size           _ZN3cub18CUB_300001_SM_10006detail11EmptyKernelIvEEvv,(.L_x_275 - _ZN3cub18CUB_300001_SM_10006detail11EmptyKernelIvEEvv)
        .other          _ZN3cub18CUB_300001_SM_10006detail11EmptyKernelIvEEvv,@"STO_CUDA_ENTRY STV_DEFAULT"
_ZN3cub18CUB_300001_SM_10006detail11EmptyKernelIvEEvv:
.text._ZN3cub18CUB_300001_SM_10006detail11EmptyKernelIvEEvv:
[----:B------:R-:W-:Y:S01]  /*0000*/  LDC R1, c[0x0][0x37c] ;  /* 0x0000df00ff017b82 */ /* 0x000fe20000000800 */
[----:B------:R-:W-:Y:S05]  /*0010*/  EXIT ;  /* 0x000000000000794d */ /* 0x000fea0003800000 */
.L_x_222:
        /* <DEDUP_REMOVED lines=14> */
.L_x_275:


//--------------------- .text._Z17bitonicSortSharedPjjjS_S_j --------------------------
	.section	.text._Z17bitonicSortSharedPjjjS_S_j,"ax",@progbits
	.align	128
        .global         _Z17bitonicSortSharedPjjjS_S_j
        .type           _Z17bitonicSortSharedPjjjS_S_j,@function
        .size           _Z17bitonicSortSharedPjjjS_S_j,(.L_x_276 - _Z17bitonicSortSharedPjjjS_S_j)
        .other          _Z17bitonicSortSharedPjjjS_S_j,@"STO_CUDA_ENTRY STV_DEFAULT"
_Z17bitonicSortSharedPjjjS_S_j:
.text._Z17bitonicSortSharedPjjjS_S_j:
[----:B------:R-:W-:Y:S01]  /*0000*/  LDC R1, c[0x0][0x37c] ;  /* 0x0000df00ff017b82 */ /* 0x000fe20000000800 */
[----:B------:R-:W0:Y:S01]  /*0010*/  S2R R0, SR_TID.X ;  /* 0x0000000000007919 */ /* 0x000e220000002100 */
[----:B------:R-:W1:Y:S01]  /*0020*/  LDCU.64 UR8, c[0x0][0x358] ;  /* 0x00006b00ff0877ac */ /* 0x000e620008000a00 */
[----:B------:R-:W-:Y:S01]  /*0030*/  BSSY.RECONVERGENT B0, `(.L_x_223) ;  /* 0x0000044000007945 */ /* 0x000fe20003800200 */
[----:B0-----:R-:W-:-:S13]  /*0040*/  ISETP.NE.AND P0, PT, R0, RZ, PT ;  /* 0x000000ff0000720c */ /* 0x001fda0003f05270 */
[----:B-1----:R-:W-:Y:S05]  /*0050*/  @P0 BRA `(.L_x_224) ;  /* 0x0000000400040947 */ /* 0x002fea0003800000 */
[----:B------:R-:W0:Y:S01]  /*0060*/  LDCU UR4, c[0x0][0x38c] ;  /* 0x00007180ff0477ac */ /* 0x000e220008000800 */
[----:B------:R-:W-:Y:S01]  /*0070*/  IMAD.MOV.U32 R4, RZ, RZ, RZ ;  /* 0x000000ffff047224 */ /* 0x000fe200078e00ff */
[----:B0-----:R-:W-:-:S09]  /*0080*/  UISETP.NE.AND UP0, UPT, UR4, URZ, UPT ;  /* 0x000000ff0400728c */ /* 0x001fd2000bf05270 */
[----:B------:R-:W-:Y:S05]  /*0090*/  BRA.U !UP0, `(.L_x_225) ;  /* 0x0000000108e87547 */ /* 0x000fea000b800000 */
[----:B------:R-:W0:Y:S02]  /*00a0*/  LDC.64 R2, c[0x0][0x390] ;  /* 0x0000e400ff027b82 */ /* 0x000e240000000a00 */
[----:B0-----:R-:W2:Y:S06]  /*00b0*/  LDG.E R6, desc[UR8][R2.64] ;  /* 0x0000000802067981 */ /* 0x001eac000c1e1900 */
[----:B------:R-:W0:Y:S01]  /*00c0*/  S2UR UR10, SR_CTAID.X ;  /* 0x00000000000a79c3 */ /* 0x000e220000002500 */
[----:B------:R-:W-:Y:S01]  /*00d0*/  UMOV UR4, URZ ;  /* 0x000000ff00047c82 */ /* 0x000fe20008000000 */
[----:B------:R-:W-:Y:S01]  /*00e0*/  UMOV UR5, URZ ;  /* 0x000000ff00057c82 */ /* 0x000fe20008000000 */
[----:B------:R-:W-:-:S02]  /*00f0*/  IMAD.MOV.U32 R5, RZ, RZ, RZ ;  /* 0x000000ffff057224 */ /* 0x000fc400078e00ff */
[----:B--2---:R-:W-:-:S05]  /*0100*/  VIADD R4, R6, 0x1f ;  /* 0x0000001f06047836 */ /* 0x004fca0000000000 */
[----:B------:R-:W-:-:S04]  /*0110*/  SHF.R.U32.HI R4, RZ, 0x5, R4 ;  /* 0x00000005ff047819 */ /* 0x000fc80000011604 */
[----:B0-----:R-:W-:-:S13]  /*0120*/  ISETP.LE.U32.AND P0, PT, R4, UR10, PT ;  /* 0x0000000a04007c0c */ /* 0x001fda000bf03070 */
[----:B------:R-:W-:Y:S05]  /*0130*/  @!P0 BRA `(.L_x_226) ;  /* 0x00000000004c8947 */ /* 0x000fea0003800000 */
[----:B------:R-:W0:Y:S01]  /*0140*/  LDCU UR14, c[0x0][0x38c] ;  /* 0x00007180ff0e77ac */ /* 0x000e220008000800 */
[----:B------:R-:W1:Y:S01]  /*0150*/  LDCU.64 UR12, c[0x0][0x390] ;  /* 0x00007200ff0c77ac */ /* 0x000e620008000a00 */
[----:B------:R-:W-:-:S05]  /*0160*/  UMOV UR4, URZ ;  /* 0x000000ff00047c82 */ /* 0x000fca0008000000 */
.L_x_227:
[----:B------:R-:W-:-:S04]  /*0170*/  UIADD3 UR4, UPT, UPT, UR4, 0x1, URZ ;  /* 0x0000000104047890 */ /* 0x000fc8000fffe0ff */
[----:B0-----:R-:W-:-:S09]  /*0180*/  UISETP.NE.AND UP0, UPT, UR4, UR14, UPT ;  /* 0x0000000e0400728c */ /* 0x001fd2000bf05270 */
[----:B------:R-:W-:Y:S05]  /*0190*/  BRA.U !UP0, `(.L_x_225) ;  /* 0x0000000108a87547 */ /* 0x000fea000b800000 */
[----:B------:R-:W-:-:S04]  /*01a0*/  UIMAD.WIDE.U32 UR6, UR4, 0x4, URZ ;  /* 0x00000004040678a5 */ /* 0x000fc8000f8e00ff */
[----:B-1----:R-:W-:-:S04]  /*01b0*/  UIADD3 UR5, UP0, UPT, UR6, UR12, URZ ;  /* 0x0000000c06057290 */ /* 0x002fc8000ff1e0ff */
[----:B------:R-:W-:Y:S02]  /*01c0*/  UIADD3.X UR11, UPT, UPT, UR7, UR13, URZ, UP0, !UPT ;  /* 0x0000000d070b7290 */ /* 0x000fe400087fe4ff */
[----:B------:R-:W-:-:S04]  /*01d0*/  IMAD.U32 R2, RZ, RZ, UR5 ;  /* 0x00000005ff027e24 */ /* 0x000fc8000f8e00ff */
[----:B------:R-:W-:-:S05]  /*01e0*/  IMAD.U32 R3, RZ, RZ, UR11 ;  /* 0x0000000bff037e24 */ /* 0x000fca000f8e00ff */
[----:B------:R-:W2:Y:S01]  /*01f0*/  LDG.E R6, desc[UR8][R2.64] ;  /* 0x0000000802067981 */ /* 0x000ea2000c1e1900 */
[----:B------:R-:W-:Y:S02]  /*0200*/  IMAD.MOV.U32 R5, RZ, RZ, R4 ;  /* 0x000000ffff057224 */ /* 0x000fe400078e0004 */
[----:B--2---:R-:W-:-:S05]  /*0210*/  VIADD R4, R6, 0x1f ;  /* 0x0000001f06047836 */ /* 0x004fca0000000000 */
[----:B------:R-:W-:-:S04]  /*0220*/  LEA.HI R4, R4, R5, RZ, 0x1b ;  /* 0x0000000504047211 */ /* 0x000fc800078fd8ff */
[----:B------:R-:W-:-:S13]  /*0230*/  ISETP.LE.U32.AND P0, PT, R4, UR10, PT ;  /* 0x0000000a04007c0c */ /* 0x000fda000bf03070 */
[----:B------:R-:W-:Y:S05]  /*0240*/  @P0 BRA `(.L_x_227) ;  /* 0xfffffffc00c80947 */ /* 0x000fea000383ffff */
[----:B------:R-:W-:Y:S01]  /*0250*/  UMOV UR4, UR6 ;  /* 0x0000000600047c82 */ /* 0x000fe20008000000 */
[----:B------:R-:W-:-:S05]  /*0260*/  UMOV UR5, UR7 ;  /* 0x0000000700057c82 */ /* 0x000fca0008000000 */
.L_x_226:
[----:B------:R-:W0:Y:S02]  /*0270*/  LDCU.64 UR6, c[0x0][0x398] ;  /* 0x00007300ff0677ac */ /* 0x000e240008000a00 */
[----:B0-----:R-:W-:-:S04]  /*0280*/  UIADD3 UR4, UP0, UPT, UR4, UR6, URZ ;  /* 0x0000000604047290 */ /* 0x001fc8000ff1e0ff */
[----:B------:R-:W-:Y:S02]  /*0290*/  UIADD3.X UR5, UPT, UPT, UR5, UR7, URZ, UP0, !UPT ;  /* 0x0000000705057290 */ /* 0x000fe400087fe4ff */
[----:B------:R-:W-:-:S04]  /*02a0*/  IMAD.U32 R2, RZ, RZ, UR4 ;  /* 0x00000004ff027e24 */ /* 0x000fc8000f8e00ff */
[----:B------:R-:W-:-:S05]  /*02b0*/  IMAD.U32 R3, RZ, RZ, UR5 ;  /* 0x00000005ff037e24 */ /* 0x000fca000f8e00ff */
[----:B------:R-:W2:Y:S01]  /*02c0*/  LDG.E R2, desc[UR8][R2.64] ;  /* 0x0000000802027981 */ /* 0x000ea2000c1e1900 */
[----:B------:R-:W-:-:S05]  /*02d0*/  IADD3 R5, PT, PT, -R5, UR10, RZ ;  /* 0x0000000a05057c10 */ /* 0x000fca000fffe1ff */
[----:B--2---:R-:W-:-:S04]  /*02e0*/  IMAD R11, R5, 0x20, R2 ;  /* 0x00000020050b7824 */ /* 0x004fc800078e0202 */
[----:B------:R-:W-:-:S05]  /*02f0*/  IMAD.IADD R5, R11, 0x1, R6 ;  /* 0x000000010b057824 */ /* 0x000fca00078e0206 */
[----:B------:R-:W-:-:S13]  /*0300*/  ISETP.GT.U32.AND P0, PT, R5, 0x1f, PT ;  /* 0x0000001f0500780c */ /* 0x000fda0003f04070 */
[----:B------:R-:W-:Y:S05]  /*0310*/  @P0 BRA `(.L_x_228) ;  /* 0x0000000000400947 */ /* 0x000fea0003800000 */
[----:B------:R-:W-:Y:S01]  /*0320*/  ISETP.NE.AND P0, PT, R6, RZ, PT ;  /* 0x000000ff0600720c */ /* 0x000fe20003f05270 */
[----:B------:R-:W-:-:S12]  /*0330*/  IMAD.MOV.U32 R7, RZ, RZ, 0x1 ;  /* 0x00000001ff077424 */ /* 0x000fd800078e00ff */
[----:B------:R-:W-:Y:S05]  /*0340*/  @!P0 BRA `(.L_x_225) ;  /* 0x00000000003c8947 */ /* 0x000fea0003800000 */
[----:B------:R-:W-:-:S05]  /*0350*/  VIADD R6, R6, 0xffffffff ;  /* 0xffffffff06067836 */ /* 0x000fca0000000000 */
[----:B------:R-:W-:-:S04]  /*0360*/  SHF.R.U32.HI R3, RZ, 0x1, R6 ;  /* 0x00000001ff037819 */ /* 0x000fc80000011606 */
[----:B------:R-:W-:-:S04]  /*0370*/  LOP3.LUT R3, R3, R6, RZ, 0xfc, !PT ;  /* 0x0000000603037212 */ /* 0x000fc800078efcff */
[----:B------:R-:W-:-:S04]  /*0380*/  SHF.R.U32.HI R2, RZ, 0x2, R3 ;  /* 0x00000002ff027819 */ /* 0x000fc80000011603 */
[----:B------:R-:W-:-:S04]  /*0390*/  LOP3.LUT R2, R2, R3, RZ, 0xfc, !PT ;  /* 0x0000000302027212 */ /* 0x000fc800078efcff */
[----:B------:R-:W-:-:S04]  /*03a0*/  SHF.R.U32.HI R3, RZ, 0x4, R2 ;  /* 0x00000004ff037819 */ /* 0x000fc80000011602 */
[----:B------:R-:W-:-:S04]  /*03b0*/  LOP3.LUT R3, R3, R2, RZ, 0xfc, !PT ;  /* 0x0000000203037212 */ /* 0x000fc800078efcff */
[----:B------:R-:W-:-:S04]  /*03c0*/  SHF.R.U32.HI R2, RZ, 0x8, R3 ;  /* 0x00000008ff027819 */ /* 0x000fc80000011603 */
[----:B------:R-:W-:-:S04]  /*03d0*/  LOP3.LUT R2, R2, R3, RZ, 0xfc, !PT ;  /* 0x0000000302027212 */ /* 0x000fc800078efcff */
[----:B------:R-:W-:-:S04]  /*03e0*/  SHF.R.U32.HI R3, RZ, 0x10, R2 ;  /* 0x00000010ff037819 */ /* 0x000fc80000011602 */
[----:B------:R-:W-:-:S05]  /*03f0*/  LOP3.LUT R3, R3, R2, RZ, 0xfc, !PT ;  /* 0x0000000203037212 */ /* 0x000fca00078efcff */
[----:B------:R-:W-:Y:S01]  /*0400*/  VIADD R7, R3, 0x1 ;  /* 0x0000000103077836 */ /* 0x000fe20000000000 */
[----:B------:R-:W-:Y:S06]  /*0410*/  BRA `(.L_x_225) ;  /* 0x0000000000087947 */ /* 0x000fec0003800000 */
.L_x_228:
[----:B------:R-:W-:Y:S02]  /*0420*/  VIADD R5, R11, 0x20 ;  /* 0x000000200b057836 */ /* 0x000fe40000000000 */
[----:B------:R-:W-:-:S07]  /*0430*/  IMAD.MOV.U32 R7, RZ, RZ, 0x20 ;  /* 0x00000020ff077424 */ /* 0x000fce00078e00ff */
.L_x_225:
[----:B------:R-:W0:Y:S02]  /*0440*/  S2UR UR4, SR_CTAID.X ;  /* 0x00000000000479c3 */ /* 0x000e240000002500 */
[----:B0-----:R-:W-:-:S13]  /*0450*/  ISETP.LE.U32.AND P0, PT, R4, UR4, PT ;  /* 0x0000000404007c0c */ /* 0x001fda000bf03070 */
[----:B-1----:R-:W-:Y:S05]  /*0460*/  @P0 EXIT ;  /* 0x000000000000094d */ /* 0x002fea0003800000 */
.L_x_224:
[----:B------:R-:W-:Y:S05]  /*0470*/  BSYNC.RECONVERGENT B0 ;  /* 0x0000000000007941 */ /* 0x000fea0003800200 */
.L_x_223:
[----:B------:R-:W0:Y:S01]  /*0480*/  S2UR UR5, SR_CgaCtaId ;  /* 0x00000000000579c3 */ /* 0x000e220000008800 */
[----:B------:R-:W-:Y:S01]  /*0490*/  IMAD.IADD R5, R5, 0x1, -R11 ;  /* 0x0000000105057824 */ /* 0x000fe200078e0a0b */
[CC--:B------:R-:W-:Y:S01]  /*04a0*/  ISETP.GE.U32.AND P0, PT, R0.reuse, R7.reuse, PT ;  /* 0x000000070000720c */ /* 0x0c0fe20003f06070 */
[----:B------:R-:W-:Y:S01]  /*04b0*/  UMOV UR4, 0x400 ;  /* 0x0000040000047882 */ /* 0x000fe20000000000 */
[----:B------:R-:W-:Y:S01]  /*04c0*/  LEA.HI R2, R7, R7, RZ, 0x1 ;  /* 0x0000000707027211 */ /* 0x000fe200078f08ff */
[----:B------:R-:W-:Y:S01]  /*04d0*/  BSSY.RECONVERGENT B0, `(.L_x_229) ;  /* 0x000000c000007945 */ /* 0x000fe20003800200 */
[----:B------:R-:W-:Y:S02]  /*04e0*/  ISETP.LT.U32.OR P0, PT, R0, R5, P0 ;  /* 0x000000050000720c */ /* 0x000fe40000701470 */
[----:B------:R-:W-:-:S04]  /*04f0*/  SHF.R.S32.HI R9, RZ, 0x1, R2 ;  /* 0x00000001ff097819 */ /* 0x000fc80000011402 */
[----:B------:R-:W-:Y:S01]  /*0500*/  ISETP.GE.U32.AND P1, PT, R0, R9, PT ;  /* 0x000000090000720c */ /* 0x000fe20003f26070 */
[----:B0-----:R-:W-:-:S06]  /*0510*/  ULEA UR4, UR5, UR4, 0x18 ;  /* 0x0000000405047291 */ /* 0x001fcc000f8ec0ff */
[----:B------:R-:W-:Y:S01]  /*0520*/  LEA R6, R0, UR4, 0x2 ;  /* 0x0000000400067c11 */ /* 0x000fe2000f8e10ff */
[----:B------:R-:W-:Y:S06]  /*0530*/  @P0 BRA `(.L_x_230) ;  /* 0x0000000000140947 */ /* 0x000fec0003800000 */
[----:B------:R-:W0:Y:S02]  /*0540*/  LDCU UR5, c[0x0][0x3a0] ;  /* 0x00007400ff0577ac */ /* 0x000e240008000800 */
[----:B0-----:R-:W-:-:S13]  /*0550*/  ISETP.NE.AND P0, PT, RZ, UR5, PT ;  /* 0x00000005ff007c0c */ /* 0x001fda000bf05270 */
[----:B------:R-:W-:-:S05]  /*0560*/  @P0 IMAD.MOV.U32 R3, RZ, RZ, -0x1 ;  /* 0xffffffffff030424 */ /* 0x000fca00078e00ff */
[----:B------:R0:W-:Y:S04]  /*0570*/  @P0 STS [R6], R3 ;  /* 0x0000000306000388 */ /* 0x0001e80000000800 */
[----:B------:R0:W-:Y:S02]  /*0580*/  @!P0 STS [R6], RZ ;  /* 0x000000ff06008388 */ /* 0x0001e40000000800 */
.L_x_230:
[----:B------:R-:W-:Y:S05]  /*0590*/  BSYNC.RECONVERGENT B0 ;  /* 0x0000000000007941 */ /* 0x000fea0003800200 */
.L_x_229:
[----:B------:R-:W-:Y:S05]  /*05a0*/  @P1 EXIT ;  /* 0x000000000000194d */ /* 0x000fea0003800000 */
[----:B0-----:R-:W0:Y:S01]  /*05b0*/  LDC.64 R2, c[0x0][0x380] ;  /* 0x0000e000ff027b82 */ /* 0x001e220000000a00 */
[----:B------:R-:W-:-:S04]  /*05c0*/  IMAD.IADD R5, R11, 0x1, R0 ;  /* 0x000000010b057824 */ /* 0x000fc800078e0200 */
[----:B0-----:R-:W-:-:S05]  /*05d0*/  IMAD.WIDE.U32 R2, R5, 0x4, R2 ;  /* 0x0000000405027825 */ /* 0x001fca00078e0002 */
[----:B------:R-:W2:Y:S01]  /*05e0*/  LDG.E R11, desc[UR8][R2.64] ;  /* 0x00000008020b7981 */ /* 0x000ea2000c1e1900 */
[----:B------:R-:W-:-:S05]  /*05f0*/  IMAD.WIDE R4, R9, 0x4, R2 ;  /* 0x0000000409047825 */ /* 0x000fca00078e0202 */
[----:B------:R-:W3:Y:S01]  /*0600*/  LDG.E R13, desc[UR8][R4.64] ;  /* 0x00000008040d7981 */ /* 0x000ee2000c1e1900 */
[----:B------:R-:W-:Y:S01]  /*0610*/  IMAD R8, R9, 0x4, R6 ;  /* 0x0000000409087824 */ /* 0x000fe200078e0206 */
[----:B------:R-:W-:Y:S01]  /*0620*/  ISETP.GE.U32.AND P0, PT, R7, 0x3, PT ;  /* 0x000000030700780c */ /* 0x000fe20003f06070 */
[----:B------:R-:W-:Y:S01]  /*0630*/  BSSY B0, `(.L_x_231) ;  /* 0x0000025000007945 */ /* 0x000fe20003800000 */
[----:B--2---:R0:W-:Y:S04]  /*0640*/  STS [R6], R11 ;  /* 0x0000000b06007388 */ /* 0x0041e80000000800 */
[----:B---3--:R0:W-:Y:S07]  /*0650*/  STS [R8], R13 ;  /* 0x0000000d08007388 */ /* 0x0081ee0000000800 */
[----:B------:R-:W-:Y:S05]  /*0660*/  @!P0 BRA `(.L_x_232) ;  /* 0x0000000000848947 */ /* 0x000fea0003800000 */
[----:B------:R-:W-:-:S07]  /*0670*/  IMAD.MOV.U32 R10, RZ, RZ, 0x2 ;  /* 0x00000002ff0a7424 */ /* 0x000fce00078e00ff */
.L_x_237:
[----:B------:R-:W-:Y:S01]  /*0680*/  ISETP.NE.AND P0, PT, R10, RZ, PT ;  /* 0x000000ff0a00720c */ /* 0x000fe20003f05270 */
[----:B------:R-:W-:-:S12]  /*0690*/  BSSY B1, `(.L_x_233) ;  /* 0x000001b000017945 */ /* 0x000fd80003800000 */
[----:B------:R-:W-:Y:S05]  /*06a0*/  @!P0 BRA `(.L_x_234) ;  /* 0x0000000000648947 */ /* 0x000fea0003800000 */
[----:B------:R-:W1:Y:S01]  /*06b0*/  LDCU UR5, c[0x0][0x3a0] ;  /* 0x00007400ff0577ac */ /* 0x000e620008000800 */
[--C-:B0-----:R-:W-:Y:S01]  /*06c0*/  SHF.R.U32.HI R11, RZ, 0x1, R10.reuse ;  /* 0x00000001ff0b7819 */ /* 0x101fe2000001160a */
[----:B------:R-:W-:-:S03]  /*06d0*/  IMAD.MOV.U32 R12, RZ, RZ, R10 ;  /* 0x000000ffff0c7224 */ /* 0x000fc600078e000a */
[----:B------:R-:W-:-:S04]  /*06e0*/  LOP3.LUT P0, RZ, R11, R0, RZ, 0xc0, !PT ;  /* 0x000000000bff7212 */ /* 0x000fc8000780c0ff */
[----:B------:R-:W-:-:S04]  /*06f0*/  SEL R11, RZ, 0x1, !P0 ;  /* 0x00000001ff0b7807 */ /* 0x000fc80004000000 */
[----:B-1----:R-:W-:-:S07]  /*0700*/  LOP3.LUT R14, R11, UR5, RZ, 0x3c, !PT ;  /* 0x000000050b0e7c12 */ /* 0x002fce000f8e3cff */
.L_x_236:
[----:B------:R-:W-:Y:S01]  /*0710*/  UMOV UR5, 0xffffffff ;  /* 0xffffffff00057882 */ /* 0x000fe20000000000 */
[----:B------:R-:W-:Y:S02]  /*0720*/  SHF.R.U32.HI R13, RZ, 0x1, R12 ;  /* 0x00000001ff0d7819 */ /* 0x000fe4000001160c */
[----:B------:R-:W-:Y:S05]  /*0730*/  BRA.DIV UR5, `(.L_x_235) ;  /* 0x0000000205c87947 */ /* 0x000fea000b800000 */
[----:B------:R-:W-:Y:S06]  /*0740*/  BAR.SYNC.DEFER_BLOCKING 0x0 ;  /* 0x0000000000007b1d */ /* 0x000fec0000010000 */
.L_x_244:
[----:B------:R-:W-:-:S05]  /*0750*/  VIADD R11, R13, 0xffffffff ;  /* 0xffffffff0d0b7836 */ /* 0x000fca0000000000 */
[----:B------:R-:W-:-:S05]  /*0760*/  LOP3.LUT R11, R11, R0, RZ, 0xc0, !PT ;  /* 0x000000000b0b7212 */ /* 0x000fca00078ec0ff */
[----:B------:R-:W-:-:S05]  /*0770*/  IMAD R11, R0, 0x2, -R11 ;  /* 0x00000002000b7824 */ /* 0x000fca00078e0a0b */
[----:B------:R-:W-:-:S05]  /*0780*/  LEA R16, R11, UR4, 0x2 ;  /* 0x000000040b107c11 */ /* 0x000fca000f8e10ff */
[----:B------:R-:W-:Y:S01]  /*0790*/  IMAD R15, R13, 0x4, R16 ;  /* 0x000000040d0f7824 */ /* 0x000fe200078e0210 */
[----:B------:R-:W-:Y:S04]  /*07a0*/  LDS R18, [R16] ;  /* 0x0000000010127984 */ /* 0x000fe80000000800 */
[----:B------:R-:W0:Y:S02]  /*07b0*/  LDS R17, [R15] ;  /* 0x000000000f117984 */ /* 0x000e240000000800 */
[----:B0-----:R-:W-:-:S04]  /*07c0*/  ISETP.GT.U32.AND P0, PT, R18, R17, PT ;  /* 0x000000111200720c */ /* 0x001fc80003f04070 */
[----:B------:R-:W-:-:S04]  /*07d0*/  SEL R11, RZ, 0x1, !P0 ;  /* 0x00000001ff0b7807 */ /* 0x000fc80004000000 */
[----:B------:R-:W-:-:S13]  /*07e0*/  ISETP.NE.AND P0, PT, R14, R11, PT ;  /* 0x0000000b0e00720c */ /* 0x000fda0003f05270 */
[----:B------:R1:W-:Y:S04]  /*07f0*/  @!P0 STS [R16], R17 ;  /* 0x0000001110008388 */ /* 0x0003e80000000800 */
[----:B------:R1:W-:Y:S01]  /*0800*/  @!P0 STS [R15], R18 ;  /* 0x000000120f008388 */ /* 0x0003e20000000800 */
[----:B------:R-:W-:Y:S01]  /*0810*/  ISETP.GT.U32.AND P0, PT, R12, 0x3, PT ;  /* 0x000000030c00780c */ /* 0x000fe20003f04070 */
[----:B------:R-:W-:-:S12]  /*0820*/  IMAD.MOV.U32 R12, RZ, RZ, R13 ;  /* 0x000000ffff0c7224 */ /* 0x000fd800078e000d */
[----:B-1----:R-:W-:Y:S05]  /*0830*/  @P0 BRA `(.L_x_236) ;  /* 0xfffffffc00b40947 */ /* 0x002fea000383ffff */
.L_x_234:
[----:B------:R-:W-:Y:S05]  /*0840*/  BSYNC B1 ;  /* 0x0000000000017941 */ /* 0x000fea0003800000 */
.L_x_233:
[----:B------:R-:W-:-:S05]  /*0850*/  IMAD.SHL.U32 R10, R10, 0x2, RZ ;  /* 0x000000020a0a7824 */ /* 0x000fca00078e00ff */
[----:B------:R-:W-:-:S13]  /*0860*/  ISETP.GE.U32.AND P0, PT, R10, R7, PT ;  /* 0x000000070a00720c */ /* 0x000fda0003f06070 */
[----:B------:R-:W-:Y:S05]  /*0870*/  @!P0 BRA `(.L_x_237) ;  /* 0xfffffffc00808947 */ /* 0x000fea000383ffff */
.L_x_232:
[----:B------:R-:W-:Y:S05]  /*0880*/  BSYNC B0 ;  /* 0x0000000000007941 */ /* 0x000fea0003800000 */
.L_x_231:
[----:B------:R-:W1:Y:S01]  /*0890*/  LDC R14, c[0x0][0x3a0] ;  /* 0x0000e800ff0e7b82 */ /* 0x000e620000000800 */
[----:B------:R-:W-:Y:S01]  /*08a0*/  BSSY B0, `(.L_x_238) ;  /* 0x0000013000007945 */ /* 0x000fe20003800000 */
.L_x_240:
[----:B------:R-:W-:-:S03]  /*08b0*/  UMOV UR5, 0xffffffff ;  /* 0xffffffff00057882 */ /* 0x000fc60000000000 */
[----:B------:R-:W-:Y:S05]  /*08c0*/  BRA.DIV UR5, `(.L_x_239) ;  /* 0x0000000205947947 */ /* 0x000fea000b800000 */
[----:B------:R-:W-:Y:S06]  /*08d0*/  BAR.SYNC.DEFER_BLOCKING 0x0 ;  /* 0x0000000000007b1d */ /* 0x000fec0000010000 */
.L_x_247:
[----:B------:R-:W-:-:S05]  /*08e0*/  VIADD R7, R9, 0xffffffff ;  /* 0xffffffff09077836 */ /* 0x000fca0000000000 */
[----:B------:R-:W-:-:S05]  /*08f0*/  LOP3.LUT R7, R7, R0, RZ, 0xc0, !PT ;  /* 0x0000000007077212 */ /* 0x000fca00078ec0ff */
[----:B------:R-:W-:-:S05]  /*0900*/  IMAD R7, R0, 0x2, -R7 ;  /* 0x0000000200077824 */ /* 0x000fca00078e0a07 */
[----:B------:R-:W-:-:S05]  /*0910*/  LEA R10, R7, UR4, 0x2 ;  /* 0x00000004070a7c11 */ /* 0x000fca000f8e10ff */
[----:B0-----:R-:W-:Y:S01]  /*0920*/  IMAD R11, R9, 0x4, R10 ;  /* 0x00000004090b7824 */ /* 0x001fe200078e020a */
[----:B------:R-:W-:Y:S04]  /*0930*/  LDS R12, [R10] ;  /* 0x000000000a0c7984 */ /* 0x000fe80000000800 */
[----:B------:R-:W0:Y:S02]  /*0940*/  LDS R13, [R11] ;  /* 0x000000000b0d7984 */ /* 0x000e240000000800 */
[----:B0-----:R-:W-:-:S04]  /*0950*/  ISETP.GT.U32.AND P0, PT, R12, R13, PT ;  /* 0x0000000d0c00720c */ /* 0x001fc80003f04070 */
[----:B------:R-:W-:-:S04]  /*0960*/  SEL R7, RZ, 0x1, !P0 ;  /* 0x00000001ff077807 */ /* 0x000fc80004000000 */
[----:B-1----:R-:W-:-:S13]  /*0970*/  ISETP.NE.AND P0, PT, R7, R14, PT ;  /* 0x0000000e0700720c */ /* 0x002fda0003f05270 */
[----:B------:R2:W-:Y:S04]  /*0980*/  @!P0 STS [R10], R13 ;  /* 0x0000000d0a008388 */ /* 0x0005e80000000800 */
[----:B------:R2:W-:Y:S01]  /*0990*/  @!P0 STS [R11], R12 ;  /* 0x0000000c0b008388 */ /* 0x0005e20000000800 */
[----:B------:R-:W-:Y:S02]  /*09a0*/  ISETP.GT.U32.AND P0, PT, R9, 0x1, PT ;  /* 0x000000010900780c */ /* 0x000fe40003f04070 */
[----:B------:R-:W-:-:S11]  /*09b0*/  SHF.R.U32.HI R9, RZ, 0x1, R9 ;  /* 0x00000001ff097819 */ /* 0x000fd60000011609 */
[----:B--2---:R-:W-:Y:S05]  /*09c0*/  @P0 BRA `(.L_x_240) ;  /* 0xfffffffc00b80947 */ /* 0x004fea000383ffff */
[----:B------:R-:W-:Y:S05]  /*09d0*/  BSYNC B0 ;  /* 0x0000000000007941 */ /* 0x000fea0003800000 */
.L_x_238:
[----:B------:R-:W-:-:S03]  /*09e0*/  UMOV UR5, 0xffffffff ;  /* 0xffffffff00057882 */ /* 0x000fc60000000000 */
[----:B------:R-:W-:Y:S05]  /*09f0*/  BRA.DIV UR5, `(.L_x_241) ;  /* 0x0000000205787947 */ /* 0x000fea000b800000 */
[----:B------:R-:W-:Y:S06]  /*0a00*/  BAR.SYNC.DEFER_BLOCKING 0x0 ;  /* 0x0000000000007b1d */ /* 0x000fec0000010000 */
.L_x_250:
[----:B------:R-:W0:Y:S04]  /*0a10*/  LDS R7, [R6] ;  /* 0x0000000006077984 */ /* 0x000e280000000800 */
[----:B------:R-:W1:Y:S04]  /*0a20*/  LDS R9, [R8] ;  /* 0x0000000008097984 */ /* 0x000e680000000800 */
[----:B0-----:R-:W-:Y:S04]  /*0a30*/  STG.E desc[UR8][R2.64], R7 ;  /* 0x0000000702007986 */ /* 0x001fe8000c101908 */
[----:B-1----:R-:W-:Y:S01]  /*0a40*/  STG.E desc[UR8][R4.64], R9 ;  /* 0x0000000904007986 */ /* 0x002fe2000c101908 */
[----:B------:R-:W-:Y:S05]  /*0a50*/  EXIT ;  /* 0x000000000000794d */ /* 0x000fea0003800000 */
.L_x_235:
[----:B------:R-:W-:Y:S01]  /*0a60*/  BSSY B2, `(.L_x_242) ;  /* 0x000000a000027945 */ /* 0x000fe20003800000 */
[----:B------:R-:W-:Y:S02]  /*0a70*/  IMAD.MOV.U32 R16, RZ, RZ, 0x0 ;  /* 0x00000000ff107424 */ /* 0x000fe400078e00ff */
[----:B------:R-:W-:Y:S02]  /*0a80*/  IMAD.MOV.U32 R15, RZ, RZ, 0x0 ;  /* 0x00000000ff0f7424 */ /* 0x000fe400078e00ff */
[----:B------:R-:W-:-:S07]  /*0a90*/  IMAD.MOV.U32 R11, RZ, RZ, -0x1 ;  /* 0xffffffffff0b7424 */ /* 0x000fce00078e00ff */
[----:B------:R-:W-:Y:S05]  /*0aa0*/  WARPSYNC.COLLECTIVE.ALL `(.L_x_243) ;  /* 0x0000000000147948 */ /* 0x000fea0003c00000 */
[----:B------:R-:W-:-:S04]  /*0ab0*/  SHF.L.U32 R15, R15, 0x10, RZ ;  /* 0x000000100f0f7819 */ /* 0x000fc800000006ff */
[----:B------:R-:W-:-:S05]  /*0ac0*/  LOP3.LUT R15, R15, 0xf, R16, 0xf8, !PT ;  /* 0x0000000f0f0f7812 */ /* 0x000fca00078ef810 */
[----:B------:R0:W-:Y:S02]  /*0ad0*/  BAR.SYNC.DEFER_BLOCKING R15, R15 ;  /* 0x0000000f0000731d */ /* 0x0001e40000010000 */
[----:B0-----:R-:W-:-:S04]  /*0ae0*/  SHF.R.U32 R15, R15, 0x10, RZ ;  /* 0x000000100f0f7819 */ /* 0x001fc800000016ff */
[----:B------:R-:W-:Y:S05]  /*0af0*/  ENDCOLLECTIVE ;  /* 0x000000000000791b */ /* 0x000fea0003800000 */
.L_x_243:
[----:B------:R-:W-:Y:S05]  /*0b00*/  BSYNC B2 ;  /* 0x0000000000027941 */ /* 0x000fea0003800000 */
.L_x_242:
[----:B------:R-:W-:Y:S05]  /*0b10*/  BRA `(.L_x_244) ;  /* 0xfffffffc000c7947 */ /* 0x000fea000383ffff */
.L_x_239:
[----:B------:R-:W-:Y:S01]  /*0b20*/  BSSY B1, `(.L_x_245) ;  /* 0x000000a000017945 */ /* 0x000fe20003800000 */
[----:B------:R-:W-:Y:S02]  /*0b30*/  IMAD.MOV.U32 R16, RZ, RZ, 0x0 ;  /* 0x00000000ff107424 */ /* 0x000fe400078e00ff */
[----:B------:R-:W-:Y:S02]  /*0b40*/  IMAD.MOV.U32 R15, RZ, RZ, 0x0 ;  /* 0x00000000ff0f7424 */ /* 0x000fe400078e00ff */
[----:B0-----:R-:W-:-:S07]  /*0b50*/  IMAD.MOV.U32 R11, RZ, RZ, -0x1 ;  /* 0xffffffffff0b7424 */ /* 0x001fce00078e00ff */
[----:B-1----:R-:W-:Y:S05]  /*0b60*/  WARPSYNC.COLLECTIVE.ALL `(.L_x_246) ;  /* 0x0000000000147948 */ /* 0x002fea0003c00000 */
[----:B------:R-:W-:-:S04]  /*0b70*/  SHF.L.U32 R15, R15, 0x10, RZ ;  /* 0x000000100f0f7819 */ /* 0x000fc800000006ff */
[----:B------:R-:W-:-:S05]  /*0b80*/  LOP3.LUT R15, R15, 0xf, R16, 0xf8, !PT ;  /* 0x0000000f0f0f7812 */ /* 0x000fca00078ef810 */
[----:B------:R0:W-:Y:S02]  /*0b90*/  BAR.SYNC.DEFER_BLOCKING R15, R15 ;  /* 0x0000000f0000731d */ /* 0x0001e40000010000 */
[----:B0-----:R-:W-:-:S04]  /*0ba0*/  SHF.R.U32 R15, R15, 0x10, RZ ;  /* 0x000000100f0f7819 */ /* 0x001fc800000016ff */
[----:B-1----:R-:W-:Y:S05]  /*0bb0*/  ENDCOLLECTIVE ;  /* 0x000000000000791b */ /* 0x002fea0003800000 */
.L_x_246:
[----:B------:R-:W-:Y:S05]  /*0bc0*/  BSYNC B1 ;  /* 0x0000000000017941 */ /* 0x000fea0003800000 */
.L_x_245:
[----:B------:R-:W-:Y:S05]  /*0bd0*/  BRA `(.L_x_247) ;  /* 0xfffffffc00407947 */ /* 0x000fea000383ffff */
.L_x_241:
        /* <DEDUP_REMOVED lines=10> */
.L_x_249:
[----:B------:R-:W-:Y:S05]  /*0c80*/  BSYNC B0 ;  /* 0x0000000000007941 */ /* 0x000fea0003800000 */
.L_x_248:
[----:B------:R-:W-:Y:S05]  /*0c90*/  BRA `(.L_x_250) ;  /* 0xfffffffc005c7947 */ /* 0x000fea000383ffff */
.L_x_251:
        /* <DEDUP_REMOVED lines=14> */
.L_x_276:


//--------------------- .text._Z15partitionKernelPjS_S_iS_S_ijj --------------------------
	.section	.text._Z15partitionKernelPjS_S_iS_S_ijj,"ax",@progbits
	.align	128
        .global         _Z15partitionKernelPjS_S_iS_S_ijj
        .type           _Z15partitionKernelPjS_S_iS_S_ijj,@function
        .size           _Z15partitionKernelPjS_S_iS_S_ijj,(.L_x_277 - _Z15partitionKernelPjS_S_iS_S_ijj)
        .other          _Z15partitionKernelPjS_S_iS_S_ijj,@"STO_CUDA_ENTRY STV_DEFAULT"
_Z15partitionKernelPjS_S_iS_S_ijj:
.text._Z15partitionKernelPjS_S_iS_S_ijj:
[----:B------:R-:W-:Y:S01]  /*0000*/  LDC R1, c[0x0][0x37c] ;  /* 0x0000df00ff017b82 */ /* 0x000fe20000000800 */
[----:B------:R-:W0:Y:S01]  /*0010*/  S2R R0, SR_TID.X ;  /* 0x0000000000007919 */ /* 0x000e220000002100 */
[----:B------:R-:W0:Y:S06]  /*0020*/  LDCU UR7, c[0x0][0x398] ;  /* 0x00007300ff0777ac */ /* 0x000e2c0008000800 */
[----:B------:R-:W1:Y:S01]  /*0030*/  LDC R12, c[0x0][0x3b8] ;  /* 0x0000ee00ff0c7b82 */ /* 0x000e620000000800 */
[----:B------:R-:W2:Y:S01]  /*0040*/  S2R R5, SR_CTAID.X ;  /* 0x0000000000057919 */ /* 0x000ea20000002500 */
[----:B------:R-:W3:Y:S01]  /*0050*/  LDCU.64 UR8, c[0x0][0x358] ;  /* 0x00006b00ff0877ac */ /* 0x000ee20008000a00 */
[----:B0-----:R-:W-:-:S13]  /*0060*/  ISETP.GE.U32.AND P4, PT, R0, UR7, PT ;  /* 0x0000000700007c0c */ /* 0x001fda000bf86070 */
[----:B------:R-:W0:Y:S01]  /*0070*/  @!P4 LDC.64 R6, c[0x0][0x390] ;  /* 0x0000e400ff06cb82 */ /* 0x000e220000000a00 */
[----:B--2---:R-:W-:-:S07]  /*0080*/  @!P4 IMAD R3, R5, UR7, R0 ;  /* 0x000000070503cc24 */ /* 0x004fce000f8e0200 */
[----:B------:R-:W2:Y:S01]  /*0090*/  @!P4 LDC.64 R8, c[0x0][0x388] ;  /* 0x0000e200ff08cb82 */ /* 0x000ea20000000a00 */
[----:B0-----:R-:W-:Y:S01]  /*00a0*/  @!P4 IMAD.WIDE.U32 R6, R3, 0x4, R6 ;  /* 0x000000040306c825 */ /* 0x001fe200078e0006 */
[----:B------:R-:W0:Y:S06]  /*00b0*/  I2F.U32.RP R4, UR7 ;  /* 0x0000000700047d06 */ /* 0x000e2c0008209000 */
[----:B------:R-:W1:Y:S01]  /*00c0*/  LDC.64 R2, c[0x0][0x3b0] ;  /* 0x0000ec00ff027b82 */ /* 0x000e620000000a00 */
[----:B---3--:R-:W3:Y:S01]  /*00d0*/  @!P4 LDG.E R6, desc[UR8][R6.64] ;  /* 0x000000080606c981 */ /* 0x008ee2000c1e1900 */
[----:B--2---:R-:W-:-:S06]  /*00e0*/  @!P4 IMAD.WIDE.U32 R8, R0, 0x4, R8 ;  /* 0x000000040008c825 */ /* 0x004fcc00078e0008 */
[----:B------:R1:W3:Y:S01]  /*00f0*/  @!P4 LDG.E R9, desc[UR8][R8.64] ;  /* 0x000000080809c981 */ /* 0x0002e2000c1e1900 */
[----:B0-----:R-:W0:Y:S02]  /*0100*/  MUFU.RCP R4, R4 ;  /* 0x0000000400047308 */ /* 0x001e240000001000 */
[----:B0-----:R-:W-:-:S06]  /*0110*/  VIADD R10, R4, 0xffffffe ;  /* 0x0ffffffe040a7836 */ /* 0x001fcc0000000000 */
[----:B------:R0:W2:Y:S01]  /*0120*/  F2I.FTZ.U32.TRUNC.NTZ R11, R10 ;  /* 0x0000000a000b7305 */ /* 0x0000a2000021f000 */
[----:B-1----:R-:W-:Y:S02]  /*0130*/  IADD3 R8, PT, PT, R12, 0x1, -R3 ;  /* 0x000000010c087810 */ /* 0x002fe40007ffe803 */
[----:B------:R-:W1:Y:S01]  /*0140*/  @!P4 S2R R12, SR_CgaCtaId ;  /* 0x00000000000cc919 */ /* 0x000e620000008800 */
[----:B0-----:R-:W-:Y:S02]  /*0150*/  IMAD.MOV.U32 R10, RZ, RZ, RZ ;  /* 0x000000ffff0a7224 */ /* 0x001fe400078e00ff */
[----:B--2---:R-:W-:-:S04]  /*0160*/  IMAD.MOV R13, RZ, RZ, -R11 ;  /* 0x000000ffff0d7224 */ /* 0x004fc800078e0a0b */
[----:B------:R-:W-:-:S04]  /*0170*/  IMAD R13, R13, UR7, RZ ;  /* 0x000000070d0d7c24 */ /* 0x000fc8000f8e02ff */
[----:B------:R-:W-:-:S06]  /*0180*/  IMAD.HI.U32 R11, R11, R13, R10 ;  /* 0x0000000d0b0b7227 */ /* 0x000fcc00078e000a */
[----:B------:R-:W-:-:S05]  /*0190*/  IMAD.HI.U32 R4, R11, R8, RZ ;  /* 0x000000080b047227 */ /* 0x000fca00078e00ff */
[----:B------:R-:W-:Y:S01]  /*01a0*/  IADD3 R7, PT, PT, -R4, RZ, RZ ;  /* 0x000000ff04077210 */ /* 0x000fe20007ffe1ff */
[----:B------:R-:W0:Y:S04]  /*01b0*/  LDCU UR4, c[0x0][0x360] ;  /* 0x00006c00ff0477ac */ /* 0x000e280008000800 */
[----:B------:R-:W-:Y:S01]  /*01c0*/  IMAD R10, R7, UR7, R8 ;  /* 0x00000007070a7c24 */ /* 0x000fe2000f8e0208 */
[----:B------:R-:W-:-:S04]  /*01d0*/  @!P4 MOV R7, 0x400 ;  /* 0x000004000007c802 */ /* 0x000fc80000000f00 */
[----:B-1----:R-:W-:Y:S02]  /*01e0*/  @!P4 LEA R7, R12, R7, 0x18 ;  /* 0x000000070c07c211 */ /* 0x002fe400078ec0ff */
[----:B------:R-:W-:-:S03]  /*01f0*/  ISETP.GE.U32.AND P0, PT, R10, UR7, PT ;  /* 0x000000070a007c0c */ /* 0x000fc6000bf06070 */
[----:B------:R-:W-:Y:S01]  /*0200*/  @!P4 IMAD R7, R0, 0x4, R7 ;  /* 0x000000040007c824 */ /* 0x000fe200078e0207 */
[----:B------:R-:W1:Y:S01]  /*0210*/  LDC R11, c[0x0][0x370] ;  /* 0x0000dc00ff0b7b82 */ /* 0x000e620000000800 */
[----:B0-----:R-:W-:-:S08]  /*0220*/  IMAD R5, R5, UR4, R0 ;  /* 0x0000000405057c24 */ /* 0x001fd0000f8e0200 */
[----:B------:R-:W-:Y:S01]  /*0230*/  @P0 VIADD R10, R10, -UR7 ;  /* 0x800000070a0a0c36 */ /* 0x000fe20008000000 */
[----:B------:R-:W-:Y:S02]  /*0240*/  ISETP.GE.AND P2, PT, R5, R2, PT ;  /* 0x000000020500720c */ /* 0x000fe40003f46270 */
[----:B------:R-:W-:Y:S02]  /*0250*/  ISETP.NE.U32.AND P1, PT, RZ, UR7, PT ;  /* 0x00000007ff007c0c */ /* 0x000fe4000bf25070 */
[----:B------:R-:W-:Y:S02]  /*0260*/  ISETP.GE.U32.AND P3, PT, R10, UR7, PT ;  /* 0x000000070a007c0c */ /* 0x000fe4000bf66070 */
[----:B------:R-:W-:Y:S02]  /*0270*/  @P0 IADD3 R4, PT, PT, R4, 0x1, RZ ;  /* 0x0000000104040810 */ /* 0x000fe40007ffe0ff */
[----:B------:R-:W-:Y:S01]  /*0280*/  ISETP.GE.U32.AND P0, PT, R8, UR7, PT ;  /* 0x0000000708007c0c */ /* 0x000fe2000bf06070 */
[----:B-1----:R-:W-:-:S08]  /*0290*/  IMAD R0, R11, UR4, RZ ;  /* 0x000000040b007c24 */ /* 0x002fd0000f8e02ff */
[----:B------:R-:W-:Y:S01]  /*02a0*/  @P3 VIADD R4, R4, 0x1 ;  /* 0x0000000104043836 */ /* 0x000fe20000000000 */
[----:B------:R-:W-:Y:S01]  /*02b0*/  @!P1 LOP3.LUT R4, RZ, UR7, RZ, 0x33, !PT ;  /* 0x00000007ff049c12 */ /* 0x000fe2000f8e33ff */
[----:B---3--:R-:W-:-:S05]  /*02c0*/  @!P4 IMAD.IADD R6, R6, 0x1, R9 ;  /* 0x000000010606c824 */ /* 0x008fca00078e0209 */
[----:B------:R0:W-:Y:S01]  /*02d0*/  @!P4 STS [R7], R6 ;  /* 0x000000060700c388 */ /* 0x0001e20000000800 */
[----:B------:R-:W-:Y:S06]  /*02e0*/  BAR.SYNC.DEFER_BLOCKING 0x0 ;  /* 0x0000000000007b1d */ /* 0x000fec0000010000 */
[----:B------:R-:W-:Y:S05]  /*02f0*/  @P2 EXIT ;  /* 0x000000000000294d */ /* 0x000fea0003800000 */
[----:B------:R-:W1:Y:S01]  /*0300*/  I2F.U32.RP R11, R0 ;  /* 0x00000000000b7306 */ /* 0x000e620000209000 */
[C---:B------:R-:W-:Y:S01]  /*0310*/  IMAD.IADD R9, R0.reuse, 0x1, R5 ;  /* 0x0000000100097824 */ /* 0x040fe200078e0205 */
[----:B------:R-:W-:Y:S01]  /*0320*/  IADD3 R13, PT, PT, RZ, -R0, RZ ;  /* 0x80000000ff0d7210 */ /* 0x000fe20007ffe0ff */
[----:B------:R-:W-:Y:S01]  /*0330*/  UIADD3 UR6, UPT, UPT, UR7, -0x1, URZ ;  /* 0xffffffff07067890 */ /* 0x000fe2000fffe0ff */
[----:B------:R-:W-:Y:S01]  /*0340*/  ISETP.NE.U32.AND P3, PT, R0, RZ, PT ;  /* 0x000000ff0000720c */ /* 0x000fe20003f65070 */
[----:B------:R-:W-:Y:S01]  /*0350*/  BSSY.RECONVERGENT B0, `(.L_x_252) ;  /* 0x0000043000007945 */ /* 0x000fe20003800200 */
[CC--:B------:R-:W-:Y:S02]  /*0360*/  ISETP.GE.AND P1, PT, R9.reuse, R2.reuse, PT ;  /* 0x000000020900720c */ /* 0x0c0fe40003f26270 */
[----:B------:R-:W-:Y:S02]  /*0370*/  VIMNMX R8, PT, PT, R9, R2, !PT ;  /* 0x0000000209087248 */ /* 0x000fe40007fe0100 */
[----:B------:R-:W-:-:S02]  /*0380*/  SEL R10, RZ, 0x1, P1 ;  /* 0x00000001ff0a7807 */ /* 0x000fc40000800000 */
[----:B------:R-:W-:Y:S02]  /*0390*/  SEL R4, R4, 0x1, P0 ;  /* 0x0000000104047807 */ /* 0x000fe40000000000 */
[----:B------:R-:W-:Y:S01]  /*03a0*/  IADD3 R9, PT, PT, R8, -R9, -R10 ;  /* 0x8000000908097210 */ /* 0x000fe20007ffe80a */
[----:B-1----:R-:W0:Y:S02]  /*03b0*/  MUFU.RCP R11, R11 ;  /* 0x0000000b000b7308 */ /* 0x002e240000001000 */
[----:B0-----:R-:W-:-:S06]  /*03c0*/  VIADD R6, R11, 0xffffffe ;  /* 0x0ffffffe0b067836 */ /* 0x001fcc0000000000 */
[----:B------:R0:W1:Y:S02]  /*03d0*/  F2I.FTZ.U32.TRUNC.NTZ R7, R6 ;  /* 0x0000000600077305 */ /* 0x000064000021f000 */
[----:B0-----:R-:W-:Y:S02]  /*03e0*/  IMAD.MOV.U32 R6, RZ, RZ, RZ ;  /* 0x000000ffff067224 */ /* 0x001fe400078e00ff */
[----:B-1----:R-:W-:-:S04]  /*03f0*/  IMAD R13, R13, R7, RZ ;  /* 0x000000070d0d7224 */ /* 0x002fc800078e02ff */
[----:B------:R-:W-:-:S06]  /*0400*/  IMAD.HI.U32 R12, R7, R13, R6 ;  /* 0x0000000d070c7227 */ /* 0x000fcc00078e0006 */
[----:B------:R-:W-:-:S05]  /*0410*/  IMAD.HI.U32 R7, R12, R9, RZ ;  /* 0x000000090c077227 */ /* 0x000fca00078e00ff */
[----:B------:R-:W-:-:S05]  /*0420*/  IADD3 R6, PT, PT, -R7, RZ, RZ ;  /* 0x000000ff07067210 */ /* 0x000fca0007ffe1ff */
[----:B------:R-:W-:-:S05]  /*0430*/  IMAD R9, R0, R6, R9 ;  /* 0x0000000600097224 */ /* 0x000fca00078e0209 */
[----:B------:R-:W-:-:S13]  /*0440*/  ISETP.GE.U32.AND P1, PT, R9, R0, PT ;  /* 0x000000000900720c */ /* 0x000fda0003f26070 */
[----:B------:R-:W-:Y:S02]  /*0450*/  @P1 IMAD.IADD R9, R9, 0x1, -R0 ;  /* 0x0000000109091824 */ /* 0x000fe400078e0a00 */
[----:B------:R-:W-:-:S03]  /*0460*/  @P1 VIADD R7, R7, 0x1 ;  /* 0x0000000107071836 */ /* 0x000fc60000000000 */
[----:B------:R-:W-:-:S13]  /*0470*/  ISETP.GE.U32.AND P2, PT, R9, R0, PT ;  /* 0x000000000900720c */ /* 0x000fda0003f46070 */
[----:B------:R-:W-:Y:S02]  /*0480*/  @P2 IADD3 R7, PT, PT, R7, 0x1, RZ ;  /* 0x0000000107072810 */ /* 0x000fe40007ffe0ff */
[----:B------:R-:W-:-:S05]  /*0490*/  @!P3 LOP3.LUT R7, RZ, R0, RZ, 0x33, !PT ;  /* 0x00000000ff07b212 */ /* 0x000fca00078e33ff */
[----:B------:R-:W-:-:S05]  /*04a0*/  IMAD.IADD R11, R10, 0x1, R7 ;  /* 0x000000010a0b7824 */ /* 0x000fca00078e0207 */
[C---:B------:R-:W-:Y:S02]  /*04b0*/  LOP3.LUT R6, R11.reuse, 0x3, RZ, 0xc0, !PT ;  /* 0x000000030b067812 */ /* 0x040fe400078ec0ff */
[----:B------:R-:W-:Y:S02]  /*04c0*/  ISETP.GE.U32.AND P1, PT, R11, 0x3, PT ;  /* 0x000000030b00780c */ /* 0x000fe40003f26070 */
[----:B------:R-:W-:-:S13]  /*04d0*/  ISETP.NE.AND P2, PT, R6, 0x3, PT ;  /* 0x000000030600780c */ /* 0x000fda0003f45270 */
[----:B------:R-:W-:Y:S05]  /*04e0*/  @!P2 BRA `(.L_x_253) ;  /* 0x0000000000a4a947 */ /* 0x000fea0003800000 */
[----:B------:R-:W0:Y:S01]  /*04f0*/  I2F.U32.RP R10, R4 ;  /* 0x00000004000a7306 */ /* 0x000e220000209000 */
[----:B------:R-:W1:Y:S01]  /*0500*/  S2R R17, SR_CgaCtaId ;  /* 0x0000000000117919 */ /* 0x000e620000008800 */
[----:B------:R-:W2:Y:S01]  /*0510*/  LDC.64 R6, c[0x0][0x3a0] ;  /* 0x0000e800ff067b82 */ /* 0x000ea20000000a00 */
[-C--:B------:R-:W-:Y:S01]  /*0520*/  IADD3 R15, PT, PT, RZ, -R4.reuse, RZ ;  /* 0x80000004ff0f7210 */ /* 0x080fe20007ffe0ff */
[----:B------:R-:W-:Y:S01]  /*0530*/  VIADD R11, R11, 0x1 ;  /* 0x000000010b0b7836 */ /* 0x000fe20000000000 */
[----:B------:R-:W-:Y:S02]  /*0540*/  MOV R14, 0x400 ;  /* 0x00000400000e7802 */ /* 0x000fe40000000f00 */
[----:B------:R-:W-:Y:S02]  /*0550*/  ISETP.NE.U32.AND P0, PT, R4, RZ, PT ;  /* 0x000000ff0400720c */ /* 0x000fe40003f05070 */
[----:B------:R-:W-:Y:S01]  /*0560*/  LOP3.LUT R11, R11, 0x3, RZ, 0xc0, !PT ;  /* 0x000000030b0b7812 */ /* 0x000fe200078ec0ff */
[----:B------:R-:W3:Y:S01]  /*0570*/  LDC.64 R8, c[0x0][0x3a8] ;  /* 0x0000ea00ff087b82 */ /* 0x000ee20000000a00 */
[----:B------:R-:W-:-:S02]  /*0580*/  LOP3.LUT R18, RZ, R4, RZ, 0x33, !PT ;  /* 0x00000004ff127212 */ /* 0x000fc400078e33ff */
[----:B------:R-:W-:Y:S01]  /*0590*/  IADD3 R11, PT, PT, -R11, RZ, RZ ;  /* 0x000000ff0b0b7210 */ /* 0x000fe20007ffe1ff */
[----:B0-----:R-:W0:Y:S02]  /*05a0*/  MUFU.RCP R10, R10 ;  /* 0x0000000a000a7308 */ /* 0x001e240000001000 */
[----:B0-----:R-:W-:Y:S01]  /*05b0*/  VIADD R12, R10, 0xffffffe ;  /* 0x0ffffffe0a0c7836 */ /* 0x001fe20000000000 */
[----:B-1----:R-:W-:-:S05]  /*05c0*/  LEA R10, R17, R14, 0x18 ;  /* 0x0000000e110a7211 */ /* 0x002fca00078ec0ff */
[----:B------:R0:W1:Y:S02]  /*05d0*/  F2I.FTZ.U32.TRUNC.NTZ R13, R12 ;  /* 0x0000000c000d7305 */ /* 0x000064000021f000 */
[----:B0-----:R-:W-:Y:S02]  /*05e0*/  IMAD.MOV.U32 R12, RZ, RZ, RZ ;  /* 0x000000ffff0c7224 */ /* 0x001fe400078e00ff */
[----:B-1----:R-:W-:-:S04]  /*05f0*/  IMAD R15, R15, R13, RZ ;  /* 0x0000000d0f0f7224 */ /* 0x002fc800078e02ff */
[----:B--2---:R-:W-:-:S07]  /*0600*/  IMAD.HI.U32 R16, R13, R15, R12 ;  /* 0x0000000f0d107227 */ /* 0x004fce00078e000c */
.L_x_254:
[----:B0-----:R-:W-:-:S05]  /*0610*/  IMAD.WIDE R12, R5, 0x4, R6 ;  /* 0x00000004050c7825 */ /* 0x001fca00078e0206 */
[----:B------:R-:W2:Y:S01]  /*0620*/  LDG.E R14, desc[UR8][R12.64] ;  /* 0x000000080c0e7981 */ /* 0x000ea2000c1e1900 */
[----:B------:R-:W-:Y:S02]  /*0630*/  HFMA2 R20, -RZ, RZ, 0, 5.9604644775390625e-08 ;  /* 0x00000001ff147431 */ /* 0x000fe400000001ff */
[----:B------:R-:W-:Y:S01]  /*0640*/  VIADD R11, R11, 0x1 ;  /* 0x000000010b0b7836 */ /* 0x000fe20000000000 */
[----:B------:R-:W-:Y:S01]  /*0650*/  IADD3 R5, PT, PT, R0, R5, RZ ;  /* 0x0000000500057210 */ /* 0x000fe20007ffe0ff */
[----:B--2---:R-:W-:-:S04]  /*0660*/  IMAD.IADD R15, R14, 0x1, -R3 ;  /* 0x000000010e0f7824 */ /* 0x004fc800078e0a03 */
[----:B------:R-:W-:-:S04]  /*0670*/  IMAD.HI.U32 R17, R16, R15, RZ ;  /* 0x0000000f10117227 */ /* 0x000fc800078e00ff */
[----:B------:R-:W-:-:S04]  /*0680*/  IMAD.MOV R19, RZ, RZ, -R17 ;  /* 0x000000ffff137224 */ /* 0x000fc800078e0a11 */
[----:B------:R-:W-:-:S05]  /*0690*/  IMAD R15, R4, R19, R15 ;  /* 0x00000013040f7224 */ /* 0x000fca00078e020f */
[----:B------:R-:W-:-:S13]  /*06a0*/  ISETP.GE.U32.AND P2, PT, R15, R4, PT ;  /* 0x000000040f00720c */ /* 0x000fda0003f46070 */
[----:B------:R-:W-:Y:S01]  /*06b0*/  @P2 IADD3 R15, PT, PT, -R4, R15, RZ ;  /* 0x0000000f040f2210 */ /* 0x000fe20007ffe1ff */
[----:B------:R-:W-:-:S03]  /*06c0*/  @P2 VIADD R17, R17, 0x1 ;  /* 0x0000000111112836 */ /* 0x000fc60000000000 */
[----:B------:R-:W-:-:S13]  /*06d0*/  ISETP.GE.U32.AND P3, PT, R15, R4, PT ;  /* 0x000000040f00720c */ /* 0x000fda0003f66070 */
[----:B------:R-:W-:-:S05]  /*06e0*/  @P3 VIADD R17, R17, 0x1 ;  /* 0x0000000111113836 */ /* 0x000fca0000000000 */
[----:B------:R-:W-:-:S04]  /*06f0*/  SEL R17, R18, R17, !P0 ;  /* 0x0000001112117207 */ /* 0x000fc80004000000 */
[----:B------:R-:W-:-:S04]  /*0700*/  ISETP.GE.AND P2, PT, R17, UR7, PT ;  /* 0x0000000711007c0c */ /* 0x000fc8000bf46270 */
[----:B------:R-:W-:Y:S02]  /*0710*/  SEL R17, R17, UR6, !P2 ;  /* 0x0000000611117c07 */ /* 0x000fe4000d000000 */
[----:B------:R-:W-:-:S03]  /*0720*/  ISETP.NE.AND P2, PT, R11, RZ, PT ;  /* 0x000000ff0b00720c */ /* 0x000fc60003f45270 */
[----:B------:R-:W-:-:S05]  /*0730*/  IMAD R17, R17, 0x4, R10 ;  /* 0x0000000411117824 */ /* 0x000fca00078e020a */
[----:B------:R-:W3:Y:S02]  /*0740*/  ATOMS.ADD R13, [R17], R20 ;  /* 0x00000014110d738c */ /* 0x000ee40000000000 */
[----:B---3--:R-:W-:-:S05]  /*0750*/  IMAD.WIDE.U32 R12, R13, 0x4, R8 ;  /* 0x000000040d0c7825 */ /* 0x008fca00078e0008 */
[----:B------:R0:W-:Y:S01]  /*0760*/  STG.E desc[UR8][R12.64], R14 ;  /* 0x0000000e0c007986 */ /* 0x0001e2000c101908 */
[----:B------:R-:W-:Y:S05]  /*0770*/  @P2 BRA `(.L_x_254) ;  /* 0xfffffffc00a42947 */ /* 0x000fea000383ffff */
.L_x_253:
[----:B------:R-:W-:Y:S05]  /*0780*/  BSYNC.RECONVERGENT B0 ;  /* 0x0000000000007941 */ /* 0x000fea0003800200 */
.L_x_252:
[----:B------:R-:W-:Y:S05]  /*0790*/  @!P1 EXIT ;  /* 0x000000000000994d */ /* 0x000fea0003800000 */
[----:B0-----:R-:W0:Y:S01]  /*07a0*/  I2F.U32.RP R12, R4 ;  /* 0x00000004000c7306 */ /* 0x001e220000209000 */
[----:B------:R-:W1:Y:S01]  /*07b0*/  S2UR UR5, SR_CgaCtaId ;  /* 0x00000000000579c3 */ /* 0x000e620000008800 */
[----:B------:R-:W-:Y:S01]  /*07c0*/  IMAD.MOV R13, RZ, RZ, -R4 ;  /* 0x000000ffff0d7224 */ /* 0x000fe200078e0a04 */
[----:B------:R-:W-:Y:S01]  /*07d0*/  ISETP.NE.U32.AND P0, PT, R4, RZ, PT ;  /* 0x000000ff0400720c */ /* 0x000fe20003f05070 */
[----:B------:R-:W-:-:S05]  /*07e0*/  UMOV UR4, 0x400 ;  /* 0x0000040000047882 */ /* 0x000fca0000000000 */
[----:B------:R-:W2:Y:S01]  /*07f0*/  LDC.64 R6, c[0x0][0x3a0] ;  /* 0x0000e800ff067b82 */ /* 0x000ea20000000a00 */
[----:B0-----:R-:W0:Y:S07]  /*0800*/  MUFU.RCP R12, R12 ;  /* 0x0000000c000c7308 */ /* 0x001e2e0000001000 */
[----:B------:R-:W3:Y:S01]  /*0810*/  LDC.64 R8, c[0x0][0x3a8] ;  /* 0x0000ea00ff087b82 */ /* 0x000ee20000000a00 */
[----:B-1----:R-:W-:Y:S01]  /*0820*/  ULEA UR4, UR5, UR4, 0x18 ;  /* 0x0000000405047291 */ /* 0x002fe2000f8ec0ff */
[----:B0-----:R-:W-:-:S04]  /*0830*/  VIADD R10, R12, 0xffffffe ;  /* 0x0ffffffe0c0a7836 */ /* 0x001fc80000000000 */
[----:B------:R0:W1:Y:S02]  /*0840*/  F2I.FTZ.U32.TRUNC.NTZ R11, R10 ;  /* 0x0000000a000b7305 */ /* 0x000064000021f000 */
[----:B0-----:R-:W-:Y:S01]  /*0850*/  MOV R10, RZ ;  /* 0x000000ff000a7202 */ /* 0x001fe20000000f00 */
[----:B-1----:R-:W-:-:S04]  /*0860*/  IMAD R13, R13, R11, RZ ;  /* 0x0000000b0d0d7224 */ /* 0x002fc800078e02ff */
[----:B------:R-:W-:Y:S01]  /*0870*/  IMAD.HI.U32 R11, R11, R13, R10 ;  /* 0x0000000d0b0b7227 */ /* 0x000fe200078e000a */
[----:B------:R-:W-:-:S07]  /*0880*/  LOP3.LUT R10, RZ, R4, RZ, 0x33, !PT ;  /* 0x00000004ff0a7212 */ /* 0x000fce00078e33ff */
.L_x_255:
[----:B0-2---:R-:W-:-:S05]  /*0890*/  IMAD.WIDE R12, R5, 0x4, R6 ;  /* 0x00000004050c7825 */ /* 0x005fca00078e0206 */
[----:B------:R0:W2:Y:S02]  /*08a0*/  LDG.E R15, desc[UR8][R12.64] ;  /* 0x000000080c0f7981 */ /* 0x0000a4000c1e1900 */
[----:B0-----:R-:W-:-:S04]  /*08b0*/  IMAD.WIDE R12, R0, 0x4, R12 ;  /* 0x00000004000c7825 */ /* 0x001fc800078e020c */
[----:B--2---:R-:W-:-:S04]  /*08c0*/  IMAD.IADD R14, R15, 0x1, -R3 ;  /* 0x000000010f0e7824 */ /* 0x004fc800078e0a03 */
[----:B------:R-:W-:-:S04]  /*08d0*/  IMAD.HI.U32 R17, R11, R14, RZ ;  /* 0x0000000e0b117227 */ /* 0x000fc800078e00ff */
[----:B------:R-:W-:-:S04]  /*08e0*/  IMAD.MOV R19, RZ, RZ, -R17 ;  /* 0x000000ffff137224 */ /* 0x000fc800078e0a11 */
[----:B------:R-:W-:Y:S02]  /*08f0*/  IMAD R19, R4, R19, R14 ;  /* 0x0000001304137224 */ /* 0x000fe400078e020e */
[----:B------:R-:W-:-:S03]  /*0900*/  HFMA2 R14, -RZ, RZ, 0, 5.9604644775390625e-08 ;  /* 0x00000001ff0e7431 */ /* 0x000fc600000001ff */
[----:B------:R-:W-:-:S13]  /*0910*/  ISETP.GE.U32.AND P1, PT, R19, R4, PT ;  /* 0x000000041300720c */ /* 0x000fda0003f26070 */
[----:B------:R-:W-:Y:S01]  /*0920*/  @P1 IADD3 R19, PT, PT, -R4, R19, RZ ;  /* 0x0000001304131210 */ /* 0x000fe20007ffe1ff */
[----:B------:R-:W-:-:S03]  /*0930*/  @P1 VIADD R17, R17, 0x1 ;  /* 0x0000000111111836 */ /* 0x000fc60000000000 */
[----:B------:R-:W-:-:S13]  /*0940*/  ISETP.GE.U32.AND P2, PT, R19, R4, PT ;  /* 0x000000041300720c */ /* 0x000fda0003f46070 */
[----:B------:R-:W-:-:S05]  /*0950*/  @P2 VIADD R17, R17, 0x1 ;  /* 0x0000000111112836 */ /* 0x000fca0000000000 */
[----:B------:R-:W-:-:S04]  /*0960*/  SEL R17, R10, R17, !P0 ;  /* 0x000000110a117207 */ /* 0x000fc80004000000 */
[----:B------:R-:W-:-:S04]  /*0970*/  ISETP.GE.AND P1, PT, R17, UR7, PT ;  /* 0x0000000711007c0c */ /* 0x000fc8000bf26270 */
[----:B------:R-:W-:-:S04]  /*0980*/  SEL R17, R17, UR6, !P1 ;  /* 0x0000000611117c07 */ /* 0x000fc8000c800000 */
[----:B------:R-:W-:-:S05]  /*0990*/  LEA R19, R17, UR4, 0x2 ;  /* 0x0000000411137c11 */ /* 0x000fca000f8e10ff */
[----:B------:R-:W3:Y:S02]  /*09a0*/  ATOMS.ADD R17, [R19], R14 ;  /* 0x0000000e1311738c */ /* 0x000ee40000000000 */
[----:B---3--:R-:W-:-:S05]  /*09b0*/  IMAD.WIDE.U32 R16, R17, 0x4, R8 ;  /* 0x0000000411107825 */ /* 0x008fca00078e0008 */
[----:B------:R-:W-:Y:S04]  /*09c0*/  STG.E desc[UR8][R16.64], R15 ;  /* 0x0000000f10007986 */ /* 0x000fe8000c101908 */
[----:B------:R0:W2:Y:S02]  /*09d0*/  LDG.E R18, desc[UR8][R12.64] ;  /* 0x000000080c127981 */ /* 0x0000a4000c1e1900 */
[----:B0-----:R-:W-:-:S04]  /*09e0*/  IMAD.WIDE R12, R0, 0x4, R12 ;  /* 0x00000004000c7825 */ /* 0x001fc800078e020c */
        /* <DEDUP_REMOVED lines=13> */
[----:B------:R-:W0:Y:S02]  /*0ac0*/  ATOMS.ADD R17, [R21], R14 ;  /* 0x0000000e1511738c */ /* 0x000e240000000000 */
[----:B0-----:R-:W-:-:S05]  /*0ad0*/  IMAD.WIDE.U32 R16, R17, 0x4, R8 ;  /* 0x0000000411107825 */ /* 0x001fca00078e0008 */
[----:B------:R-:W-:Y:S04]  /*0ae0*/  STG.E desc[UR8][R16.64], R18 ;  /* 0x0000001210007986 */ /* 0x000fe8000c101908 */
[----:B------:R0:W2:Y:S02]  /*0af0*/  LDG.E R15, desc[UR8][R12.64] ;  /* 0x000000080c0f7981 */ /* 0x0000a4000c1e1900 */
[----:B0-----:R-:W-:Y:S01]  /*0b00*/  IMAD.WIDE R12, R0, 0x4, R12 ;  /* 0x00000004000c7825 */ /* 0x001fe200078e020c */
[----:B--2---:R-:W-:-:S05]  /*0b10*/  IADD3 R19, PT, PT, R15, -R3, RZ ;  /* 0x800000030f137210 */ /* 0x004fca0007ffe0ff */
[----:B------:R-:W-:-:S04]  /*0b20*/  IMAD.HI.U32 R23, R11, R19, RZ ;  /* 0x000000130b177227 */ /* 0x000fc800078e00ff */
[----:B------:R-:W-:-:S04]  /*0b30*/  IMAD.MOV R20, RZ, RZ, -R23 ;  /* 0x000000ffff147224 */ /* 0x000fc800078e0a17 */
[----:B------:R-:W-:-:S05]  /*0b40*/  IMAD R19, R4, R20, R19 ;  /* 0x0000001404137224 */ /* 0x000fca00078e0213 */
[----:B------:R-:W-:-:S13]  /*0b50*/  ISETP.GE.U32.AND P1, PT, R19, R4, PT ;  /* 0x000000041300720c */ /* 0x000fda0003f26070 */
[----:B------:R-:W-:Y:S01]  /*0b60*/  @P1 IMAD.IADD R19, R19, 0x1, -R4 ;  /* 0x0000000113131824 */ /* 0x000fe200078e0a04 */
[----:B------:R-:W-:-:S04]  /*0b70*/  @P1 IADD3 R23, PT, PT, R23, 0x1, RZ ;  /* 0x0000000117171810 */ /* 0x000fc80007ffe0ff */
        /* <DEDUP_REMOVED lines=9> */
[----:B------:R-:W2:Y:S01]  /*0c10*/  LDG.E R18, desc[UR8][R12.64] ;  /* 0x000000080c127981 */ /* 0x000ea2000c1e1900 */
[----:B------:R-:W-:Y:S02]  /*0c20*/  IMAD R5, R0, 0x4, R5 ;  /* 0x0000000400057824 */ /* 0x000fe400078e0205 */
[----:B--2---:R-:W-:-:S04]  /*0c30*/  IMAD.IADD R19, R18, 0x1, -R3 ;  /* 0x0000000112137824 */ /* 0x004fc800078e0a03 */
[----:B------:R-:W-:-:S05]  /*0c40*/  IMAD.HI.U32 R21, R11, R19, RZ ;  /* 0x000000130b157227 */ /* 0x000fca00078e00ff */
[----:B------:R-:W-:-:S05]  /*0c50*/  IADD3 R20, PT, PT, -R21, RZ, RZ ;  /* 0x000000ff15147210 */ /* 0x000fca0007ffe1ff */
[----:B------:R-:W-:-:S05]  /*0c60*/  IMAD R19, R4, R20, R19 ;  /* 0x0000001404137224 */ /* 0x000fca00078e0213 */
[----:B------:R-:W-:-:S13]  /*0c70*/  ISETP.GE.U32.AND P1, PT, R19, R4, PT ;  /* 0x000000041300720c */ /* 0x000fda0003f26070 */
[----:B------:R-:W-:Y:S02]  /*0c80*/  @P1 IMAD.IADD R19, R19, 0x1, -R4 ;  /* 0x0000000113131824 */ /* 0x000fe400078e0a04 */
[----:B------:R-:W-:-:S03]  /*0c90*/  @P1 VIADD R21, R21, 0x1 ;  /* 0x0000000115151836 */ /* 0x000fc60000000000 */
[----:B------:R-:W-:-:S13]  /*0ca0*/  ISETP.GE.U32.AND P2, PT, R19, R4, PT ;  /* 0x000000041300720c */ /* 0x000fda0003f46070 */
[----:B------:R-:W-:-:S04]  /*0cb0*/  @P2 IADD3 R21, PT, PT, R21, 0x1, RZ ;  /* 0x0000000115152810 */ /* 0x000fc80007ffe0ff */
[----:B------:R-:W-:-:S04]  /*0cc0*/  SEL R21, R10, R21, !P0 ;  /* 0x000000150a157207 */ /* 0x000fc80004000000 */
[----:B------:R-:W-:-:S04]  /*0cd0*/  ISETP.GE.AND P1, PT, R21, UR7, PT ;  /* 0x0000000715007c0c */ /* 0x000fc8000bf26270 */
[----:B------:R-:W-:Y:S02]  /*0ce0*/  SEL R21, R21, UR6, !P1 ;  /* 0x0000000615157c07 */ /* 0x000fe4000c800000 */
[----:B------:R-:W-:Y:S02]  /*0cf0*/  ISETP.GE.AND P1, PT, R5, R2, PT ;  /* 0x000000020500720c */ /* 0x000fe40003f26270 */
[----:B------:R-:W-:-:S05]  /*0d00*/  LEA R21, R21, UR4, 0x2 ;  /* 0x0000000415157c11 */ /* 0x000fca000f8e10ff */
[----:B------:R-:W0:Y:S02]  /*0d10*/  ATOMS.ADD R13, [R21], R14 ;  /* 0x0000000e150d738c */ /* 0x000e240000000000 */
[----:B0-----:R-:W-:-:S05]  /*0d20*/  IMAD.WIDE.U32 R12, R13, 0x4, R8 ;  /* 0x000000040d0c7825 */ /* 0x001fca00078e0008 */
[----:B------:R0:W-:Y:S01]  /*0d30*/  STG.E desc[UR8][R12.64], R18 ;  /* 0x000000120c007986 */ /* 0x0001e2000c101908 */
[----:B------:R-:W-:Y:S05]  /*0d40*/  @!P1 BRA `(.L_x_255) ;  /* 0xfffffff800d09947 */ /* 0x000fea000383ffff */
[----:B------:R-:W-:Y:S05]  /*0d50*/  EXIT ;  /* 0x000000000000794d */ /* 0x000fea0003800000 */
.L_x_256:
        /* <DEDUP_REMOVED lines=10> */
.L_x_277:


//--------------------- .text._Z14verticalScanHHPjS_i --------------------------
	.section	.text._Z14verticalScanHHPjS_i,"ax",@progbits
	.align	128
        .global         _Z14verticalScanHHPjS_i
        .type           _Z14verticalScanHHPjS_i,@function
        .size           _Z14verticalScanHHPjS_i,(.L_x_278 - _Z14verticalScanHHPjS_i)
        .other          _Z14verticalScanHHPjS_i,@"STO_CUDA_ENTRY STV_DEFAULT"
_Z14verticalScanHHPjS_i:
.text._Z14verticalScanHHPjS_i:
[----:B------:R-:W-:Y:S01]  /*0000*/  LDC R1, c[0x0][0x37c] ;  /* 0x0000df00ff017b82 */ /* 0x000fe20000000800 */
[----:B------:R-:W0:Y:S07]  /*0010*/  S2R R0, SR_TID.X ;  /* 0x0000000000007919 */ /* 0x000e2e0000002100 */
[----:B------:R-:W0:Y:S02]  /*0020*/  LDC R25, c[0x0][0x390] ;  /* 0x0000e400ff197b82 */ /* 0x000e240000000800 */
[----:B0-----:R-:W-:-:S13]  /*0030*/  ISETP.GE.U32.AND P0, PT, R0, R25, PT ;  /* 0x000000190000720c */ /* 0x001fda0003f06070 */
[----:B------:R-:W-:Y:S05]  /*0040*/  @P0 EXIT ;  /* 0x000000000000094d */ /* 0x000fea0003800000 */
[----:B------:R-:W0:Y:S01]  /*0050*/  S2UR UR7, SR_CTAID.X ;  /* 0x00000000000779c3 */ /* 0x000e220000002500 */
[----:B------:R-:W-:Y:S01]  /*0060*/  HFMA2 R26, -RZ, RZ, 0, 0 ;  /* 0x00000000ff1a7431 */ /* 0x000fe200000001ff */
[----:B------:R-:W1:Y:S01]  /*0070*/  LDCU.64 UR8, c[0x0][0x358] ;  /* 0x00006b00ff0877ac */ /* 0x000e620008000a00 */
[----:B0-----:R-:W-:-:S09]  /*0080*/  UISETP.NE.AND UP0, UPT, UR7, URZ, UPT ;  /* 0x000000ff0700728c */ /* 0x001fd2000bf05270 */
[----:B-1----:R-:W-:Y:S05]  /*0090*/  BRA.U !UP0, `(.L_x_257) ;  /* 0x0000000508c07547 */ /* 0x002fea000b800000 */
[----:B------:R-:W-:Y:S01]  /*00a0*/  UISETP.GE.U32.AND UP1, UPT, UR7, 0x10, UPT ;  /* 0x000000100700788c */ /* 0x000fe2000bf26070 */
[----:B------:R-:W-:Y:S01]  /*00b0*/  MOV R26, RZ ;  /* 0x000000ff001a7202 */ /* 0x000fe20000000f00 */
[----:B------:R-:W-:Y:S01]  /*00c0*/  ULOP3.LUT UR5, UR7, 0xf, URZ, 0xc0, !UPT ;  /* 0x0000000f07057892 */ /* 0x000fe2000f8ec0ff */
[----:B------:R-:W-:-:S03]  /*00d0*/  UMOV UR4, URZ ;  /* 0x000000ff00047c82 */ /* 0x000fc60008000000 */
[----:B------:R-:W-:-:S03]  /*00e0*/  UISETP.NE.AND UP0, UPT, UR5, URZ, UPT ;  /* 0x000000ff0500728c */ /* 0x000fc6000bf05270 */
[----:B------:R-:W-:Y:S08]  /*00f0*/  BRA.U !UP1, `(.L_x_258) ;  /* 0x0000000109c47547 */ /* 0x000ff0000b800000 */
[----:B------:R-:W-:Y:S01]  /*0100*/  ULOP3.LUT UR4, UR7, 0x7ffffff0, URZ, 0xc0, !UPT ;  /* 0x7ffffff007047892 */ /* 0x000fe2000f8ec0ff */
[----:B------:R-:W-:Y:S02]  /*0110*/  MOV R26, RZ ;  /* 0x000000ff001a7202 */ /* 0x000fe40000000f00 */
[----:B------:R-:W-:Y:S01]  /*0120*/  MOV R24, R0 ;  /* 0x0000000000187202 */ /* 0x000fe20000000f00 */
[----:B------:R-:W-:-:S12]  /*0130*/  UIADD3 UR6, UPT, UPT, -UR4, URZ, URZ ;  /* 0x000000ff04067290 */ /* 0x000fd8000fffe1ff */
.L_x_259:
[----:B------:R-:W0:Y:S02]  /*0140*/  LDC.64 R16, c[0x0][0x380] ;  /* 0x0000e000ff107b82 */ /* 0x000e240000000a00 */
[----:B0-----:R-:W-:-:S05]  /*0150*/  IMAD.WIDE R16, R24, 0x4, R16 ;  /* 0x0000000418107825 */ /* 0x001fca00078e0210 */
[----:B------:R0:W2:Y:S01]  /*0160*/  LDG.E R27, desc[UR8][R16.64] ;  /* 0x00000008101b7981 */ /* 0x0000a2000c1e1900 */
[----:B------:R-:W-:-:S04]  /*0170*/  IMAD.WIDE R18, R25, 0x4, R16 ;  /* 0x0000000419127825 */ /* 0x000fc800078e0210 */
[C---:B------:R-:W-:Y:S02]  /*0180*/  IMAD.WIDE R20, R25.reuse, 0x4, R18 ;  /* 0x0000000419147825 */ /* 0x040fe400078e0212 */
[----:B------:R-:W2:Y:S02]  /*0190*/  LDG.E R18, desc[UR8][R18.64] ;  /* 0x0000000812127981 */ /* 0x000ea4000c1e1900 */
[C---:B------:R-:W-:Y:S02]  /*01a0*/  IMAD.WIDE R2, R25.reuse, 0x4, R20 ;  /* 0x0000000419027825 */ /* 0x040fe400078e0214 */
[----:B------:R-:W3:Y:S02]  /*01b0*/  LDG.E R20, desc[UR8][R20.64] ;  /* 0x0000000814147981 */ /* 0x000ee4000c1e1900 */
[C---:B------:R-:W-:Y:S02]  /*01c0*/  IMAD.WIDE R4, R25.reuse, 0x4, R2 ;  /* 0x0000000419047825 */ /* 0x040fe400078e0202 */
[----:B------:R1:W3:Y:S02]  /*01d0*/  LDG.E R19, desc[UR8][R2.64] ;  /* 0x0000000802137981 */ /* 0x0002e4000c1e1900 */
[----:B------:R-:W-:-:S02]  /*01e0*/  IMAD.WIDE R6, R25, 0x4, R4 ;  /* 0x0000000419067825 */ /* 0x000fc400078e0204 */
[----:B------:R-:W4:Y:S02]  /*01f0*/  LDG.E R4, desc[UR8][R4.64] ;  /* 0x0000000804047981 */ /* 0x000f24000c1e1900 */
[----:B------:R-:W-:-:S04]  /*0200*/  IMAD.WIDE R8, R25, 0x4, R6 ;  /* 0x0000000419087825 */ /* 0x000fc800078e0206 */
[C---:B------:R-:W-:Y:S01]  /*0210*/  IMAD.WIDE R10, R25.reuse, 0x4, R8 ;  /* 0x00000004190a7825 */ /* 0x040fe200078e0208 */
[----:B------:R5:W4:Y:S04]  /*0220*/  LDG.E R5, desc[UR8][R6.64] ;  /* 0x0000000806057981 */ /* 0x000b28000c1e1900 */
[----:B------:R-:W4:Y:S01]  /*0230*/  LDG.E R8, desc[UR8][R8.64] ;  /* 0x0000000808087981 */ /* 0x000f22000c1e1900 */
[----:B------:R-:W-:-:S03]  /*0240*/  IMAD.WIDE R12, R25, 0x4, R10 ;  /* 0x00000004190c7825 */ /* 0x000fc600078e020a */
[----:B------:R-:W4:Y:S01]  /*0250*/  LDG.E R11, desc[UR8][R10.64] ;  /* 0x000000080a0b7981 */ /* 0x000f22000c1e1900 */
[----:B------:R-:W-:-:S03]  /*0260*/  IMAD.WIDE R14, R25, 0x4, R12 ;  /* 0x00000004190e7825 */ /* 0x000fc600078e020c */
[----:B------:R-:W4:Y:S01]  /*0270*/  LDG.E R12, desc[UR8][R12.64] ;  /* 0x000000080c0c7981 */ /* 0x000f22000c1e1900 */
[----:B0-----:R-:W-:-:S03]  /*0280*/  IMAD.WIDE R16, R25, 0x4, R14 ;  /* 0x0000000419107825 */ /* 0x001fc600078e020e */
[----:B------:R-:W4:Y:S01]  /*0290*/  LDG.E R15, desc[UR8][R14.64] ;  /* 0x000000080e0f7981 */ /* 0x000f22000c1e1900 */
[----:B------:R-:W-:-:S03]  /*02a0*/  IMAD.WIDE R22, R25, 0x4, R16 ;  /* 0x0000000419167825 */ /* 0x000fc600078e0210 */
[----:B------:R-:W4:Y:S01]  /*02b0*/  LDG.E R16, desc[UR8][R16.64] ;  /* 0x0000000810107981 */ /* 0x000f22000c1e1900 */
[----:B------:R-:W-:-:S03]  /*02c0*/  IMAD.WIDE R28, R25, 0x4, R22 ;  /* 0x00000004191c7825 */ /* 0x000fc600078e0216 */
[----:B------:R-:W4:Y:S01]  /*02d0*/  LDG.E R23, desc[UR8][R22.64] ;  /* 0x0000000816177981 */ /* 0x000f22000c1e1900 */
[----:B-1----:R-:W-:-:S03]  /*02e0*/  IMAD.WIDE R2, R25, 0x4, R28 ;  /* 0x0000000419027825 */ /* 0x002fc600078e021c */
[----:B------:R-:W4:Y:S01]  /*02f0*/  LDG.E R28, desc[UR8][R28.64] ;  /* 0x000000081c1c7981 */ /* 0x000f22000c1e1900 */
[----:B-----5:R-:W-:-:S03]  /*0300*/  IMAD.WIDE R6, R25, 0x4, R2 ;  /* 0x0000000419067825 */ /* 0x020fc600078e0202 */
[----:B------:R0:W5:Y:S02]  /*0310*/  LDG.E R21, desc[UR8][R2.64] ;  /* 0x0000000802157981 */ /* 0x000164000c1e1900 */
[----:B0-----:R-:W-:Y:S02]  /*0320*/  IMAD.WIDE R2, R25, 0x4, R6 ;  /* 0x0000000419027825 */ /* 0x001fe400078e0206 */
[----:B------:R-:W5:Y:S04]  /*0330*/  LDG.E R7, desc[UR8][R6.64] ;  /* 0x0000000806077981 */ /* 0x000f68000c1e1900 */
[----:B------:R-:W5:Y:S01]  /*0340*/  LDG.E R9, desc[UR8][R2.64] ;  /* 0x0000000802097981 */ /* 0x000f62000c1e1900 */
[----:B------:R-:W-:-:S04]  /*0350*/  UIADD3 UR6, UPT, UPT, UR6, 0x10, URZ ;  /* 0x0000001006067890 */ /* 0x000fc8000fffe0ff */
[----:B------:R-:W-:Y:S01]  /*0360*/  UISETP.NE.AND UP1, UPT, UR6, URZ, UPT ;  /* 0x000000ff0600728c */ /* 0x000fe2000bf25270 */
[----:B------:R-:W-:Y:S02]  /*0370*/  LEA R24, R25, R24, 0x4 ;  /* 0x0000001819187211 */ /* 0x000fe400078e20ff */
[----:B--2---:R-:W-:-:S04]  /*0380*/  IADD3 R18, PT, PT, R18, R27, R26 ;  /* 0x0000001b12127210 */ /* 0x004fc80007ffe01a */
[----:B---3--:R-:W-:-:S04]  /*0390*/  IADD3 R18, PT, PT, R19, R20, R18 ;  /* 0x0000001413127210 */ /* 0x008fc80007ffe012 */
[----:B----4-:R-:W-:-:S04]  /*03a0*/  IADD3 R4, PT, PT, R5, R4, R18 ;  /* 0x0000000405047210 */ /* 0x010fc80007ffe012 */
[----:B------:R-:W-:-:S04]  /*03b0*/  IADD3 R4, PT, PT, R11, R8, R4 ;  /* 0x000000080b047210 */ /* 0x000fc80007ffe004 */
[----:B------:R-:W-:-:S04]  /*03c0*/  IADD3 R4, PT, PT, R15, R12, R4 ;  /* 0x0000000c0f047210 */ /* 0x000fc80007ffe004 */
[----:B------:R-:W-:-:S04]  /*03d0*/  IADD3 R4, PT, PT, R23, R16, R4 ;  /* 0x0000001017047210 */ /* 0x000fc80007ffe004 */
[----:B-----5:R-:W-:-:S04]  /*03e0*/  IADD3 R4, PT, PT, R21, R28, R4 ;  /* 0x0000001c15047210 */ /* 0x020fc80007ffe004 */
[----:B------:R-:W-:Y:S01]  /*03f0*/  IADD3 R26, PT, PT, R9, R7, R4 ;  /* 0x00000007091a7210 */ /* 0x000fe20007ffe004 */
[----:B------:R-:W-:Y:S06]  /*0400*/  BRA.U UP1, `(.L_x_259) ;  /* 0xfffffffd014c7547 */ /* 0x000fec000b83ffff */
.L_x_258:
[----:B------:R-:W-:Y:S05]  /*0410*/  BRA.U !UP0, `(.L_x_257) ;  /* 0x0000000108e07547 */ /* 0x000fea000b800000 */
[----:B------:R-:W-:Y:S02]  /*0420*/  UISETP.GE.U32.AND UP0, UPT, UR5, 0x8, UPT ;  /* 0x000000080500788c */ /* 0x000fe4000bf06070 */
[----:B------:R-:W-:-:S04]  /*0430*/  ULOP3.LUT UR6, UR7, 0x7, URZ, 0xc0, !UPT ;  /* 0x0000000707067892 */ /* 0x000fc8000f8ec0ff */
[----:B------:R-:W-:-:S03]  /*0440*/  UISETP.NE.AND UP1, UPT, UR6, URZ, UPT ;  /* 0x000000ff0600728c */ /* 0x000fc6000bf25270 */
[----:B------:R-:W-:Y:S08]  /*0450*/  BRA.U !UP0, `(.L_x_260) ;  /* 0x00000001085c7547 */ /* 0x000ff0000b800000 */
[----:B------:R-:W0:Y:S01]  /*0460*/  LDC.64 R6, c[0x0][0x380] ;  /* 0x0000e000ff067b82 */ /* 0x000e220000000a00 */
[----:B------:R-:W-:-:S04]  /*0470*/  IMAD R3, R25, UR4, R0 ;  /* 0x0000000419037c24 */ /* 0x000fc8000f8e0200 */
[----:B0-----:R-:W-:-:S04]  /*0480*/  IMAD.WIDE R6, R3, 0x4, R6 ;  /* 0x0000000403067825 */ /* 0x001fc800078e0206 */
[C---:B------:R-:W-:Y:S02]  /*0490*/  IMAD.WIDE R8, R25.reuse, 0x4, R6 ;  /* 0x0000000419087825 */ /* 0x040fe400078e0206 */
[----:B------:R-:W2:Y:S02]  /*04a0*/  LDG.E R7, desc[UR8][R6.64] ;  /* 0x0000000806077981 */ /* 0x000ea4000c1e1900 */
[C---:B------:R-:W-:Y:S02]  /*04b0*/  IMAD.WIDE R10, R25.reuse, 0x4, R8 ;  /* 0x00000004190a7825 */ /* 0x040fe400078e0208 */
[----:B------:R-:W2:Y:S02]  /*04c0*/  LDG.E R8, desc[UR8][R8.64] ;  /* 0x0000000808087981 */ /* 0x000ea4000c1e1900 */
[C---:B------:R-:W-:Y:S02]  /*04d0*/  IMAD.WIDE R12, R25.reuse, 0x4, R10 ;  /* 0x00000004190c7825 */ /* 0x040fe400078e020a */
[----:B------:R-:W3:Y:S02]  /*04e0*/  LDG.E R11, desc[UR8][R10.64] ;  /* 0x000000080a0b7981 */ /* 0x000ee4000c1e1900 */
[----:B------:R-:W-:-:S02]  /*04f0*/  IMAD.WIDE R14, R25, 0x4, R12 ;  /* 0x00000004190e7825 */ /* 0x000fc400078e020c */
[----:B------:R-:W3:Y:S02]  /*0500*/  LDG.E R12, desc[UR8][R12.64] ;  /* 0x000000080c0c7981 */ /* 0x000ee4000c1e1900 */
[C---:B------:R-:W-:Y:S02]  /*0510*/  IMAD.WIDE R2, R25.reuse, 0x4, R14 ;  /* 0x0000000419027825 */ /* 0x040fe400078e020e */
[----:B------:R-:W4:Y:S02]  /*0520*/  LDG.E R15, desc[UR8][R14.64] ;  /* 0x000000080e0f7981 */ /* 0x000f24000c1e1900 */
[C---:B------:R-:W-:Y:S02]  /*0530*/  IMAD.WIDE R4, R25.reuse, 0x4, R2 ;  /* 0x0000000419047825 */ /* 0x040fe400078e0202 */
[----:B------:R-:W4:Y:S02]  /*0540*/  LDG.E R2, desc[UR8][R2.64] ;  /* 0x0000000802027981 */ /* 0x000f24000c1e1900 */
[----:B------:R-:W-:-:S02]  /*0550*/  IMAD.WIDE R16, R25, 0x4, R4 ;  /* 0x0000000419107825 */ /* 0x000fc400078e0204 */
[----:B------:R-:W5:Y:S04]  /*0560*/  LDG.E R5, desc[UR8][R4.64] ;  /* 0x0000000804057981 */ /* 0x000f68000c1e1900 */
[----:B------:R-:W5:Y:S01]  /*0570*/  LDG.E R16, desc[UR8][R16.64] ;  /* 0x0000000810107981 */ /* 0x000f62000c1e1900 */
[----:B------:R-:W-:Y:S01]  /*0580*/  UIADD3 UR4, UPT, UPT, UR4, 0x8, URZ ;  /* 0x0000000804047890 */ /* 0x000fe2000fffe0ff */
[----:B--2---:R-:W-:-:S04]  /*0590*/  IADD3 R26, PT, PT, R8, R7, R26 ;  /* 0x00000007081a7210 */ /* 0x004fc80007ffe01a */
[----:B---3--:R-:W-:-:S04]  /*05a0*/  IADD3 R26, PT, PT, R12, R11, R26 ;  /* 0x0000000b0c1a7210 */ /* 0x008fc80007ffe01a */
[----:B----4-:R-:W-:-:S04]  /*05b0*/  IADD3 R26, PT, PT, R2, R15, R26 ;  /* 0x0000000f021a7210 */ /* 0x010fc80007ffe01a */
[----:B-----5:R-:W-:-:S07]  /*05c0*/  IADD3 R26, PT, PT, R16, R5, R26 ;  /* 0x00000005101a7210 */ /* 0x020fce0007ffe01a */
.L_x_260:
        /* <DEDUP_REMOVED lines=12> */
[----:B------:R-:W-:Y:S02]  /*0690*/  IMAD.WIDE R8, R25, 0x4, R6 ;  /* 0x0000000419087825 */ /* 0x000fe400078e0206 */
[----:B------:R-:W3:Y:S04]  /*06a0*/  LDG.E R7, desc[UR8][R6.64] ;  /* 0x0000000806077981 */ /* 0x000ee8000c1e1900 */
[----:B------:R-:W3:Y:S01]  /*06b0*/  LDG.E R8, desc[UR8][R8.64] ;  /* 0x0000000808087981 */ /* 0x000ee2000c1e1900 */
[----:B------:R-:W-:Y:S01]  /*06c0*/  UIADD3 UR4, UPT, UPT, UR4, 0x4, URZ ;  /* 0x0000000404047890 */ /* 0x000fe2000fffe0ff */
[----:B--2---:R-:W-:-:S04]  /*06d0*/  IADD3 R26, PT, PT, R4, R3, R26 ;  /* 0x00000003041a7210 */ /* 0x004fc80007ffe01a */
[----:B---3--:R-:W-:-:S07]  /*06e0*/  IADD3 R26, PT, PT, R8, R7, R26 ;  /* 0x00000007081a7210 */ /* 0x008fce0007ffe01a */
.L_x_261:
[----:B------:R-:W-:Y:S05]  /*06f0*/  BRA.U !UP1, `(.L_x_257) ;  /* 0x0000000109287547 */ /* 0x000fea000b800000 */
[----:B------:R-:W0:Y:S01]  /*0700*/  LDC.64 R4, c[0x0][0x380] ;  /* 0x0000e000ff047b82 */ /* 0x000e220000000a00 */
[----:B------:R-:W-:Y:S01]  /*0710*/  IMAD R6, R25, UR4, R0 ;  /* 0x0000000419067c24 */ /* 0x000fe2000f8e0200 */
[----:B------:R-:W-:-:S12]  /*0720*/  UIADD3 UR5, UPT, UPT, -UR5, URZ, URZ ;  /* 0x000000ff05057290 */ /* 0x000fd8000fffe1ff */
.L_x_262:
[----:B0-----:R-:W-:-:S06]  /*0730*/  IMAD.WIDE R2, R6, 0x4, R4 ;  /* 0x0000000406027825 */ /* 0x001fcc00078e0204 */
[----:B------:R-:W2:Y:S01]  /*0740*/  LDG.E R3, desc[UR8][R2.64] ;  /* 0x0000000802037981 */ /* 0x000ea2000c1e1900 */
[----:B------:R-:W-:Y:S01]  /*0750*/  UIADD3 UR5, UPT, UPT, UR5, 0x1, URZ ;  /* 0x0000000105057890 */ /* 0x000fe2000fffe0ff */
[----:B------:R-:W-:-:S03]  /*0760*/  IADD3 R6, PT, PT, R6, R25, RZ ;  /* 0x0000001906067210 */ /* 0x000fc60007ffe0ff */
[----:B------:R-:W-:Y:S01]  /*0770*/  UISETP.NE.AND UP0, UPT, UR5, URZ, UPT ;  /* 0x000000ff0500728c */ /* 0x000fe2000bf05270 */
[----:B--2---:R-:W-:-:S08]  /*0780*/  IADD3 R26, PT, PT, R3, R26, RZ ;  /* 0x0000001a031a7210 */ /* 0x004fd00007ffe0ff */
[----:B------:R-:W-:Y:S05]  /*0790*/  BRA.U UP0, `(.L_x_262) ;  /* 0xfffffffd00e47547 */ /* 0x000fea000b83ffff */
.L_x_257:
[----:B------:R-:W0:Y:S01]  /*07a0*/  LDC.64 R2, c[0x0][0x388] ;  /* 0x0000e200ff027b82 */ /* 0x000e220000000a00 */
[----:B------:R-:W-:-:S04]  /*07b0*/  IMAD R25, R25, UR7, R0 ;  /* 0x0000000719197c24 */ /* 0x000fc8000f8e0200 */
[----:B0-----:R-:W-:-:S05]  /*07c0*/  IMAD.WIDE R2, R25, 0x4, R2 ;  /* 0x0000000419027825 */ /* 0x001fca00078e0202 */
[----:B------:R-:W-:Y:S01]  /*07d0*/  STG.E desc[UR8][R2.64], R26 ;  /* 0x0000001a02007986 */ /* 0x000fe2000c101908 */
[----:B------:R-:W-:Y:S05]  /*07e0*/  EXIT ;  /* 0x000000000000794d */ /* 0x000fea0003800000 */
.L_x_263:
        /* <DEDUP_REMOVED lines=9> */
.L_x_278:


//--------------------- .text._Z19globalHistogramScanPjS_i --------------------------
	.section	.text._Z19globalHistogramScanPjS_i,"ax",@progbits
	.align	128
        .global         _Z19globalHistogramScanPjS_i
        .type           _Z19globalHistogramScanPjS_i,@function
        .size           _Z19globalHistogramScanPjS_i,(.L_x_279 - _Z19globalHistogramScanPjS_i)
        .other          _Z19globalHistogramScanPjS_i,@"STO_CUDA_ENTRY STV_DEFAULT"
_Z19globalHistogramScanPjS_i:
.text._Z19globalHistogramScanPjS_i:
[----:B------:R-:W-:Y:S01]  /*0000*/  LDC R1, c[0x0][0x37c] ;  /* 0x0000df00ff017b82 */ /* 0x000fe20000000800 */
[----:B------:R-:W0:Y:S01]  /*0010*/  S2R R7, SR_TID.X ;  /* 0x0000000000077919 */ /* 0x000e220000002100 */
[----:B------:R-:W0:Y:S01]  /*0020*/  LDCU UR6, c[0x0][0x390] ;  /* 0x00007200ff0677ac */ /* 0x000e220008000800 */
[----:B------:R-:W1:Y:S01]  /*0030*/  LDCU.64 UR8, c[0x0][0x358] ;  /* 0x00006b00ff0877ac */ /* 0x000e620008000a00 */
[----:B0-----:R-:W-:-:S13]  /*0040*/  ISETP.GE.U32.AND P1, PT, R7, UR6, PT ;  /* 0x0000000607007c0c */ /* 0x001fda000bf26070 */
[----:B------:R-:W0:Y:S02]  /*0050*/  @!P1 LDC.64 R2, c[0x0][0x380] ;  /* 0x0000e000ff029b82 */ /* 0x000e240000000a00 */
[----:B0-----:R-:W-:-:S06]  /*0060*/  @!P1 IMAD.WIDE.U32 R2, R7, 0x4, R2 ;  /* 0x0000000407029825 */ /* 0x001fcc00078e0002 */
[----:B-1----:R-:W2:Y:S01]  /*0070*/  @!P1 LDG.E R3, desc[UR8][R2.64] ;  /* 0x0000000802039981 */ /* 0x002ea2000c1e1900 */
[----:B------:R-:W0:Y:S01]  /*0080*/  S2UR UR5, SR_CgaCtaId ;  /* 0x00000000000579c3 */ /* 0x000e220000008800 */
[----:B------:R-:W-:Y:S01]  /*0090*/  ISETP.NE.AND P0, PT, R7, RZ, PT ;  /* 0x000000ff0700720c */ /* 0x000fe20003f05270 */
[----:B------:R-:W-:Y:S01]  /*00a0*/  UMOV UR4, 0x400 ;  /* 0x0000040000047882 */ /* 0x000fe20000000000 */
[----:B------:R-:W-:Y:S02]  /*00b0*/  UISETP.GE.AND UP0, UPT, UR6, 0x1, UPT ;  /* 0x000000010600788c */ /* 0x000fe4000bf06270 */
[----:B0-----:R-:W-:-:S06]  /*00c0*/  ULEA UR4, UR5, UR4, 0x18 ;  /* 0x0000000405047291 */ /* 0x001fcc000f8ec0ff */
[----:B------:R-:W-:-:S03]  /*00d0*/  LEA R0, R7, UR4, 0x2 ;  /* 0x0000000407007c11 */ /* 0x000fc6000f8e10ff */
[----:B------:R-:W-:Y:S04]  /*00e0*/  @!P0 STS [UR4], RZ ;  /* 0x000000ffff008988 */ /* 0x000fe80008000804 */
[----:B--2---:R0:W-:Y:S01]  /*00f0*/  @!P1 STS [R0+0x4], R3 ;  /* 0x0000040300009388 */ /* 0x0041e20000000800 */
[----:B------:R-:W-:Y:S06]  /*0100*/  BAR.SYNC.DEFER_BLOCKING 0x0 ;  /* 0x0000000000007b1d */ /* 0x000fec0000010000 */
[----:B------:R-:W-:Y:S05]  /*0110*/  BRA.U !UP0, `(.L_x_264) ;  /* 0x0000000108387547 */ /* 0x000fea000b800000 */
[----:B------:R-:W1:Y:S01]  /*0120*/  LDCU UR6, c[0x0][0x390] ;  /* 0x00007200ff0677ac */ /* 0x000e620008000800 */
[----:B------:R-:W-:-:S05]  /*0130*/  UMOV UR5, 0x1 ;  /* 0x0000000100057882 */ /* 0x000fca0000000000 */
.L_x_265:
[----:B------:R-:W-:-:S04]  /*0140*/  ISETP.GE.U32.AND P0, PT, R7, UR5, PT ;  /* 0x0000000507007c0c */ /* 0x000fc8000bf06070 */
[----:B-1----:R-:W-:-:S13]  /*0150*/  ISETP.GT.U32.OR P0, PT, R7, UR6, !P0 ;  /* 0x0000000607007c0c */ /* 0x002fda000c704470 */
[----:B------:R-:W-:Y:S01]  /*0160*/  @!P0 VIADD R2, R7, -UR5 ;  /* 0x8000000507028c36 */ /* 0x000fe20008000000 */
[----:B0-2---:R-:W-:Y:S01]  /*0170*/  @!P0 LDS R3, [R0] ;  /* 0x0000000000038984 */ /* 0x005fe20000000800 */
[----:B------:R-:W-:-:S03]  /*0180*/  USHF.L.U32 UR5, UR5, 0x1, URZ ;  /* 0x0000000105057899 */ /* 0x000fc600080006ff */
[----:B------:R-:W-:Y:S01]  /*0190*/  @!P0 LEA R2, R2, UR4, 0x2 ;  /* 0x0000000402028c11 */ /* 0x000fe2000f8e10ff */
[----:B------:R-:W-:-:S05]  /*01a0*/  UISETP.GT.AND UP0, UPT, UR5, UR6, UPT ;  /* 0x000000060500728c */ /* 0x000fca000bf04270 */
[----:B------:R-:W0:Y:S02]  /*01b0*/  @!P0 LDS R2, [R2] ;  /* 0x0000000002028984 */ /* 0x000e240000000800 */
[----:B0-----:R-:W-:-:S05]  /*01c0*/  @!P0 IMAD.IADD R3, R2, 0x1, R3 ;  /* 0x0000000102038824 */ /* 0x001fca00078e0203 */
[----:B------:R2:W-:Y:S01]  /*01d0*/  @!P0 STS [R0], R3 ;  /* 0x0000000300008388 */ /* 0x0005e20000000800 */
[----:B------:R-:W-:Y:S06]  /*01e0*/  BAR.SYNC.DEFER_BLOCKING 0x0 ;  /* 0x0000000000007b1d */ /* 0x000fec0000010000 */
[----:B------:R-:W-:Y:S05]  /*01f0*/  BRA.U !UP0, `(.L_x_265) ;  /* 0xfffffffd08d07547 */ /* 0x000fea000b83ffff */
.L_x_264:
[----:B------:R-:W-:-:S13]  /*0200*/  ISETP.GE.U32.AND P0, PT, R7, UR6, PT ;  /* 0x0000000607007c0c */ /* 0x000fda000bf06070 */
[----:B------:R-:W-:Y:S05]  /*0210*/  @P0 EXIT ;  /* 0x000000000000094d */ /* 0x000fea0003800000 */
[----:B------:R-:W1:Y:S01]  /*0220*/  LDS R5, [R0] ;  /* 0x0000000000057984 */ /* 0x000e620000000800 */
[----:B0-2---:R-:W0:Y:S02]  /*0230*/  LDC.64 R2, c[0x0][0x388] ;  /* 0x0000e200ff027b82 */ /* 0x005e240000000a00 */
[----:B0-----:R-:W-:-:S05]  /*0240*/  IMAD.WIDE.U32 R2, R7, 0x4, R2 ;  /* 0x0000000407027825 */ /* 0x001fca00078e0002 */
[----:B-1----:R-:W-:Y:S01]  /*0250*/  STG.E desc[UR8][R2.64], R5 ;  /* 0x0000000502007986 */ /* 0x002fe2000c101908 */
[----:B------:R-:W-:Y:S05]  /*0260*/  EXIT ;  /* 0x000000000000794d */ /* 0x000fea0003800000 */
.L_x_266:
        /* <DEDUP_REMOVED lines=9> */
.L_x_279:


//--------------------- .text._Z23blockAndGlobalHistogramPjS_iS_jjj --------------------------
	.section	.text._Z23blockAndGlobalHistogramPjS_iS_jjj,"ax",@progbits
	.align	128
        .global         _Z23blockAndGlobalHistogramPjS_iS_jjj
        .type           _Z23blockAndGlobalHistogramPjS_iS_jjj,@function
        .size           _Z23blockAndGlobalHistogramPjS_iS_jjj,(.L_x_280 - _Z23blockAndGlobalHistogramPjS_iS_jjj)
        .other          _Z23blockAndGlobalHistogramPjS_iS_jjj,@"STO_CUDA_ENTRY STV_DEFAULT"
_Z23blockAndGlobalHistogramPjS_iS_jjj:
.text._Z23blockAndGlobalHistogramPjS_iS_jjj:
[----:B------:R-:W-:Y:S01]  /*0000*/  LDC R1, c[0x0][0x37c] ;  /* 0x0000df00ff017b82 */ /* 0x000fe20000000800 */
[----:B------:R-:W0:Y:S07]  /*0010*/  S2R R0, SR_TID.X ;  /* 0x0000000000007919 */ /* 0x000e2e0000002100 */
[----:B------:R-:W0:Y:S01]  /*0020*/  LDC R5, c[0x0][0x390] ;  /* 0x0000e400ff057b82 */ /* 0x000e220000000800 */
[----:B------:R-:W1:Y:S01]  /*0030*/  LDCU UR6, c[0x0][0x360] ;  /* 0x00006c00ff0677ac */ /* 0x000e620008000800 */
[----:B------:R-:W-:Y:S01]  /*0040*/  BSSY.RECONVERGENT B0, `(.L_x_267) ;  /* 0x0000046000007945 */ /* 0x000fe20003800200 */
[----:B------:R-:W1:Y:S01]  /*0050*/  S2R R3, SR_CTAID.X ;  /* 0x0000000000037919 */ /* 0x000e620000002500 */
[----:B------:R-:W2:Y:S04]  /*0060*/  LDCU.64 UR10, c[0x0][0x3a0] ;  /* 0x00007400ff0a77ac */ /* 0x000ea80008000a00 */
[----:B------:R-:W3:Y:S01]  /*0070*/  S2UR UR5, SR_CgaCtaId ;  /* 0x00000000000579c3 */ /* 0x000ee20000008800 */
[----:B------:R-:W-:Y:S01]  /*0080*/  UMOV UR4, 0x400 ;  /* 0x0000040000047882 */ /* 0x000fe20000000000 */
[----:B------:R-:W4:Y:S01]  /*0090*/  LDCU.64 UR8, c[0x0][0x358] ;  /* 0x00006b00ff0877ac */ /* 0x000f220008000a00 */
[----:B0-----:R-:W-:Y:S01]  /*00a0*/  ISETP.GE.U32.AND P0, PT, R0, R5, PT ;  /* 0x000000050000720c */ /* 0x001fe20003f06070 */
[----:B---3--:R-:W-:Y:S01]  /*00b0*/  ULEA UR4, UR5, UR4, 0x18 ;  /* 0x0000000405047291 */ /* 0x008fe2000f8ec0ff */
[----:B-1----:R-:W-:-:S05]  /*00c0*/  IMAD R8, R3, UR6, R0 ;  /* 0x0000000603087c24 */ /* 0x002fca000f8e0200 */
[----:B------:R-:W-:Y:S02]  /*00d0*/  LEA R2, R0, UR4, 0x2 ;  /* 0x0000000400027c11 */ /* 0x000fe4000f8e10ff */
[----:B--2---:R-:W-:-:S04]  /*00e0*/  ISETP.GE.U32.AND P1, PT, R8, UR10, PT ;  /* 0x0000000a08007c0c */ /* 0x004fc8000bf26070 */
[----:B------:R0:W-:Y:S01]  /*00f0*/  @!P0 STS [R2], RZ ;  /* 0x000000ff02008388 */ /* 0x0001e20000000800 */
[----:B------:R-:W-:Y:S08]  /*0100*/  BAR.SYNC.DEFER_BLOCKING 0x0 ;  /* 0x0000000000007b1d */ /* 0x000ff00000010000 */
[----:B0---4-:R-:W-:Y:S05]  /*0110*/  @P1 BRA `(.L_x_268) ;  /* 0x0000000000e01947 */ /* 0x011fea0003800000 */
[----:B------:R-:W0:Y:S01]  /*0120*/  I2F.U32.RP R4, R5 ;  /* 0x0000000500047306 */ /* 0x000e220000209000 */
[----:B------:R-:W1:Y:S01]  /*0130*/  LDCU UR5, c[0x0][0x3a8] ;  /* 0x00007500ff0577ac */ /* 0x000e620008000800 */
[----:B------:R-:W-:Y:S01]  /*0140*/  ISETP.NE.U32.AND P1, PT, R5, RZ, PT ;  /* 0x000000ff0500720c */ /* 0x000fe20003f25070 */
[----:B------:R-:W2:Y:S05]  /*0150*/  LDC R12, c[0x0][0x370] ;  /* 0x0000dc00ff0c7b82 */ /* 0x000eaa0000000800 */
[----:B0-----:R-:W0:Y:S01]  /*0160*/  MUFU.RCP R4, R4 ;  /* 0x0000000400047308 */ /* 0x001e220000001000 */
[----:B-1----:R-:W-:Y:S01]  /*0170*/  UIADD3 UR5, UPT, UPT, UR5, 0x1, -UR11 ;  /* 0x0000000105057890 */ /* 0x002fe2000fffe80b */
[----:B--2---:R-:W-:-:S02]  /*0180*/  IMAD R12, R12, UR6, RZ ;  /* 0x000000060c0c7c24 */ /* 0x004fc4000f8e02ff */
[----:B0-----:R-:W-:-:S04]  /*0190*/  VIADD R6, R4, 0xffffffe ;  /* 0x0ffffffe04067836 */ /* 0x001fc80000000000 */
[----:B------:R0:W1:Y:S02]  /*01a0*/  F2I.FTZ.U32.TRUNC.NTZ R7, R6 ;  /* 0x0000000600077305 */ /* 0x000064000021f000 */
[----:B0-----:R-:W-:Y:S02]  /*01b0*/  HFMA2 R6, -RZ, RZ, 0, 0 ;  /* 0x00000000ff067431 */ /* 0x001fe400000001ff */
[----:B-1----:R-:W-:-:S04]  /*01c0*/  IMAD.MOV R10, RZ, RZ, -R7 ;  /* 0x000000ffff0a7224 */ /* 0x002fc800078e0a07 */
[----:B------:R-:W-:Y:S01]  /*01d0*/  IMAD R9, R10, R5, RZ ;  /* 0x000000050a097224 */ /* 0x000fe200078e02ff */
[----:B------:R-:W-:-:S03]  /*01e0*/  MOV R10, RZ ;  /* 0x000000ff000a7202 */ /* 0x000fc60000000f00 */
[----:B------:R-:W-:-:S06]  /*01f0*/  IMAD.HI.U32 R7, R7, R9, R6 ;  /* 0x0000000907077227 */ /* 0x000fcc00078e0006 */
[----:B------:R-:W-:-:S04]  /*0200*/  IMAD.HI.U32 R7, R7, UR5, RZ ;  /* 0x0000000507077c27 */ /* 0x000fc8000f8e00ff */
[----:B------:R-:W-:-:S04]  /*0210*/  IMAD.MOV R4, RZ, RZ, -R7 ;  /* 0x000000ffff047224 */ /* 0x000fc800078e0a07 */
[----:B------:R-:W-:-:S05]  /*0220*/  IMAD R4, R5, R4, UR5 ;  /* 0x0000000505047e24 */ /* 0x000fca000f8e0204 */
[----:B------:R-:W-:-:S13]  /*0230*/  ISETP.GE.U32.AND P2, PT, R4, R5, PT ;  /* 0x000000050400720c */ /* 0x000fda0003f46070 */
[----:B------:R-:W-:Y:S01]  /*0240*/  @P2 IMAD.IADD R4, R4, 0x1, -R5 ;  /* 0x0000000104042824 */ /* 0x000fe200078e0a05 */
[----:B------:R-:W-:Y:S02]  /*0250*/  @P2 IADD3 R7, PT, PT, R7, 0x1, RZ ;  /* 0x0000000107072810 */ /* 0x000fe40007ffe0ff */
[----:B------:R-:W-:Y:S02]  /*0260*/  ISETP.LE.U32.AND P2, PT, R5, UR5, PT ;  /* 0x0000000505007c0c */ /* 0x000fe4000bf43070 */
[----:B------:R-:W-:-:S13]  /*0270*/  ISETP.GE.U32.AND P3, PT, R4, R5, PT ;  /* 0x000000050400720c */ /* 0x000fda0003f66070 */
[----:B------:R-:W-:Y:S01]  /*0280*/  @P3 VIADD R7, R7, 0x1 ;  /* 0x0000000107073836 */ /* 0x000fe20000000000 */
[----:B------:R-:W-:-:S04]  /*0290*/  @!P1 LOP3.LUT R7, RZ, R5, RZ, 0x33, !PT ;  /* 0x00000005ff079212 */ /* 0x000fc800078e33ff */
[----:B------:R-:W-:Y:S02]  /*02a0*/  SEL R4, R7, 0x1, P2 ;  /* 0x0000000107047807 */ /* 0x000fe40001000000 */
[----:B------:R-:W0:Y:S02]  /*02b0*/  LDC.64 R6, c[0x0][0x398] ;  /* 0x0000e600ff067b82 */ /* 0x000e240000000a00 */
[----:B------:R-:W1:Y:S01]  /*02c0*/  I2F.U32.RP R9, R4 ;  /* 0x0000000400097306 */ /* 0x000e620000209000 */
[----:B------:R-:W-:Y:S01]  /*02d0*/  IMAD.MOV R15, RZ, RZ, -R4 ;  /* 0x000000ffff0f7224 */ /* 0x000fe200078e0a04 */
[----:B------:R-:W-:Y:S02]  /*02e0*/  ISETP.NE.U32.AND P1, PT, R4, RZ, PT ;  /* 0x000000ff0400720c */ /* 0x000fe40003f25070 */
[----:B------:R-:W-:-:S04]  /*02f0*/  LOP3.LUT R16, RZ, R4, RZ, 0x33, !PT ;  /* 0x00000004ff107212 */ /* 0x000fc800078e33ff */
[----:B-1----:R-:W1:Y:S02]  /*0300*/  MUFU.RCP R9, R9 ;  /* 0x0000000900097308 */ /* 0x002e640000001000 */
[----:B-1----:R-:W-:-:S06]  /*0310*/  IADD3 R13, PT, PT, R9, 0xffffffe, RZ ;  /* 0x0ffffffe090d7810 */ /* 0x002fcc0007ffe0ff */
[----:B------:R-:W1:Y:S02]  /*0320*/  F2I.FTZ.U32.TRUNC.NTZ R11, R13 ;  /* 0x0000000d000b7305 */ /* 0x000e64000021f000 */
[----:B-1----:R-:W-:-:S04]  /*0330*/  IMAD R15, R15, R11, RZ ;  /* 0x0000000b0f0f7224 */ /* 0x002fc800078e02ff */
[----:B------:R-:W-:Y:S01]  /*0340*/  IMAD.HI.U32 R14, R11, R15, R10 ;  /* 0x0000000f0b0e7227 */ /* 0x000fe200078e000a */
[----:B------:R-:W-:-:S03]  /*0350*/  IADD3 R10, PT, PT, R5, -0x1, RZ ;  /* 0xffffffff050a7810 */ /* 0x000fc60007ffe0ff */
[----:B0-----:R-:W-:-:S07]  /*0360*/  IMAD.MOV.U32 R11, RZ, RZ, R8 ;  /* 0x000000ffff0b7224 */ /* 0x001fce00078e0008 */
.L_x_269:
[----:B------:R-:W-:-:S06]  /*0370*/  IMAD.WIDE R8, R11, 0x4, R6 ;  /* 0x000000040b087825 */ /* 0x000fcc00078e0206 */
[----:B------:R-:W2:Y:S01]  /*0380*/  LDG.E R8, desc[UR8][R8.64] ;  /* 0x0000000808087981 */ /* 0x000ea2000c1e1900 */
[----:B------:R-:W-:Y:S01]  /*0390*/  IADD3 R11, PT, PT, R12, R11, RZ ;  /* 0x0000000b0c0b7210 */ /* 0x000fe20007ffe0ff */
[----:B--2---:R-:W-:-:S04]  /*03a0*/  VIADD R13, R8, -UR11 ;  /* 0x8000000b080d7c36 */ /* 0x004fc80008000000 */
[----:B0-----:R-:W-:-:S05]  /*03b0*/  IMAD.HI.U32 R15, R14, R13, RZ ;  /* 0x0000000d0e0f7227 */ /* 0x001fca00078e00ff */
[----:B------:R-:W-:-:S05]  /*03c0*/  IADD3 R17, PT, PT, -R15, RZ, RZ ;  /* 0x000000ff0f117210 */ /* 0x000fca0007ffe1ff */
[----:B------:R-:W-:-:S05]  /*03d0*/  IMAD R13, R4, R17, R13 ;  /* 0x00000011040d7224 */ /* 0x000fca00078e020d */
[----:B------:R-:W-:-:S13]  /*03e0*/  ISETP.GE.U32.AND P2, PT, R13, R4, PT ;  /* 0x000000040d00720c */ /* 0x000fda0003f46070 */
[----:B------:R-:W-:Y:S01]  /*03f0*/  @P2 IMAD.IADD R13, R13, 0x1, -R4 ;  /* 0x000000010d0d2824 */ /* 0x000fe200078e0a04 */
[----:B------:R-:W-:-:S04]  /*0400*/  @P2 IADD3 R15, PT, PT, R15, 0x1, RZ ;  /* 0x000000010f0f2810 */ /* 0x000fc80007ffe0ff */
[----:B------:R-:W-:-:S13]  /*0410*/  ISETP.GE.U32.AND P3, PT, R13, R4, PT ;  /* 0x000000040d00720c */ /* 0x000fda0003f66070 */
[----:B------:R-:W-:-:S05]  /*0420*/  @P3 VIADD R15, R15, 0x1 ;  /* 0x000000010f0f3836 */ /* 0x000fca0000000000 */
[----:B------:R-:W-:-:S04]  /*0430*/  SEL R15, R16, R15, !P1 ;  /* 0x0000000f100f7207 */ /* 0x000fc80004800000 */
[----:B------:R-:W-:-:S04]  /*0440*/  ISETP.GE.AND P2, PT, R15, R5, PT ;  /* 0x000000050f00720c */ /* 0x000fc80003f46270 */
[----:B------:R-:W-:Y:S02]  /*0450*/  SEL R15, R15, R10, !P2 ;  /* 0x0000000a0f0f7207 */ /* 0x000fe40005000000 */
[----:B------:R-:W-:Y:S02]  /*0460*/  ISETP.GE.U32.AND P2, PT, R11, UR10, PT ;  /* 0x0000000a0b007c0c */ /* 0x000fe4000bf46070 */
[----:B------:R-:W-:-:S05]  /*0470*/  LEA R15, R15, UR4, 0x2 ;  /* 0x000000040f0f7c11 */ /* 0x000fca000f8e10ff */
[----:B------:R0:W-:Y:S06]  /*0480*/  ATOMS.POPC.INC.32 RZ, [R15+URZ] ;  /* 0x000000000fff7f8c */ /* 0x0001ec000d8000ff */
[----:B------:R-:W-:Y:S05]  /*0490*/  @!P2 BRA `(.L_x_269) ;  /* 0xfffffffc00b4a947 */ /* 0x000fea000383ffff */
.L_x_268:
[----:B------:R-:W-:Y:S05]  /*04a0*/  BSYNC.RECONVERGENT B0 ;  /* 0x0000000000007941 */ /* 0x000fea0003800200 */
.L_x_267:
[----:B------:R-:W-:Y:S06]  /*04b0*/  BAR.SYNC.DEFER_BLOCKING 0x0 ;  /* 0x0000000000007b1d */ /* 0x000fec0000010000 */
[----:B------:R-:W-:Y:S05]  /*04c0*/  @P0 EXIT ;  /* 0x000000000000094d */ /* 0x000fea0003800000 */
[----:B------:R-:W1:Y:S01]  /*04d0*/  LDS R11, [R2] ;  /* 0x00000000020b7984 */ /* 0x000e620000000800 */
[----:B------:R-:W2:Y:S08]  /*04e0*/  LDC.64 R6, c[0x0][0x388] ;  /* 0x0000e200ff067b82 */ /* 0x000eb00000000a00 */
[----:B------:R-:W3:Y:S01]  /*04f0*/  LDC.64 R8, c[0x0][0x380] ;  /* 0x0000e000ff087b82 */ /* 0x000ee20000000a00 */
[----:B------:R-:W-:-:S02]  /*0500*/  IMAD R5, R3, R5, R0 ;  /* 0x0000000503057224 */ /* 0x000fc400078e0200 */
[----:B--2---:R-:W-:-:S04]  /*0510*/  IMAD.WIDE.U32 R6, R0, 0x4, R6 ;  /* 0x0000000400067825 */ /* 0x004fc800078e0006 */
[----:B---3--:R-:W-:Y:S01]  /*0520*/  IMAD.WIDE.U32 R4, R5, 0x4, R8 ;  /* 0x0000000405047825 */ /* 0x008fe200078e0008 */
[----:B-1----:R-:W-:Y:S04]  /*0530*/  REDG.E.ADD.STRONG.GPU desc[UR8][R6.64], R11 ;  /* 0x0000000b0600798e */ /* 0x002fe8000c12e108 */
[----:B------:R-:W-:Y:S01]  /*0540*/  STG.E desc[UR8][R4.64], R11 ;  /* 0x0000000b04007986 */ /* 0x000fe2000c101908 */
[----:B------:R-:W-:Y:S05]  /*0550*/  EXIT ;  /* 0x000000000000794d */ /* 0x000fea0003800000 */
.L_x_270:
        /* <DEDUP_REMOVED lines=10> */
.L_x_280:


//--------------------- .nv.shared._ZN3cub18CUB_300001_SM_10006detail10radix_sort29DeviceRadixSortOnesweepKernelINS1_5radix10policy_hubIjNS0_8NullTypeEyE10Policy1000ELNS0_9SortOrderE0EjS6_yiiNS1_21identity_decomposer_tEEEvPT5_SC_PT3_PKSD_PT1_PKSH_PT2_PKSL_T4_iiT6_ --------------------------
	.section	.nv.shared._ZN3cub18CUB_300001_SM_10006detail10radix_sort29DeviceRadixSortOnesweepKernelINS1_5radix10policy_hubIjNS0_8NullTypeEyE10Policy1000ELNS0_9SortOrderE0EjS6_yiiNS1_21identity_decomposer_tEEEvPT5_SC_PT3_PKSD_PT1_PKSH_PT2_PKSL_T4_iiT6_,"aw",@nobits
	.sectionflags	@""
	.align	16
.nv.shared._ZN3cub18CUB_300001_SM_10006detail10radix_sort29DeviceRadixSortOnesweepKernelINS1_5radix10policy_hubIjNS0_8NullTypeEyE10Policy1000ELNS0_9SortOrderE0EjS6_yiiNS1_21identity_decomposer_tEEEvPT5_SC_PT3_PKSD_PT1_PKSH_PT2_PKSL_T4_iiT6_:
	.zero		32256


//--------------------- .nv.shared.reserved.0     --------------------------
	.section	.nv.shared.reserved.0,"aw",@nobits
	.weak		__nv_reservedSMEM_offset_0_alias
	.size		__nv_reservedSMEM_offset_0_alias, 0, 64
	.other		__nv_reservedSMEM_offset_0_alias,@"STO_CUDA_RESERVED_SHARED STV_DEFAULT"
__nv_reservedSMEM_offset_0_alias:
	.zero		0
	.zero		64


//--------------------- .nv.global                --------------------------
	.section	.nv.global,"aw",@nobits
.nv.global:
	.type		_ZN34_INTERNAL_5b46942a_4_k_cu_b7d8b4e66thrust24THRUST_300001_SM_1000_NS12placeholders2_8E,@object
	.size		_ZN34_INTERNAL_5b46942a_4_k_cu_b7d8b4e66thrust24THRUST_300001_SM_1000_NS12placeholders2_8E,(_ZN34_INTERNAL_5b46942a_4_k_cu_b7d8b4e64cuda3std3__436_GLOBAL__N__5b46942a_4_k_cu_b7d8b4e66ignoreE - _ZN34_INTERNAL_5b46942a_4_k_cu_b7d8b4e66thrust24THRUST_300001_SM_1000_NS12placeholders2_8E)
_ZN34_INTERNAL_5b46942a_4_k_cu_b7d8b4e66thrust24THRUST_300001_SM_1000_NS12placeholders2_8E:
	.zero		1
	.type		_ZN34_INTERNAL_5b46942a_4_k_cu_b7d8b4e64cuda3std3__436_GLOBAL__N__5b46942a_4_k_cu_b7d8b4e66ignoreE,@object
	.size		_ZN34_INTERNAL_5b46942a_4_k_cu_b7d8b4e64cuda3std3__436_GLOBAL__N__5b46942a_4_k_cu_b7d8b4e66ignoreE,(_ZN34_INTERNAL_5b46942a_4_k_cu_b7d8b4e64cuda3std6ranges3__45__cpo4dataE - _ZN34_INTERNAL_5b46942a_4_k_cu_b7d8b4e64cuda3std3__436_GLOBAL__N__5b46942a_4_k_cu_b7d8b4e66ignoreE)
_ZN34_INTERNAL_5b46942a_4_k_cu_b7d8b4e64cuda3std3__436_GLOBAL__N__5b46942a_4_k_cu_b7d8b4e66ignoreE:
	.zero		1
	.type		_ZN34_INTERNAL_5b46942a_4_k_cu_b7d8b4e64cuda3std6ranges3__45__cpo4dataE,@object
	.size		_ZN34_INTERNAL_5b46942a_4_k_cu_b7d8b4e64cuda3std6ranges3__45__cpo4dataE,(_ZN34_INTERNAL_5b46942a_4_k_cu_b7d8b4e66thrust24THRUST_300001_SM_1000_NS6system3cpp3parE - _ZN34_INTERNAL_5b46942a_4_k_cu_b7d8b4e64cuda3std6ranges3__45__cpo4dataE)
_ZN34_INTERNAL_5b46942a_4_k_cu_b7d8b4e64cuda3std6ranges3__45__cpo4dataE:
	.zero		1
	.type		_ZN34_INTERNAL_5b46942a_4_k_cu_b7d8b4e66thrust24THRUST_300001_SM_1000_NS6system3cpp3parE,@object
	.size		_ZN34_INTERNAL_5b46942a_4_k_cu_b7d8b4e66thrust24THRUST_300001_SM_1000_NS6system3cpp3parE,(_ZN34_INTERNAL_5b46942a_4_k_cu_b7d8b4e64cuda3std3__45__cpo5beginE - _ZN34_INTERNAL_5b46942a_4_k_cu_b7d8b4e66thrust24THRUST_300001_SM_1000_NS6system3cpp3parE)
_ZN34_INTERNAL_5b46942a_4_k_cu_b7d8b4e66thrust24THRUST_300001_SM_1000_NS6system3cpp3parE:
	.zero		1
	.type		_ZN34_INTERNAL_5b46942a_4_k_cu_b7d8b4e64cuda3std3__45__cpo5beginE,@object
	.size		_ZN34_INTERNAL_5b46942a_4_k_cu_b7d8b4e64cuda3std3__45__cpo5beginE,(_ZN34_INTERNAL_5b46942a_4_k_cu_b7d8b4e64cuda3std6ranges3__45__cpo5beginE - _ZN34_INTERNAL_5b46942a_4_k_cu_b7d8b4e64cuda3std3__45__cpo5beginE)
_ZN34_INTERNAL_5b46942a_4_k_cu_b7d8b4e64cuda3std3__45__cpo5beginE:
	.zero		1
	.type		_ZN34_INTERNAL_5b46942a_4_k_cu_b7d8b4e64cuda3std6ranges3__45__cpo5beginE,@object
	.size		_ZN34_INTERNAL_5b46942a_4_k_cu_b7d8b4e64cuda3std6ranges3__45__cpo5beginE,(_ZN34_INTERNAL_5b46942a_4_k_cu_b7d8b4e66thrust24THRUST_300001_SM_1000_NS6deviceE - _ZN34_INTERNAL_5b46942a_4_k_cu_b7d8b4e64cuda3std6ranges3__45__cpo5beginE)
_ZN34_INTERNAL_5b46942a_4_k_cu_b7d8b4e64cuda3std6ranges3__45__cpo5beginE:
	.zero		1
	.type		_ZN34_INTERNAL_5b46942a_4_k_cu_b7d8b4e66thrust24THRUST_300001_SM_1000_NS6deviceE,@object
	.size		_ZN34_INTERNAL_5b46942a_4_k_cu_b7d8b4e66thrust24THRUST_300001_SM_1000_NS6deviceE,(_ZN34_INTERNAL_5b46942a_4_k_cu_b7d8b4e64cuda3std3__47nulloptE - _ZN34_INTERNAL_5b46942a_4_k_cu_b7d8b4e66thrust24THRUST_300001_SM_1000_NS6deviceE)
_ZN34_INTERNAL_5b46942a_4_k_cu_b7d8b4e66thrust24THRUST_300001_SM_1000_NS6deviceE:
	.zero		1
	.type		_ZN34_INTERNAL_5b46942a_4_k_cu_b7d8b4e64cuda3std3__47nulloptE,@object
	.size		_ZN34_INTERNAL_5b46942a_4_k_cu_b7d8b4e64cuda3std3__47nulloptE,(_ZN34_INTERNAL_5b46942a_4_k_cu_b7d8b4e64cuda3std6ranges3__45__cpo8distanceE - _ZN34_INTERNAL_5b46942a_4_k_cu_b7d8b4e64cuda3std3__47nulloptE)
_ZN34_INTERNAL_5b46942a_4_k_cu_b7d8b4e64cuda3std3__47nulloptE:
	.zero		1
	.type		_ZN34_INTERNAL_5b46942a_4_k_cu_b7d8b4e64cuda3std6ranges3__45__cpo8distanceE,@object
	.size		_ZN34_INTERNAL_5b46942a_4_k_cu_b7d8b4e64cuda3std6ranges3__45__cpo8distanceE,(_ZN34_INTERNAL_5b46942a_4_k_cu_b7d8b4e66thrust24THRUST_300001_SM_1000_NS12placeholders2_4E - _ZN34_INTERNAL_5b46942a_4_k_cu_b7d8b4e64cuda3std6ranges3__45__cpo8distanceE)
_ZN34_INTERNAL_5b46942a_4_k_cu_b7d8b4e64cuda3std6ranges3__45__cpo8distanceE:
	.zero		1
	.type		_ZN34_INTERNAL_5b46942a_4_k_cu_b7d8b4e66thrust24THRUST_300001_SM_1000_NS12placeholders2_4E,@object
	.size		_ZN34_INTERNAL_5b46942a_4_k_cu_b7d8b4e66thrust24THRUST_300001_SM_1000_NS12placeholders2_4E,(_ZN34_INTERNAL_5b46942a_4_k_cu_b7d8b4e64cuda3std3__45__cpo6rbeginE - _ZN34_INTERNAL_5b46942a_4_k_cu_b7d8b4e66thrust24THRUST_300001_SM_1000_NS12placeholders2_4E)
_ZN34_INTERNAL_5b46942a_4_k_cu_b7d8b4e66thrust24THRUST_300001_SM_1000_NS12placeholders2_4E:
	.zero		1
	.type		_ZN34_INTERNAL_5b46942a_4_k_cu_b7d8b4e64cuda3std3__45__cpo6rbeginE,@object
	.size		_ZN34_INTERNAL_5b46942a_4_k_cu_b7d8b4e64cuda3std3__45__cpo6rbeginE,(_ZN34_INTERNAL_5b46942a_4_k_cu_b7d8b4e64cuda3std6ranges3__45__cpo7advanceE - _ZN34_INTERNAL_5b46942a_4_k_cu_b7d8b4e64cuda3std3__45__cpo6rbeginE)
_ZN34_INTERNAL_5b46942a_4_k_cu_b7d8b4e64cuda3std3__45__cpo6rbeginE:
	.zero		1
	.type		_ZN34_INTERNAL_5b46942a_4_k_cu_b7d8b4e64cuda3std6ranges3__45__cpo7advanceE,@object
	.size		_ZN34_INTERNAL_5b46942a_4_k_cu_b7d8b4e64cuda3std6ranges3__45__cpo7advanceE,(_ZN34_INTERNAL_5b46942a_4_k_cu_b7d8b4e66thrust24THRUST_300001_SM_1000_NS12placeholders3_10E - _ZN34_INTERNAL_5b46942a_4_k_cu_b7d8b4e64cuda3std6ranges3__45__cpo7advanceE)
_ZN34_INTERNAL_5b46942a_4_k_cu_b7d8b4e64cuda3std6ranges3__45__cpo7advanceE:
	.zero		1
	.type		_ZN34_INTERNAL_5b46942a_4_k_cu_b7d8b4e66thrust24THRUST_300001_SM_1000_NS12placeholders3_10E,@object
	.size		_ZN34_INTERNAL_5b46942a_4_k_cu_b7d8b4e66thrust24THRUST_300001_SM_1000_NS12placeholders3_10E,(_ZN34_INTERNAL_5b46942a_4_k_cu_b7d8b4e64cuda3std3__48in_placeE - _ZN34_INTERNAL_5b46942a_4_k_cu_b7d8b4e66thrust24THRUST_300001_SM_1000_NS12placeholders3_10E)
_ZN34_INTERNAL_5b46942a_4_k_cu_b7d8b4e66thrust24THRUST_300001_SM_1000_NS12placeholders3_10E:
	.zero		1
	.type		_ZN34_INTERNAL_5b46942a_4_k_cu_b7d8b4e64cuda3std3__48in_placeE,@object
	.size		_ZN34_INTERNAL_5b46942a_4_k_cu_b7d8b4e64cuda3std3__48in_placeE,(_ZN34_INTERNAL_5b46942a_4_k_cu_b7d8b4e64cuda3std6ranges3__45__cpo4sizeE - _ZN34_INTERNAL_5b46942a_4_k_cu_b7d8b4e64cuda3std3__48in_placeE)
_ZN34_INTERNAL_5b46942a_4_k_cu_b7d8b4e64cuda3std3__48in_placeE:
	.zero		1
	.type		_ZN34_INTERNAL_5b46942a_4_k_cu_b7d8b4e64cuda3std6ranges3__45__cpo4sizeE,@object
	.size		_ZN34_INTERNAL_5b46942a_4_k_cu_b7d8b4e64cuda3std6ranges3__45__cpo4sizeE,(_ZN34_INTERNAL_5b46942a_4_k_cu_b7d8b4e66thrust24THRUST_300001_SM_1000_NS12placeholders2_2E - _ZN34_INTERNAL_5b46942a_4_k_cu_b7d8b4e64cuda3std6ranges3__45__cpo4sizeE)
_ZN34_INTERNAL_5b46942a_4_k_cu_b7d8b4e64cuda3std6ranges3__45__cpo4sizeE:
	.zero		1
	.type		_ZN34_INTERNAL_5b46942a_4_k_cu_b7d8b4e66thrust24THRUST_300001_SM_1000_NS12placeholders2_2E,@object
	.size		_ZN34_INTERNAL_5b46942a_4_k_cu_b7d8b4e66thrust24THRUST_300001_SM_1000_NS12placeholders2_2E,(_ZN34_INTERNAL_5b46942a_4_k_cu_b7d8b4e64cuda3std3__45__cpo6cbeginE - _ZN34_INTERNAL_5b46942a_4_k_cu_b7d8b4e66thrust24THRUST_300001_SM_1000_NS12placeholders2_2E)
_ZN34_INTERNAL_5b46942a_4_k_cu_b7d8b4e66thrust24THRUST_300001_SM_1000_NS12placeholders2_2E:
	.zero		1
	.type		_ZN34_INTERNAL_5b46942a_4_k_cu_b7d8b4e64cuda3std3__45__cpo6cbeginE,@object
	.size		_ZN34_INTERNAL_5b46942a_4_k_cu_b7d8b4e64cuda3std3__45__cpo6cbeginE,(_ZN34_INTERNAL_5b46942a_4_k_cu_b7d8b4e64cuda3std6ranges3__45__cpo6cbeginE - _ZN34_INTERNAL_5b46942a_4_k_cu_b7d8b4e64cuda3std3__45__cpo6cbeginE)
_ZN34_INTERNAL_5b46942a_4_k_cu_b7d8b4e64cuda3std3__45__cpo6cbeginE:
	.zero		1
	.type		_ZN34_INTERNAL_5b46942a_4_k_cu_b7d8b4e64cuda3std6ranges3__45__cpo6cbeginE,@object
	.size		_ZN34_INTERNAL_5b46942a_4_k_cu_b7d8b4e64cuda3std6ranges3__45__cpo6cbeginE,(_ZN34_INTERNAL_5b46942a_4_k_cu_b7d8b4e66thrust24THRUST_300001_SM_1000_NS12placeholders2_6E - _ZN34_INTERNAL_5b46942a_4_k_cu_b7d8b4e64cuda3std6ranges3__45__cpo6cbeginE)
_ZN34_INTERNAL_5b46942a_4_k_cu_b7d8b4e64cuda3std6ranges3__45__cpo6cbeginE:
	.zero		1
	.type		_ZN34_INTERNAL_5b46942a_4_k_cu_b7d8b4e66thrust24THRUST_300001_SM_1000_NS12placeholders2_6E,@object
	.size		_ZN34_INTERNAL_5b46942a_4_k_cu_b7d8b4e66thrust24THRUST_300001_SM_1000_NS12placeholders2_6E,(_ZN34_INTERNAL_5b46942a_4_k_cu_b7d8b4e64cuda3std3__45__cpo7crbeginE - _ZN34_INTERNAL_5b46942a_4_k_cu_b7d8b4e66thrust24THRUST_300001_SM_1000_NS12placeholders2_6E)
_ZN34_INTERNAL_5b46942a_4_k_cu_b7d8b4e66thrust24THRUST_300001_SM_1000_NS12placeholders2_6E:
	.zero		1
	.type		_ZN34_INTERNAL_5b46942a_4_k_cu_b7d8b4e64cuda3std3__45__cpo7crbeginE,@object
	.size		_ZN34_INTERNAL_5b46942a_4_k_cu_b7d8b4e64cuda3std3__45__cpo7crbeginE,(_ZN34_INTERNAL_5b46942a_4_k_cu_b7d8b4e64cuda3std6ranges3__45__cpo4nextE - _ZN34_INTERNAL_5b46942a_4_k_cu_b7d8b4e64cuda3std3__45__cpo7crbeginE)
_ZN34_INTERNAL_5b46942a_4_k_cu_b7d8b4e64cuda3std3__45__cpo7crbeginE:
	.zero		1
	.type		_ZN34_INTERNAL_5b46942a_4_k_cu_b7d8b4e64cuda3std6ranges3__45__cpo4nextE,@object
	.size		_ZN34_INTERNAL_5b46942a_4_k_cu_b7d8b4e64cuda3std6ranges3__45__cpo4nextE,(_ZN34_INTERNAL_5b46942a_4_k_cu_b7d8b4e64cuda3std6ranges3__45__cpo4swapE - _ZN34_INTERNAL_5b46942a_4_k_cu_b7d8b4e64cuda3std6ranges3__45__cpo4nextE)
_ZN34_INTERNAL_5b46942a_4_k_cu_b7d8b4e64cuda3std6ranges3__45__cpo4nextE:
	.zero		1
	.type		_ZN34_INTERNAL_5b46942a_4_k_cu_b7d8b4e64cuda3std6ranges3__45__cpo4swapE,@object
	.size		_ZN34_INTERNAL_5b46942a_4_k_cu_b7d8b4e64cuda3std6ranges3__45__cpo4swapE,(_ZN34_INTERNAL_5b46942a_4_k_cu_b7d8b4e66thrust24THRUST_300001_SM_1000_NS8cuda_cub10par_nosyncE - _ZN34_INTERNAL_5b46942a_4_k_cu_b7d8b4e64cuda3std6ranges3__45__cpo4swapE)
_ZN34_INTERNAL_5b46942a_4_k_cu_b7d8b4e64cuda3std6ranges3__45__cpo4swapE:
	.zero		1
	.type		_ZN34_INTERNAL_5b46942a_4_k_cu_b7d8b4e66thrust24THRUST_300001_SM_1000_NS8cuda_cub10par_nosyncE,@object
	.size		_ZN34_INTERNAL_5b46942a_4_k_cu_b7d8b4e66thrust24THRUST_300001_SM_1000_NS8cuda_cub10par_nosyncE,(_ZN34_INTERNAL_5b46942a_4_k_cu_b7d8b4e66thrust24THRUST_300001_SM_1000_NS3seqE - _ZN34_INTERNAL_5b46942a_4_k_cu_b7d8b4e66thrust24THRUST_300001_SM_1000_NS8cuda_cub10par_nosyncE)
_ZN34_INTERNAL_5b46942a_4_k_cu_b7d8b4e66thrust24THRUST_300001_SM_1000_NS8cuda_cub10par_nosyncE:
	.zero		1
	.type		_ZN34_INTERNAL_5b46942a_4_k_cu_b7d8b4e66thrust24THRUST_300001_SM_1000_NS3seqE,@object
	.size		_ZN34_INTERNAL_5b46942a_4_k_cu_b7d8b4e66thrust24THRUST_300001_SM_1000_NS3seqE,(_ZN34_INTERNAL_5b46942a_4_k_cu_b7d8b4e64cuda3std3__420unreachable_sentinelE - _ZN34_INTERNAL_5b46942a_4_k_cu_b7d8b4e66thrust24THRUST_300001_SM_1000_NS3seqE)
_ZN34_INTERNAL_5b46942a_4_k_cu_b7d8b4e66thrust24THRUST_300001_SM_1000_NS3seqE:
	.zero		1
	.type		_ZN34_INTERNAL_5b46942a_4_k_cu_b7d8b4e64cuda3std3__420unreachable_sentinelE,@object
	.size		_ZN34_INTERNAL_5b46942a_4_k_cu_b7d8b4e64cuda3std3__420unreachable_sentinelE,(_ZN34_INTERNAL_5b46942a_4_k_cu_b7d8b4e64cuda3std6ranges3__45__cpo5ssizeE - _ZN34_INTERNAL_5b46942a_4_k_cu_b7d8b4e64cuda3std3__420unreachable_sentinelE)
_ZN34_INTERNAL_5b46942a_4_k_cu_b7d8b4e64cuda3std3__420unreachable_sentinelE:
	.zero		1
	.type		_ZN34_INTERNAL_5b46942a_4_k_cu_b7d8b4e64cuda3std6ranges3__45__cpo5ssizeE,@object
	.size		_ZN34_INTERNAL_5b46942a_4_k_cu_b7d8b4e64cuda3std6ranges3__45__cpo5ssizeE,(_ZN34_INTERNAL_5b46942a_4_k_cu_b7d8b4e66thrust24THRUST_300001_SM_1000_NS12placeholders2_3E - _ZN34_INTERNAL_5b46942a_4_k_cu_b7d8b4e64cuda3std6ranges3__45__cpo5ssizeE)
_ZN34_INTERNAL_5b46942a_4_k_cu_b7d8b4e64cuda3std6ranges3__45__cpo5ssizeE:
	.zero		1
	.type		_ZN34_INTERNAL_5b46942a_4_k_cu_b7d8b4e66thrust24THRUST_300001_SM_1000_NS12placeholders2_3E,@object
	.size		_ZN34_INTERNAL_5b46942a_4_k_cu_b7d8b4e66thrust24THRUST_300001_SM_1000_NS12placeholders2_3E,(_ZN34_INTERNAL_5b46942a_4_k_cu_b7d8b4e64cuda3std3__45__cpo4cendE - _ZN34_INTERNAL_5b46942a_4_k_cu_b7d8b4e66thrust24THRUST_300001_SM_1000_NS12placeholders2_3E)
_ZN34_INTERNAL_5b46942a_4_k_cu_b7d8b4e66thrust24THRUST_300001_SM_1000_NS12placeholders2_3E:
	.zero		1
	.type		_ZN34_INTERNAL_5b46942a_4_k_cu_b7d8b4e64cuda3std3__45__cpo4cendE,@object
	.size		_ZN34_INTERNAL_5b46942a_4_k_cu_b7d8b4e64cuda3std3__45__cpo4cendE,(_ZN34_INTERNAL_5b46942a_4_k_cu_b7d8b4e64cuda3std6ranges3__45__cpo4cendE - _ZN34_INTERNAL_5b46942a_4_k_cu_b7d8b4e64cuda3std3__45__cpo4cendE)
_ZN34_INTERNAL_5b46942a_4_k_cu_b7d8b4e64cuda3std3__45__cpo4cendE:
	.zero		1
	.type		_ZN34_INTERNAL_5b46942a_4_k_cu_b7d8b4e64cuda3std6ranges3__45__cpo4cendE,@object
	.size		_ZN34_INTERNAL_5b46942a_4_k_cu_b7d8b4e64cuda3std6ranges3__45__cpo4cendE,(_ZN34_INTERNAL_5b46942a_4_k_cu_b7d8b4e66thrust24THRUST_300001_SM_1000_NS12placeholders2_7E - _ZN34_INTERNAL_5b46942a_4_k_cu_b7d8b4e64cuda3std6ranges3__45__cpo4cendE)
_ZN34_INTERNAL_5b46942a_4_k_cu_b7d8b4e64cuda3std6ranges3__45__cpo4cendE:
	.zero		1
	.type		_ZN34_INTERNAL_5b46942a_4_k_cu_b7d8b4e66thrust24THRUST_300001_SM_1000_NS12placeholders2_7E,@object
	.size		_ZN34_INTERNAL_5b46942a_4_k_cu_b7d8b4e66thrust24THRUST_300001_SM_1000_NS12placeholders2_7E,(_ZN34_INTERNAL_5b46942a_4_k_cu_b7d8b4e64cuda3std3__45__cpo5crendE - _ZN34_INTERNAL_5b46942a_4_k_cu_b7d8b4e66thrust24THRUST_300001_SM_1000_NS12placeholders2_7E)
_ZN34_INTERNAL_5b46942a_4_k_cu_b7d8b4e66thrust24THRUST_300001_SM_1000_NS12placeholders2_7E:
	.zero		1
	.type		_ZN34_INTERNAL_5b46942a_4_k_cu_b7d8b4e64cuda3std3__45__cpo5crendE,@object
	.size		_ZN34_INTERNAL_5b46942a_4_k_cu_b7d8b4e64cuda3std3__45__cpo5crendE,(_ZN34_INTERNAL_5b46942a_4_k_cu_b7d8b4e64cuda3std6ranges3__45__cpo4prevE - _ZN34_INTERNAL_5b46942a_4_k_cu_b7d8b4e64cuda3std3__45__cpo5crendE)
_ZN34_INTERNAL_5b46942a_4_k_cu_b7d8b4e64cuda3std3__45__cpo5crendE:
	.zero		1
	.type		_ZN34_INTERNAL_5b46942a_4_k_cu_b7d8b4e64cuda3std6ranges3__45__cpo4prevE,@object
	.size		_ZN34_INTERNAL_5b46942a_4_k_cu_b7d8b4e64cuda3std6ranges3__45__cpo4prevE,(_ZN34_INTERNAL_5b46942a_4_k_cu_b7d8b4e64cuda3std6ranges3__45__cpo9iter_moveE - _ZN34_INTERNAL_5b46942a_4_k_cu_b7d8b4e64cuda3std6ranges3__45__cpo4prevE)
_ZN34_INTERNAL_5b46942a_4_k_cu_b7d8b4e64cuda3std6ranges3__45__cpo4prevE:
	.zero		1
	.type		_ZN34_INTERNAL_5b46942a_4_k_cu_b7d8b4e64cuda3std6ranges3__45__cpo9iter_moveE,@object
	.size		_ZN34_INTERNAL_5b46942a_4_k_cu_b7d8b4e64cuda3std6ranges3__45__cpo9iter_moveE,(_ZN34_INTERNAL_5b46942a_4_k_cu_b7d8b4e66thrust24THRUST_300001_SM_1000_NS6system6detail10sequential3seqE - _ZN34_INTERNAL_5b46942a_4_k_cu_b7d8b4e64cuda3std6ranges3__45__cpo9iter_moveE)
_ZN34_INTERNAL_5b46942a_4_k_cu_b7d8b4e64cuda3std6ranges3__45__cpo9iter_moveE:
	.zero		1
	.type		_ZN34_INTERNAL_5b46942a_4_k_cu_b7d8b4e66thrust24THRUST_300001_SM_1000_NS6system6detail10sequential3seqE,@object
	.size		_ZN34_INTERNAL_5b46942a_4_k_cu_b7d8b4e66thrust24THRUST_300001_SM_1000_NS6system6detail10sequential3seqE,(_ZN34_INTERNAL_5b46942a_4_k_cu_b7d8b4e66thrust24THRUST_300001_SM_1000_NS12placeholders2_9E - _ZN34_INTERNAL_5b46942a_4_k_cu_b7d8b4e66thrust24THRUST_300001_SM_1000_NS6system6detail10sequential3seqE)
_ZN34_INTERNAL_5b46942a_4_k_cu_b7d8b4e66thrust24THRUST_300001_SM_1000_NS6system6detail10sequential3seqE:
	.zero		1
	.type		_ZN34_INTERNAL_5b46942a_4_k_cu_b7d8b4e66thrust24THRUST_300001_SM_1000_NS12placeholders2_9E,@object
	.size		_ZN34_INTERNAL_5b46942a_4_k_cu_b7d8b4e66thrust24THRUST_300001_SM_1000_NS12placeholders2_9E,(_ZN34_INTERNAL_5b46942a_4_k_cu_b7d8b4e64cuda3std3__419piecewise_constructE - _ZN34_INTERNAL_5b46942a_4_k_cu_b7d8b4e66thrust24THRUST_300001_SM_1000_NS12placeholders2_9E)
_ZN34_INTERNAL_5b46942a_4_k_cu_b7d8b4e66thrust24THRUST_300001_SM_1000_NS12placeholders2_9E:
	.zero		1
	.type		_ZN34_INTERNAL_5b46942a_4_k_cu_b7d8b4e64cuda3std3__419piecewise_constructE,@object
	.size		_ZN34_INTERNAL_5b46942a_4_k_cu_b7d8b4e64cuda3std3__419piecewise_constructE,(_ZN34_INTERNAL_5b46942a_4_k_cu_b7d8b4e64cuda3std6ranges3__45__cpo5cdataE - _ZN34_INTERNAL_5b46942a_4_k_cu_b7d8b4e64cuda3std3__419piecewise_constructE)
_ZN34_INTERNAL_5b46942a_4_k_cu_b7d8b4e64cuda3std3__419piecewise_constructE:
	.zero		1
	.type		_ZN34_INTERNAL_5b46942a_4_k_cu_b7d8b4e64cuda3std6ranges3__45__cpo5cdataE,@object
	.size		_ZN34_INTERNAL_5b46942a_4_k_cu_b7d8b4e64cuda3std6ranges3__45__cpo5cdataE,(_ZN34_INTERNAL_5b46942a_4_k_cu_b7d8b4e66thrust24THRUST_300001_SM_1000_NS12placeholders2_1E - _ZN34_INTERNAL_5b46942a_4_k_cu_b7d8b4e64cuda3std6ranges3__45__cpo5cdataE)
_ZN34_INTERNAL_5b46942a_4_k_cu_b7d8b4e64cuda3std6ranges3__45__cpo5cdataE:
	.zero		1
	.type		_ZN34_INTERNAL_5b46942a_4_k_cu_b7d8b4e66thrust24THRUST_300001_SM_1000_NS12placeholders2_1E,@object
	.size		_ZN34_INTERNAL_5b46942a_4_k_cu_b7d8b4e66thrust24THRUST_300001_SM_1000_NS12placeholders2_1E,(_ZN34_INTERNAL_5b46942a_4_k_cu_b7d8b4e64cuda3std3__45__cpo3endE - _ZN34_INTERNAL_5b46942a_4_k_cu_b7d8b4e66thrust24THRUST_300001_SM_1000_NS12placeholders2_1E)
_ZN34_INTERNAL_5b46942a_4_k_cu_b7d8b4e66thrust24THRUST_300001_SM_1000_NS12placeholders2_1E:
	.zero		1
	.type		_ZN34_INTERNAL_5b46942a_4_k_cu_b7d8b4e64cuda3std3__45__cpo3endE,@object
	.size		_ZN34_INTERNAL_5b46942a_4_k_cu_b7d8b4e64cuda3std3__45__cpo3endE,(_ZN34_INTERNAL_5b46942a_4_k_cu_b7d8b4e64cuda3std6ranges3__45__cpo3endE - _ZN34_INTERNAL_5b46942a_4_k_cu_b7d8b4e64cuda3std3__45__cpo3endE)
_ZN34_INTERNAL_5b46942a_4_k_cu_b7d8b4e64cuda3std3__45__cpo3endE:
	.zero		1
	.type		_ZN34_INTERNAL_5b46942a_4_k_cu_b7d8b4e64cuda3std6ranges3__45__cpo3endE,@object
	.size		_ZN34_INTERNAL_5b46942a_4_k_cu_b7d8b4e64cuda3std6ranges3__45__cpo3endE,(_ZN34_INTERNAL_5b46942a_4_k_cu_b7d8b4e66thrust24THRUST_300001_SM_1000_NS12placeholders2_5E - _ZN34_INTERNAL_5b46942a_4_k_cu_b7d8b4e64cuda3std6ranges3__45__cpo3endE)
_ZN34_INTERNAL_5b46942a_4_k_cu_b7d8b4e64cuda3std6ranges3__45__cpo3endE:
	.zero		1
	.type		_ZN34_INTERNAL_5b46942a_4_k_cu_b7d8b4e66thrust24THRUST_300001_SM_1000_NS12placeholders2_5E,@object
	.size		_ZN34_INTERNAL_5b46942a_4_k_cu_b7d8b4e66thrust24THRUST_300001_SM_1000_NS12placeholders2_5E,(_ZN34_INTERNAL_5b46942a_4_k_cu_b7d8b4e64cuda3std3__45__cpo4rendE - _ZN34_INTERNAL_5b46942a_4_k_cu_b7d8b4e66thrust24THRUST_300001_SM_1000_NS12placeholders2_5E)
_ZN34_INTERNAL_5b46942a_4_k_cu_b7d8b4e66thrust24THRUST_300001_SM_1000_NS12placeholders2_5E:
	.zero		1
	.type		_ZN34_INTERNAL_5b46942a_4_k_cu_b7d8b4e64cuda3std3__45__cpo4rendE,@object
	.size		_ZN34_INTERNAL_5b46942a_4_k_cu_b7d8b4e64cuda3std3__45__cpo4rendE,(_ZN34_INTERNAL_5b46942a_4_k_cu_b7d8b4e64cuda3std6ranges3__45__cpo9iter_swapE - _ZN34_INTERNAL_5b46942a_4_k_cu_b7d8b4e64cuda3std3__45__cpo4rendE)
_ZN34_INTERNAL_5b46942a_4_k_cu_b7d8b4e64cuda3std3__45__cpo4rendE:
	.zero		1
	.type		_ZN34_INTERNAL_5b46942a_4_k_cu_b7d8b4e64cuda3std6ranges3__45__cpo9iter_swapE,@object
	.size		_ZN34_INTERNAL_5b46942a_4_k_cu_b7d8b4e64cuda3std6ranges3__45__cpo9iter_swapE,(_ZN34_INTERNAL_5b46942a_4_k_cu_b7d8b4e64cuda3std3__48unexpectE - _ZN34_INTERNAL_5b46942a_4_k_cu_b7d8b4e64cuda3std6ranges3__45__cpo9iter_swapE)
_ZN34_INTERNAL_5b46942a_4_k_cu_b7d8b4e64cuda3std6ranges3__45__cpo9iter_swapE:
	.zero		1
	.type		_ZN34_INTERNAL_5b46942a_4_k_cu_b7d8b4e64cuda3std3__48unexpectE,@object
	.size		_ZN34_INTERNAL_5b46942a_4_k_cu_b7d8b4e64cuda3std3__48unexpectE,(_ZN34_INTERNAL_5b46942a_4_k_cu_b7d8b4e66thrust24THRUST_300001_SM_1000_NS8cuda_cub3parE - _ZN34_INTERNAL_5b46942a_4_k_cu_b7d8b4e64cuda3std3__48unexpectE)
_ZN34_INTERNAL_5b46942a_4_k_cu_b7d8b4e64cuda3std3__48unexpectE:
	.zero		1
	.type		_ZN34_INTERNAL_5b46942a_4_k_cu_b7d8b4e66thrust24THRUST_300001_SM_1000_NS8cuda_cub3parE,@object
	.size		_ZN34_INTERNAL_5b46942a_4_k_cu_b7d8b4e66thrust24THRUST_300001_SM_1000_NS8cuda_cub3parE,(.L_29 - _ZN34_INTERNAL_5b46942a_4_k_cu_b7d8b4e66thrust24THRUST_300001_SM_1000_NS8cuda_cub3parE)
_ZN34_INTERNAL_5b46942a_4_k_cu_b7d8b4e66thrust24THRUST_300001_SM_1000_NS8cuda_cub3parE:
	.zero		1
.L_29:


//--------------------- .nv.shared._ZN3cub18CUB_300001_SM_10006detail10radix_sort33DeviceRadixSortExclusiveSumKernelINS1_5radix10policy_hubIjNS0_8NullTypeEyE10Policy1000EyEEvPT0_ --------------------------
	.section	.nv.shared._ZN3cub18CUB_300001_SM_10006detail10radix_sort33DeviceRadixSortExclusiveSumKernelINS1_5radix10policy_hubIjNS0_8NullTypeEyE10Policy1000EyEEvPT0_,"aw",@nobits
	.sectionflags	@""
	.align	16
.nv.shared._ZN3cub18CUB_300001_SM_10006detail10radix_sort33DeviceRadixSortExclusiveSumKernelINS1_5radix10policy_hubIjNS0_8NullTypeEyE10Policy1000EyEEvPT0_:
	.zero		3360


//--------------------- .nv.shared._ZN3cub18CUB_300001_SM_10006detail10radix_sort30DeviceRadixSortHistogramKernelINS1_5radix10policy_hubIjNS0_8NullTypeEyE10Policy1000ELNS0_9SortOrderE0EjyNS1_21identity_decomposer_tEEEvPT2_PKT1_SB_iiT3_ --------------------------
	.section	.nv.shared._ZN3cub18CUB_300001_SM_10006detail10radix_sort30DeviceRadixSortHistogramKernelINS1_5radix10policy_hubIjNS0_8NullTypeEyE10Policy1000ELNS0_9SortOrderE0EjyNS1_21identity_decomposer_tEEEvPT2_PKT1_SB_iiT3_,"aw",@nobits
	.sectionflags	@""
	.align	16
.nv.shared._ZN3cub18CUB_300001_SM_10006detail10radix_sort30DeviceRadixSortHistogramKernelINS1_5radix10policy_hubIjNS0_8NullTypeEyE10Policy1000ELNS0_9SortOrderE0EjyNS1_21identity_decomposer_tEEEvPT2_PKT1_SB_iiT3_:
	.zero		5120


//--------------------- .nv.shared._ZN3cub18CUB_300001_SM_10006detail10radix_sort31DeviceRadixSortSingleTileKernelINS1_5radix10policy_hubIjNS0_8NullTypeEyE10Policy1000ELNS0_9SortOrderE0EjS6_yNS1_21identity_decomposer_tEEEvPKT1_PSB_PKT2_PSF_T3_iiT4_ --------------------------
	.section	.nv.shared._ZN3cub18CUB_300001_SM_10006detail10radix_sort31DeviceRadixSortSingleTileKernelINS1_5radix10policy_hubIjNS0_8NullTypeEyE10Policy1000ELNS0_9SortOrderE0EjS6_yNS1_21identity_decomposer_tEEEvPKT1_PSB_PKT2_PSF_T3_iiT4_,"aw",@nobits
	.sectionflags	@""
	.align	16
.nv.shared._ZN3cub18CUB_300001_SM_10006detail10radix_sort31DeviceRadixSortSingleTileKernelINS1_5radix10policy_hubIjNS0_8NullTypeEyE10Policy1000ELNS0_9SortOrderE0EjS6_yNS1_21identity_decomposer_tEEEvPKT1_PSB_PKT2_PSF_T3_iiT4_:
	.zero		34880


//--------------------- .nv.shared._ZN3cub18CUB_300001_SM_10006detail11EmptyKernelIvEEvv --------------------------
	.section	.nv.shared._ZN3cub18CUB_300001_SM_10006detail11EmptyKernelIvEEvv,"aw",@nobits
	.sectionflags	@""
	.align	16
	.zero		1024


//--------------------- .nv.shared._Z17bitonicSortSharedPjjjS_S_j --------------------------
	.section	.nv.shared._Z17bitonicSortSharedPjjjS_S_j,"aw",@nobits
	.sectionflags	@""
	.align	16
.nv.shared._Z17bitonicSortSharedPjjjS_S_j:
	.zero		1152


//--------------------- .nv.shared._Z15partitionKernelPjS_S_iS_S_ijj --------------------------
	.section	.nv.shared._Z15partitionKernelPjS_S_iS_S_ijj,"aw",@nobits
	.sectionflags	@""
	.align	16
	.zero		1024


//--------------------- .nv.shared._Z14verticalScanHHPjS_i --------------------------
	.section	.nv.shared._Z14verticalScanHHPjS_i,"aw",@nobits
	.sectionflags	@""
	.align	16
	.zero		1024


//--------------------- .nv.shared._Z19globalHistogramScanPjS_i --------------------------
	.section	.nv.shared._Z19globalHistogramScanPjS_i,"aw",@nobits
	.sectionflags	@""
	.align	16
	.zero		1024


//--------------------- .nv.shared._Z23blockAndGlobalHistogramPjS_iS_jjj --------------------------
	.section	.nv.shared._Z23blockAndGlobalHistogramPjS_iS_jjj,"aw",@nobits
	.sectionflags	@""
	.align	16
	.zero		1024


//--------------------- .nv.constant0._ZN3cub18CUB_300001_SM_10006detail10radix_sort29DeviceRadixSortOnesweepKernelINS1_5radix10policy_hubIjNS0_8NullTypeEyE10Policy1000ELNS0_9SortOrderE0EjS6_yiiNS1_21identity_decomposer_tEEEvPT5_SC_PT3_PKSD_PT1_PKSH_PT2_PKSL_T4_iiT6_ --------------------------
	.section	.nv.constant0._ZN3cub18CUB_300001_SM_10006detail10radix_sort29DeviceRadixSortOnesweepKernelINS1_5radix10policy_hubIjNS0_8NullTypeEyE10Policy1000ELNS0_9SortOrderE0EjS6_yiiNS1_21identity_decomposer_tEEEvPT5_SC_PT3_PKSD_PT1_PKSH_PT2_PKSL_T4_iiT6_,"a",@progbits
	.sectionflags	@""
	.align	4
.nv.constant0._ZN3cub18CUB_300001_SM_10006detail10radix_sort29DeviceRadixSortOnesweepKernelINS1_5radix10policy_hubIjNS0_8NullTypeEyE10Policy1000ELNS0_9SortOrderE0EjS6_yiiNS1_21identity_decomposer_tEEEvPT5_SC_PT3_PKSD_PT1_PKSH_PT2_PKSL_T4_iiT6_:
	.zero		973


//--------------------- .nv.constant0._ZN3cub18CUB_300001_SM_10006detail10radix_sort33DeviceRadixSortExclusiveSumKernelINS1_5radix10policy_hubIjNS0_8NullTypeEyE10Policy1000EyEEvPT0_ --------------------------
	.section	.nv.constant0._ZN3cub18CUB_300001_SM_10006detail10radix_sort33DeviceRadixSortExclusiveSumKernelINS1_5radix10policy_hubIjNS0_8NullTypeEyE10Policy1000EyEEvPT0_,"a",@progbits
	.sectionflags	@""
	.align	4
.nv.constant0._ZN3cub18CUB_300001_SM_10006detail10radix_sort33DeviceRadixSortExclusiveSumKernelINS1_5radix10policy_hubIjNS0_8NullTypeEyE10Policy1000EyEEvPT0_:
	.zero		904


//--------------------- .nv.constant0._ZN3cub18CUB_300001_SM_10006detail10radix_sort30DeviceRadixSortHistogramKernelINS1_5radix10policy_hubIjNS0_8NullTypeEyE10Policy1000ELNS0_9SortOrderE0EjyNS1_21identity_decomposer_tEEEvPT2_PKT1_SB_iiT3_ --------------------------
	.section	.nv.constant0._ZN3cub18CUB_300001_SM_10006detail10radix_sort30DeviceRadixSortHistogramKernelINS1_5radix10policy_hubIjNS0_8NullTypeEyE10Policy1000ELNS0_9SortOrderE0EjyNS1_21identity_decomposer_tEEEvPT2_PKT1_SB_iiT3_,"a",@progbits
	.sectionflags	@""
	.align	4
.nv.constant0._ZN3cub18CUB_300001_SM_10006detail10radix_sort30DeviceRadixSortHistogramKernelINS1_5radix10policy_hubIjNS0_8NullTypeEyE10Policy1000ELNS0_9SortOrderE0EjyNS1_21identity_decomposer_tEEEvPT2_PKT1_SB_iiT3_:
	.zero		929


//--------------------- .nv.constant0._ZN3cub18CUB_300001_SM_10006detail10radix_sort31DeviceRadixSortSingleTileKernelINS1_5radix10policy_hubIjNS0_8NullTypeEyE10Policy1000ELNS0_9SortOrderE0EjS6_yNS1_21identity_decomposer_tEEEvPKT1_PSB_PKT2_PSF_T3_iiT4_ --------------------------
	.section	.nv.constant0._ZN3cub18CUB_300001_SM_10006detail10radix_sort31DeviceRadixSortSingleTileKernelINS1_5radix10policy_hubIjNS0_8NullTypeEyE10Policy1000ELNS0_9SortOrderE0EjS6_yNS1_21identity_decomposer_tEEEvPKT1_PSB_PKT2_PSF_T3_iiT4_,"a",@progbits
	.sectionflags	@""
	.align	4
.nv.constant0._ZN3cub18CUB_300001_SM_10006detail10radix_sort31DeviceRadixSortSingleTileKernelINS1_5radix10policy_hubIjNS0_8NullTypeEyE10Policy1000ELNS0_9SortOrderE0EjS6_yNS1_21identity_decomposer_tEEEvPKT1_PSB_PKT2_PSF_T3_iiT4_:
	.zero		945


//--------------------- .nv.constant0._ZN3cub18CUB_300001_SM_10006detail11EmptyKernelIvEEvv --------------------------
	.section	.nv.constant0._ZN3cub18CUB_300001_SM_10006detail11EmptyKernelIvEEvv,"a",@progbits
	.sectionflags	@""
	.align	4
.nv.constant0._ZN3cub18CUB_300001_SM_10006detail11EmptyKernelIvEEvv:
	.zero		896


//--------------------- .nv.constant0._Z17bitonicSortSharedPjjjS_S_j --------------------------
	.section	.nv.constant0._Z17bitonicSortSharedPjjjS_S_j,"a",@progbits
	.sectionflags	@""
	.align	4
.nv.constant0._Z17bitonicSortSharedPjjjS_S_j:
	.zero		932


//--------------------- .nv.constant0._Z15partitionKernelPjS_S_iS_S_ijj --------------------------
	.section	.nv.constant0._Z15partitionKernelPjS_S_iS_S_ijj,"a",@progbits
	.sectionflags	@""
	.align	4
.nv.constant0._Z15partitionKernelPjS_S_iS_S_ijj:
	.zero		956


//--------------------- .nv.constant0._Z14verticalScanHHPjS_i --------------------------
	.section	.nv.constant0._Z14verticalScanHHPjS_i,"a",@progbits
	.sectionflags	@""
	.align	4
.nv.constant0._Z14verticalScanHHPjS_i:
	.zero		916


//--------------------- .nv.constant0._Z19globalHistogramScanPjS_i --------------------------
	.section	.nv.constant0._Z19globalHistogramScanPjS_i,"a",@progbits
	.sectionflags	@""
	.align	4
.nv.constant0._Z19globalHistogramScanPjS_i:
	.zero		916


//--------------------- .nv.constant0._Z23blockAndGlobalHistogramPjS_iS_jjj --------------------------
	.section	.nv.constant0._Z23blockAndGlobalHistogramPjS_iS_jjj,"a",@progbits
	.sectionflags	@""
	.align	4
.nv.constant0._Z23blockAndGlobalHistogramPjS_iS_jjj:
	.zero		940


//--------------------- SYMBOLS --------------------------

	.type		.nv.reservedSmem.offset0,@object
	.size		.nv.reservedSmem.offset0,0x4
	.type		.nv.reservedSmem.cap,@object
	.size		.nv.reservedSmem.cap,0x4
